//
// Generated by NVIDIA NVVM Compiler
//
// Compiler Build ID: CL-36424714
// Cuda compilation tools, release 13.0, V13.0.88
// Based on NVVM 20.0.0
//

.version 9.0
.target sm_100
.address_size 64

	// .globl	_Z9testLDEXPIdEviPKT_PS0_
// _ZZN3cub18CUB_300001_SM_10006detail6reduce28DeviceReduceSingleTileKernelINS2_10policy_hubIdjN4cuda3std3__44plusIdEEE10Policy1000EN6thrust24THRUST_300001_SM_1000_NS6detail15normal_iteratorINSD_10device_ptrIdEEEEPdjS9_ddNS7_10__identityEEEvT0_T1_T2_T3_T4_T6_E12temp_storage has been demoted
// _ZZN3cub18CUB_300001_SM_10006detail6reduce18DeviceReduceKernelINS2_10policy_hubIdjN4cuda3std3__44plusIdEEE10Policy1000EN6thrust24THRUST_300001_SM_1000_NS6detail15normal_iteratorINSD_10device_ptrIdEEEEjS9_dNS7_10__identityEEEvT0_PT3_T1_NS0_13GridEvenShareISN_EET2_T4_E12temp_storage has been demoted
// _ZZN3cub18CUB_300001_SM_10006detail6reduce28DeviceReduceSingleTileKernelINS2_10policy_hubIdjN4cuda3std3__44plusIdEEE10Policy1000EPdSC_iS9_ddNS7_10__identityEEEvT0_T1_T2_T3_T4_T6_E12temp_storage has been demoted
// _ZZN3cub18CUB_300001_SM_10006detail6reduce28DeviceReduceSingleTileKernelINS2_10policy_hubIdyN4cuda3std3__44plusIdEEE10Policy1000EN6thrust24THRUST_300001_SM_1000_NS6detail15normal_iteratorINSD_10device_ptrIdEEEEPdyS9_ddNS7_10__identityEEEvT0_T1_T2_T3_T4_T6_E12temp_storage has been demoted
// _ZZN3cub18CUB_300001_SM_10006detail6reduce18DeviceReduceKernelINS2_10policy_hubIdyN4cuda3std3__44plusIdEEE10Policy1000EN6thrust24THRUST_300001_SM_1000_NS6detail15normal_iteratorINSD_10device_ptrIdEEEEyS9_dNS7_10__identityEEEvT0_PT3_T1_NS0_13GridEvenShareISN_EET2_T4_E12temp_storage has been demoted
// _ZZN3cub18CUB_300001_SM_10006detail6reduce28DeviceReduceSingleTileKernelINS2_10policy_hubIdyN4cuda3std3__44plusIdEEE10Policy1000EPdSC_iS9_ddNS7_10__identityEEEvT0_T1_T2_T3_T4_T6_E12temp_storage has been demoted
.global .align 1 .b8 _ZN28_INTERNAL_067c52ff_4_k_cu_mx4cuda3std3__45__cpo5beginE[1];
.global .align 1 .b8 _ZN28_INTERNAL_067c52ff_4_k_cu_mx4cuda3std3__45__cpo3endE[1];
.global .align 1 .b8 _ZN28_INTERNAL_067c52ff_4_k_cu_mx4cuda3std3__45__cpo6cbeginE[1];
.global .align 1 .b8 _ZN28_INTERNAL_067c52ff_4_k_cu_mx4cuda3std3__45__cpo4cendE[1];
.global .align 1 .b8 _ZN28_INTERNAL_067c52ff_4_k_cu_mx4cuda3std3__45__cpo6rbeginE[1];
.global .align 1 .b8 _ZN28_INTERNAL_067c52ff_4_k_cu_mx4cuda3std3__45__cpo4rendE[1];
.global .align 1 .b8 _ZN28_INTERNAL_067c52ff_4_k_cu_mx4cuda3std3__45__cpo7crbeginE[1];
.global .align 1 .b8 _ZN28_INTERNAL_067c52ff_4_k_cu_mx4cuda3std3__45__cpo5crendE[1];
.global .align 1 .b8 _ZN28_INTERNAL_067c52ff_4_k_cu_mx4cuda3std3__430_GLOBAL__N__067c52ff_4_k_cu_mx6ignoreE[1];
.global .align 1 .b8 _ZN28_INTERNAL_067c52ff_4_k_cu_mx4cuda3std3__419piecewise_constructE[1];
.global .align 1 .b8 _ZN28_INTERNAL_067c52ff_4_k_cu_mx4cuda3std3__48in_placeE[1];
.global .align 1 .b8 _ZN28_INTERNAL_067c52ff_4_k_cu_mx4cuda3std3__420unreachable_sentinelE[1];
.global .align 1 .b8 _ZN28_INTERNAL_067c52ff_4_k_cu_mx4cuda3std3__47nulloptE[1];
.global .align 1 .b8 _ZN28_INTERNAL_067c52ff_4_k_cu_mx4cuda3std3__48unexpectE[1];
.global .align 1 .b8 _ZN28_INTERNAL_067c52ff_4_k_cu_mx4cuda3std6ranges3__45__cpo4swapE[1];
.global .align 1 .b8 _ZN28_INTERNAL_067c52ff_4_k_cu_mx4cuda3std6ranges3__45__cpo9iter_moveE[1];
.global .align 1 .b8 _ZN28_INTERNAL_067c52ff_4_k_cu_mx4cuda3std6ranges3__45__cpo5beginE[1];
.global .align 1 .b8 _ZN28_INTERNAL_067c52ff_4_k_cu_mx4cuda3std6ranges3__45__cpo3endE[1];
.global .align 1 .b8 _ZN28_INTERNAL_067c52ff_4_k_cu_mx4cuda3std6ranges3__45__cpo6cbeginE[1];
.global .align 1 .b8 _ZN28_INTERNAL_067c52ff_4_k_cu_mx4cuda3std6ranges3__45__cpo4cendE[1];
.global .align 1 .b8 _ZN28_INTERNAL_067c52ff_4_k_cu_mx4cuda3std6ranges3__45__cpo7advanceE[1];
.global .align 1 .b8 _ZN28_INTERNAL_067c52ff_4_k_cu_mx4cuda3std6ranges3__45__cpo9iter_swapE[1];
.global .align 1 .b8 _ZN28_INTERNAL_067c52ff_4_k_cu_mx4cuda3std6ranges3__45__cpo4nextE[1];
.global .align 1 .b8 _ZN28_INTERNAL_067c52ff_4_k_cu_mx4cuda3std6ranges3__45__cpo4prevE[1];
.global .align 1 .b8 _ZN28_INTERNAL_067c52ff_4_k_cu_mx4cuda3std6ranges3__45__cpo4dataE[1];
.global .align 1 .b8 _ZN28_INTERNAL_067c52ff_4_k_cu_mx4cuda3std6ranges3__45__cpo5cdataE[1];
.global .align 1 .b8 _ZN28_INTERNAL_067c52ff_4_k_cu_mx4cuda3std6ranges3__45__cpo4sizeE[1];
.global .align 1 .b8 _ZN28_INTERNAL_067c52ff_4_k_cu_mx4cuda3std6ranges3__45__cpo5ssizeE[1];
.global .align 1 .b8 _ZN28_INTERNAL_067c52ff_4_k_cu_mx4cuda3std6ranges3__45__cpo8distanceE[1];
.global .align 1 .b8 _ZN28_INTERNAL_067c52ff_4_k_cu_mx6thrust24THRUST_300001_SM_1000_NS8cuda_cub3parE[1];
.global .align 1 .b8 _ZN28_INTERNAL_067c52ff_4_k_cu_mx6thrust24THRUST_300001_SM_1000_NS8cuda_cub10par_nosyncE[1];
.global .align 1 .b8 _ZN28_INTERNAL_067c52ff_4_k_cu_mx6thrust24THRUST_300001_SM_1000_NS6system6detail10sequential3seqE[1];
.global .align 1 .b8 _ZN28_INTERNAL_067c52ff_4_k_cu_mx6thrust24THRUST_300001_SM_1000_NS6system3cpp3parE[1];
.global .align 1 .b8 _ZN28_INTERNAL_067c52ff_4_k_cu_mx6thrust24THRUST_300001_SM_1000_NS12placeholders2_1E[1];
.global .align 1 .b8 _ZN28_INTERNAL_067c52ff_4_k_cu_mx6thrust24THRUST_300001_SM_1000_NS12placeholders2_2E[1];
.global .align 1 .b8 _ZN28_INTERNAL_067c52ff_4_k_cu_mx6thrust24THRUST_300001_SM_1000_NS12placeholders2_3E[1];
.global .align 1 .b8 _ZN28_INTERNAL_067c52ff_4_k_cu_mx6thrust24THRUST_300001_SM_1000_NS12placeholders2_4E[1];
.global .align 1 .b8 _ZN28_INTERNAL_067c52ff_4_k_cu_mx6thrust24THRUST_300001_SM_1000_NS12placeholders2_5E[1];
.global .align 1 .b8 _ZN28_INTERNAL_067c52ff_4_k_cu_mx6thrust24THRUST_300001_SM_1000_NS12placeholders2_6E[1];
.global .align 1 .b8 _ZN28_INTERNAL_067c52ff_4_k_cu_mx6thrust24THRUST_300001_SM_1000_NS12placeholders2_7E[1];
.global .align 1 .b8 _ZN28_INTERNAL_067c52ff_4_k_cu_mx6thrust24THRUST_300001_SM_1000_NS12placeholders2_8E[1];
.global .align 1 .b8 _ZN28_INTERNAL_067c52ff_4_k_cu_mx6thrust24THRUST_300001_SM_1000_NS12placeholders2_9E[1];
.global .align 1 .b8 _ZN28_INTERNAL_067c52ff_4_k_cu_mx6thrust24THRUST_300001_SM_1000_NS12placeholders3_10E[1];
.global .align 1 .b8 _ZN28_INTERNAL_067c52ff_4_k_cu_mx6thrust24THRUST_300001_SM_1000_NS3seqE[1];
.global .align 1 .b8 _ZN28_INTERNAL_067c52ff_4_k_cu_mx6thrust24THRUST_300001_SM_1000_NS6deviceE[1];

.visible .entry _Z9testLDEXPIdEviPKT_PS0_(
	.param .u32 _Z9testLDEXPIdEviPKT_PS0__param_0,
	.param .u64 .ptr .align 1 _Z9testLDEXPIdEviPKT_PS0__param_1,
	.param .u64 .ptr .align 1 _Z9testLDEXPIdEviPKT_PS0__param_2
)
{
	.reg .pred 	%p<2>;
	.reg .b32 	%r<9>;
	.reg .b64 	%rd<8>;
	.reg .b64 	%fd<8>;

	ld.param.u32 	%r2, [_Z9testLDEXPIdEviPKT_PS0__param_0];
	ld.param.u64 	%rd1, [_Z9testLDEXPIdEviPKT_PS0__param_1];
	ld.param.u64 	%rd2, [_Z9testLDEXPIdEviPKT_PS0__param_2];
	mov.u32 	%r3, %ntid.x;
	mov.u32 	%r4, %ctaid.x;
	mov.u32 	%r5, %tid.x;
	mad.lo.s32 	%r1, %r3, %r4, %r5;
	setp.ge.u32 	%p1, %r1, %r2;
	@%p1 bra 	$L__BB0_2;
	cvta.to.global.u64 	%rd3, %rd1;
	cvta.to.global.u64 	%rd4, %rd2;
	mul.wide.u32 	%rd5, %r1, 8;
	add.s64 	%rd6, %rd3, %rd5;
	ld.global.f64 	%fd1, [%rd6];
	mov.b32 	%r6, 1072693248;
	mov.b32 	%r7, 0;
	mov.b64 	%fd2, {%r7, %r6};
	mov.b32 	%r8, 1083179008;
	mov.b64 	%fd3, {%r7, %r8};
	mul.rn.f64 	%fd4, %fd1, %fd3;
	mul.rn.f64 	%fd5, %fd4, %fd2;
	mul.rn.f64 	%fd6, %fd5, %fd2;
	mul.rn.f64 	%fd7, %fd6, %fd2;
	add.s64 	%rd7, %rd4, %rd5;
	st.global.f64 	[%rd7], %fd7;
$L__BB0_2:
	ret;

}
	// .globl	_ZN3cub18CUB_300001_SM_10006detail11EmptyKernelIvEEvv
.visible .entry _ZN3cub18CUB_300001_SM_10006detail11EmptyKernelIvEEvv()
{


	ret;

}
	// .globl	_ZN3cub18CUB_300001_SM_10006detail8for_each13static_kernelINS2_12policy_hub_t12policy_500_tEmN6thrust24THRUST_300001_SM_1000_NS8cuda_cub20__uninitialized_fill7functorINS7_10device_ptrIdEEdEEEEvT0_T1_
.visible .entry _ZN3cub18CUB_300001_SM_10006detail8for_each13static_kernelINS2_12policy_hub_t12policy_500_tEmN6thrust24THRUST_300001_SM_1000_NS8cuda_cub20__uninitialized_fill7functorINS7_10device_ptrIdEEdEEEEvT0_T1_(
	.param .u64 _ZN3cub18CUB_300001_SM_10006detail8for_each13static_kernelINS2_12policy_hub_t12policy_500_tEmN6thrust24THRUST_300001_SM_1000_NS8cuda_cub20__uninitialized_fill7functorINS7_10device_ptrIdEEdEEEEvT0_T1__param_0,
	.param .align 8 .b8 _ZN3cub18CUB_300001_SM_10006detail8for_each13static_kernelINS2_12policy_hub_t12policy_500_tEmN6thrust24THRUST_300001_SM_1000_NS8cuda_cub20__uninitialized_fill7functorINS7_10device_ptrIdEEdEEEEvT0_T1__param_1[16]
)
.maxntid 256
{
	.reg .pred 	%p<4>;
	.reg .b32 	%r<5>;
	.reg .b64 	%rd<16>;
	.reg .b64 	%fd<3>;

	ld.param.f64 	%fd2, [_ZN3cub18CUB_300001_SM_10006detail8for_each13static_kernelINS2_12policy_hub_t12policy_500_tEmN6thrust24THRUST_300001_SM_1000_NS8cuda_cub20__uninitialized_fill7functorINS7_10device_ptrIdEEdEEEEvT0_T1__param_1+8];
	ld.param.u64 	%rd4, [_ZN3cub18CUB_300001_SM_10006detail8for_each13static_kernelINS2_12policy_hub_t12policy_500_tEmN6thrust24THRUST_300001_SM_1000_NS8cuda_cub20__uninitialized_fill7functorINS7_10device_ptrIdEEdEEEEvT0_T1__param_1];
	ld.param.u64 	%rd5, [_ZN3cub18CUB_300001_SM_10006detail8for_each13static_kernelINS2_12policy_hub_t12policy_500_tEmN6thrust24THRUST_300001_SM_1000_NS8cuda_cub20__uninitialized_fill7functorINS7_10device_ptrIdEEdEEEEvT0_T1__param_0];
	mov.u32 	%r2, %ctaid.x;
	mul.wide.u32 	%rd1, %r2, 512;
	sub.s64 	%rd2, %rd5, %rd1;
	setp.lt.u64 	%p1, %rd2, 512;
	@%p1 bra 	$L__BB2_2;
	mov.u32 	%r4, %tid.x;
	cvta.to.global.u64 	%rd11, %rd4;
	cvt.u64.u32 	%rd12, %r4;
	add.s64 	%rd13, %rd1, %rd12;
	shl.b64 	%rd14, %rd13, 3;
	add.s64 	%rd15, %rd11, %rd14;
	st.global.f64 	[%rd15], %fd2;
	st.global.f64 	[%rd15+2048], %fd2;
	bra.uni 	$L__BB2_6;
$L__BB2_2:
	cvta.to.global.u64 	%rd6, %rd4;
	mov.u32 	%r1, %tid.x;
	cvt.u64.u32 	%rd7, %r1;
	setp.le.u64 	%p2, %rd2, %rd7;
	add.s64 	%rd8, %rd1, %rd7;
	shl.b64 	%rd9, %rd8, 3;
	add.s64 	%rd3, %rd6, %rd9;
	@%p2 bra 	$L__BB2_4;
	st.global.f64 	[%rd3], %fd2;
$L__BB2_4:
	add.s32 	%r3, %r1, 256;
	cvt.u64.u32 	%rd10, %r3;
	setp.le.u64 	%p3, %rd2, %rd10;
	@%p3 bra 	$L__BB2_6;
	st.global.f64 	[%rd3+2048], %fd2;
$L__BB2_6:
	ret;

}
	// .globl	_ZN3cub18CUB_300001_SM_10006detail9transform16transform_kernelINS2_10policy_hubILb1EN4cuda3std3__45tupleIJN6thrust24THRUST_300001_SM_1000_NS17counting_iteratorIjNSA_11use_defaultESC_SC_EEEEEE10policy1000Ei7RandGenNSA_6detail15normal_iteratorINSA_10device_ptrIdEEEEJSD_EEEvT0_iT1_T2_DpNS2_10kernel_argIT3_EE
.visible .entry _ZN3cub18CUB_300001_SM_10006detail9transform16transform_kernelINS2_10policy_hubILb1EN4cuda3std3__45tupleIJN6thrust24THRUST_300001_SM_1000_NS17counting_iteratorIjNSA_11use_defaultESC_SC_EEEEEE10policy1000Ei7RandGenNSA_6detail15normal_iteratorINSA_10device_ptrIdEEEEJSD_EEEvT0_iT1_T2_DpNS2_10kernel_argIT3_EE(
	.param .u32 _ZN3cub18CUB_300001_SM_10006detail9transform16transform_kernelINS2_10policy_hubILb1EN4cuda3std3__45tupleIJN6thrust24THRUST_300001_SM_1000_NS17counting_iteratorIjNSA_11use_defaultESC_SC_EEEEEE10policy1000Ei7RandGenNSA_6detail15normal_iteratorINSA_10device_ptrIdEEEEJSD_EEEvT0_iT1_T2_DpNS2_10kernel_argIT3_EE_param_0,
	.param .u32 _ZN3cub18CUB_300001_SM_10006detail9transform16transform_kernelINS2_10policy_hubILb1EN4cuda3std3__45tupleIJN6thrust24THRUST_300001_SM_1000_NS17counting_iteratorIjNSA_11use_defaultESC_SC_EEEEEE10policy1000Ei7RandGenNSA_6detail15normal_iteratorINSA_10device_ptrIdEEEEJSD_EEEvT0_iT1_T2_DpNS2_10kernel_argIT3_EE_param_1,
	.param .align 1 .b8 _ZN3cub18CUB_300001_SM_10006detail9transform16transform_kernelINS2_10policy_hubILb1EN4cuda3std3__45tupleIJN6thrust24THRUST_300001_SM_1000_NS17counting_iteratorIjNSA_11use_defaultESC_SC_EEEEEE10policy1000Ei7RandGenNSA_6detail15normal_iteratorINSA_10device_ptrIdEEEEJSD_EEEvT0_iT1_T2_DpNS2_10kernel_argIT3_EE_param_2[1],
	.param .align 8 .b8 _ZN3cub18CUB_300001_SM_10006detail9transform16transform_kernelINS2_10policy_hubILb1EN4cuda3std3__45tupleIJN6thrust24THRUST_300001_SM_1000_NS17counting_iteratorIjNSA_11use_defaultESC_SC_EEEEEE10policy1000Ei7RandGenNSA_6detail15normal_iteratorINSA_10device_ptrIdEEEEJSD_EEEvT0_iT1_T2_DpNS2_10kernel_argIT3_EE_param_3[8],
	.param .align 8 .b8 _ZN3cub18CUB_300001_SM_10006detail9transform16transform_kernelINS2_10policy_hubILb1EN4cuda3std3__45tupleIJN6thrust24THRUST_300001_SM_1000_NS17counting_iteratorIjNSA_11use_defaultESC_SC_EEEEEE10policy1000Ei7RandGenNSA_6detail15normal_iteratorINSA_10device_ptrIdEEEEJSD_EEEvT0_iT1_T2_DpNS2_10kernel_argIT3_EE_param_4[16]
)
.maxntid 128
{
	.reg .pred 	%p<17>;
	.reg .b32 	%r<70>;
	.reg .b32 	%f<7>;
	.reg .b64 	%rd<61>;
	.reg .b64 	%fd<3>;

	ld.param.u32 	%r18, [_ZN3cub18CUB_300001_SM_10006detail9transform16transform_kernelINS2_10policy_hubILb1EN4cuda3std3__45tupleIJN6thrust24THRUST_300001_SM_1000_NS17counting_iteratorIjNSA_11use_defaultESC_SC_EEEEEE10policy1000Ei7RandGenNSA_6detail15normal_iteratorINSA_10device_ptrIdEEEEJSD_EEEvT0_iT1_T2_DpNS2_10kernel_argIT3_EE_param_4];
	ld.param.u32 	%r19, [_ZN3cub18CUB_300001_SM_10006detail9transform16transform_kernelINS2_10policy_hubILb1EN4cuda3std3__45tupleIJN6thrust24THRUST_300001_SM_1000_NS17counting_iteratorIjNSA_11use_defaultESC_SC_EEEEEE10policy1000Ei7RandGenNSA_6detail15normal_iteratorINSA_10device_ptrIdEEEEJSD_EEEvT0_iT1_T2_DpNS2_10kernel_argIT3_EE_param_0];
	ld.param.u64 	%rd18, [_ZN3cub18CUB_300001_SM_10006detail9transform16transform_kernelINS2_10policy_hubILb1EN4cuda3std3__45tupleIJN6thrust24THRUST_300001_SM_1000_NS17counting_iteratorIjNSA_11use_defaultESC_SC_EEEEEE10policy1000Ei7RandGenNSA_6detail15normal_iteratorINSA_10device_ptrIdEEEEJSD_EEEvT0_iT1_T2_DpNS2_10kernel_argIT3_EE_param_3];
	ld.param.u32 	%r17, [_ZN3cub18CUB_300001_SM_10006detail9transform16transform_kernelINS2_10policy_hubILb1EN4cuda3std3__45tupleIJN6thrust24THRUST_300001_SM_1000_NS17counting_iteratorIjNSA_11use_defaultESC_SC_EEEEEE10policy1000Ei7RandGenNSA_6detail15normal_iteratorINSA_10device_ptrIdEEEEJSD_EEEvT0_iT1_T2_DpNS2_10kernel_argIT3_EE_param_1];
	cvta.to.global.u64 	%rd19, %rd18;
	shl.b32 	%r20, %r17, 7;
	mov.u32 	%r21, %ctaid.x;
	mul.lo.s32 	%r22, %r20, %r21;
	sub.s32 	%r23, %r19, %r22;
	min.s32 	%r1, %r20, %r23;
	add.s32 	%r2, %r18, %r22;
	mul.wide.s32 	%rd20, %r22, 8;
	add.s64 	%rd1, %rd19, %rd20;
	setp.gt.s32 	%p1, %r20, %r23;
	@%p1 bra 	$L__BB3_10;
	setp.lt.s32 	%p2, %r17, 1;
	@%p2 bra 	$L__BB3_21;
	mov.b32 	%r66, 0;
	mov.u32 	%r3, %tid.x;
$L__BB3_3:
	shl.b32 	%r26, %r66, 7;
	add.s32 	%r6, %r26, %r3;
	add.s32 	%r7, %r6, %r2;
	setp.eq.s32 	%p3, %r7, 0;
	mov.b32 	%r67, 1;
	@%p3 bra 	$L__BB3_9;
	cvt.u64.u32 	%rd54, %r7;
	mov.b64 	%rd55, 48271;
	mov.b64 	%rd56, 1;
$L__BB3_5:
	and.b64  	%rd23, %rd54, 1;
	setp.eq.b64 	%p4, %rd23, 1;
	not.pred 	%p5, %p4;
	@%p5 bra 	$L__BB3_7;
	mul.lo.s64 	%rd24, %rd56, %rd55;
	mul.hi.u64 	%rd25, %rd24, 8589934597;
	sub.s64 	%rd26, %rd24, %rd25;
	shr.u64 	%rd27, %rd26, 1;
	add.s64 	%rd28, %rd27, %rd25;
	shr.u64 	%rd29, %rd28, 30;
	mul.lo.s64 	%rd30, %rd29, 2147483647;
	sub.s64 	%rd56, %rd24, %rd30;
$L__BB3_7:
	shr.u64 	%rd8, %rd54, 1;
	mul.lo.s64 	%rd31, %rd55, %rd55;
	mul.hi.u64 	%rd32, %rd31, -9223372032559808509;
	shr.u64 	%rd33, %rd32, 30;
	mul.lo.s64 	%rd34, %rd33, 2147483647;
	sub.s64 	%rd55, %rd31, %rd34;
	setp.gt.u64 	%p6, %rd54, 1;
	mov.u64 	%rd54, %rd8;
	@%p6 bra 	$L__BB3_5;
	cvt.u32.u64 	%r27, %rd56;
	mul.hi.u32 	%r28, %r27, 3;
	sub.s32 	%r29, %r27, %r28;
	shr.u32 	%r30, %r29, 1;
	add.s32 	%r31, %r30, %r28;
	shr.u32 	%r32, %r31, 30;
	mul.lo.s32 	%r33, %r32, 2147483647;
	sub.s32 	%r67, %r27, %r33;
$L__BB3_9:
	mul.hi.u32 	%r34, %r67, -1131474031;
	shr.u32 	%r35, %r34, 15;
	mul.lo.s32 	%r36, %r35, 44488;
	sub.s32 	%r37, %r67, %r36;
	mul.lo.s32 	%r38, %r37, 48271;
	mul.lo.s32 	%r39, %r35, 3399;
	setp.lt.u32 	%p7, %r38, %r39;
	xor.b32  	%r40, %r39, 2147483647;
	neg.s32 	%r41, %r39;
	selp.b32 	%r42, %r40, %r41, %p7;
	add.s32 	%r43, %r38, %r42;
	add.s32 	%r44, %r43, -1;
	cvt.rn.f32.u32 	%f1, %r44;
	mul.f32 	%f2, %f1, 0f30000000;
	fma.rn.f32 	%f3, %f2, 0f40000000, 0fBF800000;
	cvt.f64.f32 	%fd1, %f3;
	mul.wide.s32 	%rd35, %r6, 8;
	add.s64 	%rd36, %rd1, %rd35;
	st.global.f64 	[%rd36], %fd1;
	add.s32 	%r66, %r66, 1;
	setp.eq.s32 	%p8, %r66, %r17;
	@%p8 bra 	$L__BB3_21;
	bra.uni 	$L__BB3_3;
$L__BB3_10:
	setp.lt.s32 	%p9, %r17, 1;
	@%p9 bra 	$L__BB3_21;
	mov.b32 	%r68, 0;
	mov.u32 	%r4, %tid.x;
$L__BB3_12:
	shl.b32 	%r46, %r68, 7;
	add.s32 	%r12, %r46, %r4;
	setp.ge.s32 	%p10, %r12, %r1;
	@%p10 bra 	$L__BB3_20;
	add.s32 	%r13, %r12, %r2;
	setp.eq.s32 	%p11, %r13, 0;
	mov.b32 	%r69, 1;
	@%p11 bra 	$L__BB3_19;
	cvt.u64.u32 	%rd58, %r13;
	mov.b64 	%rd59, 48271;
	mov.b64 	%rd60, 1;
$L__BB3_15:
	and.b64  	%rd39, %rd58, 1;
	setp.eq.b64 	%p12, %rd39, 1;
	not.pred 	%p13, %p12;
	@%p13 bra 	$L__BB3_17;
	mul.lo.s64 	%rd40, %rd60, %rd59;
	mul.hi.u64 	%rd41, %rd40, 8589934597;
	sub.s64 	%rd42, %rd40, %rd41;
	shr.u64 	%rd43, %rd42, 1;
	add.s64 	%rd44, %rd43, %rd41;
	shr.u64 	%rd45, %rd44, 30;
	mul.lo.s64 	%rd46, %rd45, 2147483647;
	sub.s64 	%rd60, %rd40, %rd46;
$L__BB3_17:
	shr.u64 	%rd16, %rd58, 1;
	mul.lo.s64 	%rd47, %rd59, %rd59;
	mul.hi.u64 	%rd48, %rd47, -9223372032559808509;
	shr.u64 	%rd49, %rd48, 30;
	mul.lo.s64 	%rd50, %rd49, 2147483647;
	sub.s64 	%rd59, %rd47, %rd50;
	setp.gt.u64 	%p14, %rd58, 1;
	mov.u64 	%rd58, %rd16;
	@%p14 bra 	$L__BB3_15;
	cvt.u32.u64 	%r48, %rd60;
	mul.hi.u32 	%r49, %r48, 3;
	sub.s32 	%r50, %r48, %r49;
	shr.u32 	%r51, %r50, 1;
	add.s32 	%r52, %r51, %r49;
	shr.u32 	%r53, %r52, 30;
	mul.lo.s32 	%r54, %r53, 2147483647;
	sub.s32 	%r69, %r48, %r54;
$L__BB3_19:
	mul.hi.u32 	%r55, %r69, -1131474031;
	shr.u32 	%r56, %r55, 15;
	mul.lo.s32 	%r57, %r56, 44488;
	sub.s32 	%r58, %r69, %r57;
	mul.lo.s32 	%r59, %r58, 48271;
	mul.lo.s32 	%r60, %r56, 3399;
	setp.lt.u32 	%p15, %r59, %r60;
	xor.b32  	%r61, %r60, 2147483647;
	neg.s32 	%r62, %r60;
	selp.b32 	%r63, %r61, %r62, %p15;
	add.s32 	%r64, %r59, %r63;
	add.s32 	%r65, %r64, -1;
	cvt.rn.f32.u32 	%f4, %r65;
	mul.f32 	%f5, %f4, 0f30000000;
	fma.rn.f32 	%f6, %f5, 0f40000000, 0fBF800000;
	cvt.f64.f32 	%fd2, %f6;
	mul.wide.s32 	%rd51, %r12, 8;
	add.s64 	%rd52, %rd1, %rd51;
	st.global.f64 	[%rd52], %fd2;
$L__BB3_20:
	add.s32 	%r68, %r68, 1;
	setp.ne.s32 	%p16, %r68, %r17;
	@%p16 bra 	$L__BB3_12;
$L__BB3_21:
	ret;

}
	// .globl	_ZN3cub18CUB_300001_SM_10006detail9transform16transform_kernelINS2_10policy_hubILb1EN4cuda3std3__45tupleIJN6thrust24THRUST_300001_SM_1000_NS17counting_iteratorIjNSA_11use_defaultESC_SC_EEEEEE10policy1000El7RandGenNSA_6detail15normal_iteratorINSA_10device_ptrIdEEEEJSD_EEEvT0_iT1_T2_DpNS2_10kernel_argIT3_EE
.visible .entry _ZN3cub18CUB_300001_SM_10006detail9transform16transform_kernelINS2_10policy_hubILb1EN4cuda3std3__45tupleIJN6thrust24THRUST_300001_SM_1000_NS17counting_iteratorIjNSA_11use_defaultESC_SC_EEEEEE10policy1000El7RandGenNSA_6detail15normal_iteratorINSA_10device_ptrIdEEEEJSD_EEEvT0_iT1_T2_DpNS2_10kernel_argIT3_EE(
	.param .u64 _ZN3cub18CUB_300001_SM_10006detail9transform16transform_kernelINS2_10policy_hubILb1EN4cuda3std3__45tupleIJN6thrust24THRUST_300001_SM_1000_NS17counting_iteratorIjNSA_11use_defaultESC_SC_EEEEEE10policy1000El7RandGenNSA_6detail15normal_iteratorINSA_10device_ptrIdEEEEJSD_EEEvT0_iT1_T2_DpNS2_10kernel_argIT3_EE_param_0,
	.param .u32 _ZN3cub18CUB_300001_SM_10006detail9transform16transform_kernelINS2_10policy_hubILb1EN4cuda3std3__45tupleIJN6thrust24THRUST_300001_SM_1000_NS17counting_iteratorIjNSA_11use_defaultESC_SC_EEEEEE10policy1000El7RandGenNSA_6detail15normal_iteratorINSA_10device_ptrIdEEEEJSD_EEEvT0_iT1_T2_DpNS2_10kernel_argIT3_EE_param_1,
	.param .align 1 .b8 _ZN3cub18CUB_300001_SM_10006detail9transform16transform_kernelINS2_10policy_hubILb1EN4cuda3std3__45tupleIJN6thrust24THRUST_300001_SM_1000_NS17counting_iteratorIjNSA_11use_defaultESC_SC_EEEEEE10policy1000El7RandGenNSA_6detail15normal_iteratorINSA_10device_ptrIdEEEEJSD_EEEvT0_iT1_T2_DpNS2_10kernel_argIT3_EE_param_2[1],
	.param .align 8 .b8 _ZN3cub18CUB_300001_SM_10006detail9transform16transform_kernelINS2_10policy_hubILb1EN4cuda3std3__45tupleIJN6thrust24THRUST_300001_SM_1000_NS17counting_iteratorIjNSA_11use_defaultESC_SC_EEEEEE10policy1000El7RandGenNSA_6detail15normal_iteratorINSA_10device_ptrIdEEEEJSD_EEEvT0_iT1_T2_DpNS2_10kernel_argIT3_EE_param_3[8],
	.param .align 8 .b8 _ZN3cub18CUB_300001_SM_10006detail9transform16transform_kernelINS2_10policy_hubILb1EN4cuda3std3__45tupleIJN6thrust24THRUST_300001_SM_1000_NS17counting_iteratorIjNSA_11use_defaultESC_SC_EEEEEE10policy1000El7RandGenNSA_6detail15normal_iteratorINSA_10device_ptrIdEEEEJSD_EEEvT0_iT1_T2_DpNS2_10kernel_argIT3_EE_param_4[16]
)
.maxntid 128
{
	.reg .pred 	%p<17>;
	.reg .b32 	%r<68>;
	.reg .b32 	%f<7>;
	.reg .b64 	%rd<67>;
	.reg .b64 	%fd<3>;

	ld.param.u32 	%r18, [_ZN3cub18CUB_300001_SM_10006detail9transform16transform_kernelINS2_10policy_hubILb1EN4cuda3std3__45tupleIJN6thrust24THRUST_300001_SM_1000_NS17counting_iteratorIjNSA_11use_defaultESC_SC_EEEEEE10policy1000El7RandGenNSA_6detail15normal_iteratorINSA_10device_ptrIdEEEEJSD_EEEvT0_iT1_T2_DpNS2_10kernel_argIT3_EE_param_4];
	ld.param.u64 	%rd18, [_ZN3cub18CUB_300001_SM_10006detail9transform16transform_kernelINS2_10policy_hubILb1EN4cuda3std3__45tupleIJN6thrust24THRUST_300001_SM_1000_NS17counting_iteratorIjNSA_11use_defaultESC_SC_EEEEEE10policy1000El7RandGenNSA_6detail15normal_iteratorINSA_10device_ptrIdEEEEJSD_EEEvT0_iT1_T2_DpNS2_10kernel_argIT3_EE_param_0];
	ld.param.u64 	%rd19, [_ZN3cub18CUB_300001_SM_10006detail9transform16transform_kernelINS2_10policy_hubILb1EN4cuda3std3__45tupleIJN6thrust24THRUST_300001_SM_1000_NS17counting_iteratorIjNSA_11use_defaultESC_SC_EEEEEE10policy1000El7RandGenNSA_6detail15normal_iteratorINSA_10device_ptrIdEEEEJSD_EEEvT0_iT1_T2_DpNS2_10kernel_argIT3_EE_param_3];
	ld.param.u32 	%r17, [_ZN3cub18CUB_300001_SM_10006detail9transform16transform_kernelINS2_10policy_hubILb1EN4cuda3std3__45tupleIJN6thrust24THRUST_300001_SM_1000_NS17counting_iteratorIjNSA_11use_defaultESC_SC_EEEEEE10policy1000El7RandGenNSA_6detail15normal_iteratorINSA_10device_ptrIdEEEEJSD_EEEvT0_iT1_T2_DpNS2_10kernel_argIT3_EE_param_1];
	cvta.to.global.u64 	%rd20, %rd19;
	shl.b32 	%r19, %r17, 7;
	mov.u32 	%r20, %ctaid.x;
	cvt.u64.u32 	%rd21, %r20;
	cvt.s64.s32 	%rd22, %r19;
	mul.lo.s64 	%rd23, %rd22, %rd21;
	sub.s64 	%rd24, %rd18, %rd23;
	min.s64 	%rd25, %rd24, %rd22;
	cvt.u32.u64 	%r1, %rd25;
	cvt.u32.u64 	%r21, %rd23;
	add.s32 	%r2, %r18, %r21;
	shl.b64 	%rd26, %rd23, 3;
	add.s64 	%rd1, %rd20, %rd26;
	setp.eq.s32 	%p1, %r19, %r1;
	@%p1 bra 	$L__BB4_12;
	setp.lt.s32 	%p2, %r17, 1;
	@%p2 bra 	$L__BB4_21;
	mov.b32 	%r66, 0;
	mov.u32 	%r3, %tid.x;
$L__BB4_3:
	shl.b32 	%r23, %r66, 7;
	add.s32 	%r12, %r23, %r3;
	setp.ge.s32 	%p3, %r12, %r1;
	@%p3 bra 	$L__BB4_11;
	add.s32 	%r13, %r12, %r2;
	setp.eq.s32 	%p4, %r13, 0;
	mov.b32 	%r67, 1;
	@%p4 bra 	$L__BB4_10;
	cvt.u64.u32 	%rd64, %r13;
	mov.b64 	%rd65, 48271;
	mov.b64 	%rd66, 1;
$L__BB4_6:
	and.b64  	%rd29, %rd64, 1;
	setp.eq.b64 	%p5, %rd29, 1;
	not.pred 	%p6, %p5;
	@%p6 bra 	$L__BB4_8;
	mul.lo.s64 	%rd30, %rd66, %rd65;
	mul.hi.u64 	%rd31, %rd30, 8589934597;
	sub.s64 	%rd32, %rd30, %rd31;
	shr.u64 	%rd33, %rd32, 1;
	add.s64 	%rd34, %rd33, %rd31;
	shr.u64 	%rd35, %rd34, 30;
	mul.lo.s64 	%rd36, %rd35, 2147483647;
	sub.s64 	%rd66, %rd30, %rd36;
$L__BB4_8:
	shr.u64 	%rd16, %rd64, 1;
	mul.lo.s64 	%rd37, %rd65, %rd65;
	mul.hi.u64 	%rd38, %rd37, -9223372032559808509;
	shr.u64 	%rd39, %rd38, 30;
	mul.lo.s64 	%rd40, %rd39, 2147483647;
	sub.s64 	%rd65, %rd37, %rd40;
	setp.gt.u64 	%p7, %rd64, 1;
	mov.u64 	%rd64, %rd16;
	@%p7 bra 	$L__BB4_6;
	cvt.u32.u64 	%r25, %rd66;
	mul.hi.u32 	%r26, %r25, 3;
	sub.s32 	%r27, %r25, %r26;
	shr.u32 	%r28, %r27, 1;
	add.s32 	%r29, %r28, %r26;
	shr.u32 	%r30, %r29, 30;
	mul.lo.s32 	%r31, %r30, 2147483647;
	sub.s32 	%r67, %r25, %r31;
$L__BB4_10:
	mul.hi.u32 	%r32, %r67, -1131474031;
	shr.u32 	%r33, %r32, 15;
	mul.lo.s32 	%r34, %r33, 44488;
	sub.s32 	%r35, %r67, %r34;
	mul.lo.s32 	%r36, %r35, 48271;
	mul.lo.s32 	%r37, %r33, 3399;
	setp.lt.u32 	%p8, %r36, %r37;
	xor.b32  	%r38, %r37, 2147483647;
	neg.s32 	%r39, %r37;
	selp.b32 	%r40, %r38, %r39, %p8;
	add.s32 	%r41, %r36, %r40;
	add.s32 	%r42, %r41, -1;
	cvt.rn.f32.u32 	%f1, %r42;
	mul.f32 	%f2, %f1, 0f30000000;
	fma.rn.f32 	%f3, %f2, 0f40000000, 0fBF800000;
	cvt.f64.f32 	%fd1, %f3;
	mul.wide.s32 	%rd41, %r12, 8;
	add.s64 	%rd42, %rd1, %rd41;
	st.global.f64 	[%rd42], %fd1;
$L__BB4_11:
	add.s32 	%r66, %r66, 1;
	setp.ne.s32 	%p9, %r66, %r17;
	@%p9 bra 	$L__BB4_3;
	bra.uni 	$L__BB4_21;
$L__BB4_12:
	setp.lt.s32 	%p10, %r17, 1;
	@%p10 bra 	$L__BB4_21;
	mov.b32 	%r64, 0;
	mov.u32 	%r4, %tid.x;
$L__BB4_14:
	shl.b32 	%r45, %r64, 7;
	add.s32 	%r6, %r45, %r4;
	add.s32 	%r7, %r6, %r2;
	setp.eq.s32 	%p11, %r7, 0;
	mov.b32 	%r65, 1;
	@%p11 bra 	$L__BB4_20;
	cvt.u64.u32 	%rd60, %r7;
	mov.b64 	%rd61, 48271;
	mov.b64 	%rd62, 1;
$L__BB4_16:
	and.b64  	%rd45, %rd60, 1;
	setp.eq.b64 	%p12, %rd45, 1;
	not.pred 	%p13, %p12;
	@%p13 bra 	$L__BB4_18;
	mul.lo.s64 	%rd46, %rd62, %rd61;
	mul.hi.u64 	%rd47, %rd46, 8589934597;
	sub.s64 	%rd48, %rd46, %rd47;
	shr.u64 	%rd49, %rd48, 1;
	add.s64 	%rd50, %rd49, %rd47;
	shr.u64 	%rd51, %rd50, 30;
	mul.lo.s64 	%rd52, %rd51, 2147483647;
	sub.s64 	%rd62, %rd46, %rd52;
$L__BB4_18:
	shr.u64 	%rd8, %rd60, 1;
	mul.lo.s64 	%rd53, %rd61, %rd61;
	mul.hi.u64 	%rd54, %rd53, -9223372032559808509;
	shr.u64 	%rd55, %rd54, 30;
	mul.lo.s64 	%rd56, %rd55, 2147483647;
	sub.s64 	%rd61, %rd53, %rd56;
	setp.gt.u64 	%p14, %rd60, 1;
	mov.u64 	%rd60, %rd8;
	@%p14 bra 	$L__BB4_16;
	cvt.u32.u64 	%r46, %rd62;
	mul.hi.u32 	%r47, %r46, 3;
	sub.s32 	%r48, %r46, %r47;
	shr.u32 	%r49, %r48, 1;
	add.s32 	%r50, %r49, %r47;
	shr.u32 	%r51, %r50, 30;
	mul.lo.s32 	%r52, %r51, 2147483647;
	sub.s32 	%r65, %r46, %r52;
$L__BB4_20:
	mul.hi.u32 	%r53, %r65, -1131474031;
	shr.u32 	%r54, %r53, 15;
	mul.lo.s32 	%r55, %r54, 44488;
	sub.s32 	%r56, %r65, %r55;
	mul.lo.s32 	%r57, %r56, 48271;
	mul.lo.s32 	%r58, %r54, 3399;
	setp.lt.u32 	%p15, %r57, %r58;
	xor.b32  	%r59, %r58, 2147483647;
	neg.s32 	%r60, %r58;
	selp.b32 	%r61, %r59, %r60, %p15;
	add.s32 	%r62, %r57, %r61;
	add.s32 	%r63, %r62, -1;
	cvt.rn.f32.u32 	%f4, %r63;
	mul.f32 	%f5, %f4, 0f30000000;
	fma.rn.f32 	%f6, %f5, 0f40000000, 0fBF800000;
	cvt.f64.f32 	%fd2, %f6;
	mul.wide.s32 	%rd57, %r6, 8;
	add.s64 	%rd58, %rd1, %rd57;
	st.global.f64 	[%rd58], %fd2;
	add.s32 	%r64, %r64, 1;
	setp.eq.s32 	%p16, %r64, %r17;
	@%p16 bra 	$L__BB4_21;
	bra.uni 	$L__BB4_14;
$L__BB4_21:
	ret;

}
	// .globl	_ZN3cub18CUB_300001_SM_10006detail6reduce28DeviceReduceSingleTileKernelINS2_10policy_hubIdjN4cuda3std3__44plusIdEEE10Policy1000EN6thrust24THRUST_300001_SM_1000_NS6detail15normal_iteratorINSD_10device_ptrIdEEEEPdjS9_ddNS7_10__identityEEEvT0_T1_T2_T3_T4_T6_
.visible .entry _ZN3cub18CUB_300001_SM_10006detail6reduce28DeviceReduceSingleTileKernelINS2_10policy_hubIdjN4cuda3std3__44plusIdEEE10Policy1000EN6thrust24THRUST_300001_SM_1000_NS6detail15normal_iteratorINSD_10device_ptrIdEEEEPdjS9_ddNS7_10__identityEEEvT0_T1_T2_T3_T4_T6_(
	.param .align 8 .b8 _ZN3cub18CUB_300001_SM_10006detail6reduce28DeviceReduceSingleTileKernelINS2_10policy_hubIdjN4cuda3std3__44plusIdEEE10Policy1000EN6thrust24THRUST_300001_SM_1000_NS6detail15normal_iteratorINSD_10device_ptrIdEEEEPdjS9_ddNS7_10__identityEEEvT0_T1_T2_T3_T4_T6__param_0[8],
	.param .u64 .ptr .align 1 _ZN3cub18CUB_300001_SM_10006detail6reduce28DeviceReduceSingleTileKernelINS2_10policy_hubIdjN4cuda3std3__44plusIdEEE10Policy1000EN6thrust24THRUST_300001_SM_1000_NS6detail15normal_iteratorINSD_10device_ptrIdEEEEPdjS9_ddNS7_10__identityEEEvT0_T1_T2_T3_T4_T6__param_1,
	.param .u32 _ZN3cub18CUB_300001_SM_10006detail6reduce28DeviceReduceSingleTileKernelINS2_10policy_hubIdjN4cuda3std3__44plusIdEEE10Policy1000EN6thrust24THRUST_300001_SM_1000_NS6detail15normal_iteratorINSD_10device_ptrIdEEEEPdjS9_ddNS7_10__identityEEEvT0_T1_T2_T3_T4_T6__param_2,
	.param .align 1 .b8 _ZN3cub18CUB_300001_SM_10006detail6reduce28DeviceReduceSingleTileKernelINS2_10policy_hubIdjN4cuda3std3__44plusIdEEE10Policy1000EN6thrust24THRUST_300001_SM_1000_NS6detail15normal_iteratorINSD_10device_ptrIdEEEEPdjS9_ddNS7_10__identityEEEvT0_T1_T2_T3_T4_T6__param_3[1],
	.param .f64 _ZN3cub18CUB_300001_SM_10006detail6reduce28DeviceReduceSingleTileKernelINS2_10policy_hubIdjN4cuda3std3__44plusIdEEE10Policy1000EN6thrust24THRUST_300001_SM_1000_NS6detail15normal_iteratorINSD_10device_ptrIdEEEEPdjS9_ddNS7_10__identityEEEvT0_T1_T2_T3_T4_T6__param_4,
	.param .align 1 .b8 _ZN3cub18CUB_300001_SM_10006detail6reduce28DeviceReduceSingleTileKernelINS2_10policy_hubIdjN4cuda3std3__44plusIdEEE10Policy1000EN6thrust24THRUST_300001_SM_1000_NS6detail15normal_iteratorINSD_10device_ptrIdEEEEPdjS9_ddNS7_10__identityEEEvT0_T1_T2_T3_T4_T6__param_5[1]
)
.maxntid 640
.minnctapersm 1
{
	.reg .pred 	%p<71>;
	.reg .b32 	%r<288>;
	.reg .b64 	%rd<114>;
	.reg .b64 	%fd<380>;
	// demoted variable
	.shared .align 8 .b8 _ZZN3cub18CUB_300001_SM_10006detail6reduce28DeviceReduceSingleTileKernelINS2_10policy_hubIdjN4cuda3std3__44plusIdEEE10Policy1000EN6thrust24THRUST_300001_SM_1000_NS6detail15normal_iteratorINSD_10device_ptrIdEEEEPdjS9_ddNS7_10__identityEEEvT0_T1_T2_T3_T4_T6_E12temp_storage[192];
	ld.param.u64 	%rd9, [_ZN3cub18CUB_300001_SM_10006detail6reduce28DeviceReduceSingleTileKernelINS2_10policy_hubIdjN4cuda3std3__44plusIdEEE10Policy1000EN6thrust24THRUST_300001_SM_1000_NS6detail15normal_iteratorINSD_10device_ptrIdEEEEPdjS9_ddNS7_10__identityEEEvT0_T1_T2_T3_T4_T6__param_0];
	ld.param.u64 	%rd10, [_ZN3cub18CUB_300001_SM_10006detail6reduce28DeviceReduceSingleTileKernelINS2_10policy_hubIdjN4cuda3std3__44plusIdEEE10Policy1000EN6thrust24THRUST_300001_SM_1000_NS6detail15normal_iteratorINSD_10device_ptrIdEEEEPdjS9_ddNS7_10__identityEEEvT0_T1_T2_T3_T4_T6__param_1];
	ld.param.u32 	%r51, [_ZN3cub18CUB_300001_SM_10006detail6reduce28DeviceReduceSingleTileKernelINS2_10policy_hubIdjN4cuda3std3__44plusIdEEE10Policy1000EN6thrust24THRUST_300001_SM_1000_NS6detail15normal_iteratorINSD_10device_ptrIdEEEEPdjS9_ddNS7_10__identityEEEvT0_T1_T2_T3_T4_T6__param_2];
	ld.param.f64 	%fd42, [_ZN3cub18CUB_300001_SM_10006detail6reduce28DeviceReduceSingleTileKernelINS2_10policy_hubIdjN4cuda3std3__44plusIdEEE10Policy1000EN6thrust24THRUST_300001_SM_1000_NS6detail15normal_iteratorINSD_10device_ptrIdEEEEPdjS9_ddNS7_10__identityEEEvT0_T1_T2_T3_T4_T6__param_4];
	cvta.to.global.u64 	%rd1, %rd10;
	setp.ne.s32 	%p1, %r51, 0;
	@%p1 bra 	$L__BB5_3;
	mov.u32 	%r270, %tid.x;
	setp.ne.s32 	%p70, %r270, 0;
	@%p70 bra 	$L__BB5_52;
	st.global.f64 	[%rd1], %fd42;
	bra.uni 	$L__BB5_52;
$L__BB5_3:
	cvta.to.global.u64 	%rd2, %rd9;
	setp.gt.u32 	%p2, %r51, 5119;
	@%p2 bra 	$L__BB5_28;
	mov.u32 	%r1, %tid.x;
	setp.ge.u32 	%p24, %r1, %r51;
	mov.f64 	%fd367, 0d0000000000000000;
	mov.u32 	%r274, %r1;
	@%p24 bra 	$L__BB5_6;
	mul.wide.u32 	%rd83, %r1, 8;
	add.s64 	%rd84, %rd2, %rd83;
	ld.global.f64 	%fd367, [%rd84];
	add.s32 	%r274, %r1, 640;
$L__BB5_6:
	setp.ge.u32 	%p25, %r274, %r51;
	@%p25 bra 	$L__BB5_19;
	not.b32 	%r146, %r274;
	add.s32 	%r147, %r51, %r146;
	mul.hi.u32 	%r148, %r147, -858993459;
	shr.u32 	%r149, %r148, 9;
	add.s32 	%r4, %r149, 1;
	and.b32  	%r5, %r4, 15;
	setp.lt.u32 	%p26, %r147, 9600;
	@%p26 bra 	$L__BB5_10;
	and.b32  	%r150, %r4, 16777200;
	neg.s32 	%r272, %r150;
	mul.wide.u32 	%rd85, %r274, 8;
	add.s64 	%rd86, %rd85, %rd2;
	add.s64 	%rd112, %rd86, 40960;
$L__BB5_9:
	.pragma "nounroll";
	ld.global.f64 	%fd181, [%rd112+-40960];
	add.f64 	%fd182, %fd367, %fd181;
	ld.global.f64 	%fd183, [%rd112+-35840];
	add.f64 	%fd184, %fd182, %fd183;
	ld.global.f64 	%fd185, [%rd112+-30720];
	add.f64 	%fd186, %fd184, %fd185;
	ld.global.f64 	%fd187, [%rd112+-25600];
	add.f64 	%fd188, %fd186, %fd187;
	ld.global.f64 	%fd189, [%rd112+-20480];
	add.f64 	%fd190, %fd188, %fd189;
	ld.global.f64 	%fd191, [%rd112+-15360];
	add.f64 	%fd192, %fd190, %fd191;
	ld.global.f64 	%fd193, [%rd112+-10240];
	add.f64 	%fd194, %fd192, %fd193;
	ld.global.f64 	%fd195, [%rd112+-5120];
	add.f64 	%fd196, %fd194, %fd195;
	ld.global.f64 	%fd197, [%rd112];
	add.f64 	%fd198, %fd196, %fd197;
	ld.global.f64 	%fd199, [%rd112+5120];
	add.f64 	%fd200, %fd198, %fd199;
	ld.global.f64 	%fd201, [%rd112+10240];
	add.f64 	%fd202, %fd200, %fd201;
	ld.global.f64 	%fd203, [%rd112+15360];
	add.f64 	%fd204, %fd202, %fd203;
	ld.global.f64 	%fd205, [%rd112+20480];
	add.f64 	%fd206, %fd204, %fd205;
	ld.global.f64 	%fd207, [%rd112+25600];
	add.f64 	%fd208, %fd206, %fd207;
	ld.global.f64 	%fd209, [%rd112+30720];
	add.f64 	%fd210, %fd208, %fd209;
	ld.global.f64 	%fd211, [%rd112+35840];
	add.f64 	%fd367, %fd210, %fd211;
	add.s32 	%r274, %r274, 10240;
	add.s32 	%r272, %r272, 16;
	add.s64 	%rd112, %rd112, 81920;
	setp.ne.s32 	%p27, %r272, 0;
	@%p27 bra 	$L__BB5_9;
$L__BB5_10:
	setp.eq.s32 	%p28, %r5, 0;
	@%p28 bra 	$L__BB5_19;
	and.b32  	%r12, %r4, 7;
	setp.lt.u32 	%p29, %r5, 8;
	@%p29 bra 	$L__BB5_13;
	mul.wide.u32 	%rd87, %r274, 8;
	add.s64 	%rd88, %rd2, %rd87;
	ld.global.f64 	%fd213, [%rd88];
	add.f64 	%fd214, %fd367, %fd213;
	ld.global.f64 	%fd215, [%rd88+5120];
	add.f64 	%fd216, %fd214, %fd215;
	ld.global.f64 	%fd217, [%rd88+10240];
	add.f64 	%fd218, %fd216, %fd217;
	ld.global.f64 	%fd219, [%rd88+15360];
	add.f64 	%fd220, %fd218, %fd219;
	ld.global.f64 	%fd221, [%rd88+20480];
	add.f64 	%fd222, %fd220, %fd221;
	ld.global.f64 	%fd223, [%rd88+25600];
	add.f64 	%fd224, %fd222, %fd223;
	ld.global.f64 	%fd225, [%rd88+30720];
	add.f64 	%fd226, %fd224, %fd225;
	ld.global.f64 	%fd227, [%rd88+35840];
	add.f64 	%fd367, %fd226, %fd227;
	add.s32 	%r274, %r274, 5120;
$L__BB5_13:
	setp.eq.s32 	%p30, %r12, 0;
	@%p30 bra 	$L__BB5_19;
	and.b32  	%r15, %r4, 3;
	setp.lt.u32 	%p31, %r12, 4;
	@%p31 bra 	$L__BB5_16;
	mul.wide.u32 	%rd89, %r274, 8;
	add.s64 	%rd90, %rd2, %rd89;
	ld.global.f64 	%fd229, [%rd90];
	add.f64 	%fd230, %fd367, %fd229;
	ld.global.f64 	%fd231, [%rd90+5120];
	add.f64 	%fd232, %fd230, %fd231;
	ld.global.f64 	%fd233, [%rd90+10240];
	add.f64 	%fd234, %fd232, %fd233;
	ld.global.f64 	%fd235, [%rd90+15360];
	add.f64 	%fd367, %fd234, %fd235;
	add.s32 	%r274, %r274, 2560;
$L__BB5_16:
	setp.eq.s32 	%p32, %r15, 0;
	@%p32 bra 	$L__BB5_19;
	mul.wide.u32 	%rd91, %r274, 8;
	add.s64 	%rd113, %rd2, %rd91;
	neg.s32 	%r277, %r15;
$L__BB5_18:
	.pragma "nounroll";
	ld.global.f64 	%fd236, [%rd113];
	add.f64 	%fd367, %fd367, %fd236;
	add.s64 	%rd113, %rd113, 5120;
	add.s32 	%r277, %r277, 1;
	setp.ne.s32 	%p33, %r277, 0;
	@%p33 bra 	$L__BB5_18;
$L__BB5_19:
	setp.lt.u32 	%p34, %r51, 640;
	@%p34 bra 	$L__BB5_24;
	// begin inline asm
	mov.u32 %r214, %laneid;
	// end inline asm
	mov.b64 	%rd102, %fd367;
	mov.b64 	{%r216, %r221}, %rd102;
	mov.b32 	%r222, 1;
	mov.b32 	%r263, 31;
	mov.b32 	%r264, -1;
	// begin inline asm
	shfl.sync.down.b32 %r215, %r216, %r222, %r263, %r264;
	// end inline asm
	// begin inline asm
	shfl.sync.down.b32 %r220, %r221, %r222, %r263, %r264;
	// end inline asm
	mov.b64 	%rd103, {%r215, %r220};
	mov.b64 	%fd307, %rd103;
	setp.gt.s32 	%p62, %r214, 30;
	add.f64 	%fd308, %fd367, %fd307;
	selp.f64 	%fd309, %fd367, %fd308, %p62;
	mov.b64 	%rd104, %fd309;
	mov.b64 	{%r226, %r231}, %rd104;
	mov.b32 	%r232, 2;
	// begin inline asm
	shfl.sync.down.b32 %r225, %r226, %r232, %r263, %r264;
	// end inline asm
	// begin inline asm
	shfl.sync.down.b32 %r230, %r231, %r232, %r263, %r264;
	// end inline asm
	mov.b64 	%rd105, {%r225, %r230};
	mov.b64 	%fd310, %rd105;
	setp.gt.s32 	%p63, %r214, 29;
	add.f64 	%fd311, %fd309, %fd310;
	selp.f64 	%fd312, %fd309, %fd311, %p63;
	mov.b64 	%rd106, %fd312;
	mov.b64 	{%r236, %r241}, %rd106;
	mov.b32 	%r242, 4;
	// begin inline asm
	shfl.sync.down.b32 %r235, %r236, %r242, %r263, %r264;
	// end inline asm
	// begin inline asm
	shfl.sync.down.b32 %r240, %r241, %r242, %r263, %r264;
	// end inline asm
	mov.b64 	%rd107, {%r235, %r240};
	mov.b64 	%fd313, %rd107;
	setp.gt.s32 	%p64, %r214, 27;
	add.f64 	%fd314, %fd312, %fd313;
	selp.f64 	%fd315, %fd312, %fd314, %p64;
	mov.b64 	%rd108, %fd315;
	mov.b64 	{%r246, %r251}, %rd108;
	mov.b32 	%r252, 8;
	// begin inline asm
	shfl.sync.down.b32 %r245, %r246, %r252, %r263, %r264;
	// end inline asm
	// begin inline asm
	shfl.sync.down.b32 %r250, %r251, %r252, %r263, %r264;
	// end inline asm
	mov.b64 	%rd109, {%r245, %r250};
	mov.b64 	%fd316, %rd109;
	setp.gt.s32 	%p65, %r214, 23;
	add.f64 	%fd317, %fd315, %fd316;
	selp.f64 	%fd318, %fd315, %fd317, %p65;
	mov.b64 	%rd110, %fd318;
	mov.b64 	{%r256, %r261}, %rd110;
	mov.b32 	%r262, 16;
	// begin inline asm
	shfl.sync.down.b32 %r255, %r256, %r262, %r263, %r264;
	// end inline asm
	// begin inline asm
	shfl.sync.down.b32 %r260, %r261, %r262, %r263, %r264;
	// end inline asm
	mov.b64 	%rd111, {%r255, %r260};
	mov.b64 	%fd319, %rd111;
	setp.gt.s32 	%p66, %r214, 15;
	add.f64 	%fd16, %fd318, %fd319;
	selp.f64 	%fd379, %fd318, %fd16, %p66;
	setp.ne.s32 	%p67, %r214, 0;
	@%p67 bra 	$L__BB5_22;
	shr.u32 	%r265, %r1, 2;
	and.b32  	%r266, %r265, 248;
	mov.u32 	%r267, _ZZN3cub18CUB_300001_SM_10006detail6reduce28DeviceReduceSingleTileKernelINS2_10policy_hubIdjN4cuda3std3__44plusIdEEE10Policy1000EN6thrust24THRUST_300001_SM_1000_NS6detail15normal_iteratorINSD_10device_ptrIdEEEEPdjS9_ddNS7_10__identityEEEvT0_T1_T2_T3_T4_T6_E12temp_storage;
	add.s32 	%r268, %r267, %r266;
	st.shared.f64 	[%r268+24], %fd16;
$L__BB5_22:
	bar.sync 	0;
	setp.ne.s32 	%p68, %r1, 0;
	@%p68 bra 	$L__BB5_50;
	ld.shared.f64 	%fd320, [_ZZN3cub18CUB_300001_SM_10006detail6reduce28DeviceReduceSingleTileKernelINS2_10policy_hubIdjN4cuda3std3__44plusIdEEE10Policy1000EN6thrust24THRUST_300001_SM_1000_NS6detail15normal_iteratorINSD_10device_ptrIdEEEEPdjS9_ddNS7_10__identityEEEvT0_T1_T2_T3_T4_T6_E12temp_storage+32];
	add.f64 	%fd321, %fd379, %fd320;
	ld.shared.f64 	%fd322, [_ZZN3cub18CUB_300001_SM_10006detail6reduce28DeviceReduceSingleTileKernelINS2_10policy_hubIdjN4cuda3std3__44plusIdEEE10Policy1000EN6thrust24THRUST_300001_SM_1000_NS6detail15normal_iteratorINSD_10device_ptrIdEEEEPdjS9_ddNS7_10__identityEEEvT0_T1_T2_T3_T4_T6_E12temp_storage+40];
	add.f64 	%fd323, %fd321, %fd322;
	ld.shared.f64 	%fd324, [_ZZN3cub18CUB_300001_SM_10006detail6reduce28DeviceReduceSingleTileKernelINS2_10policy_hubIdjN4cuda3std3__44plusIdEEE10Policy1000EN6thrust24THRUST_300001_SM_1000_NS6detail15normal_iteratorINSD_10device_ptrIdEEEEPdjS9_ddNS7_10__identityEEEvT0_T1_T2_T3_T4_T6_E12temp_storage+48];
	add.f64 	%fd325, %fd323, %fd324;
	ld.shared.f64 	%fd326, [_ZZN3cub18CUB_300001_SM_10006detail6reduce28DeviceReduceSingleTileKernelINS2_10policy_hubIdjN4cuda3std3__44plusIdEEE10Policy1000EN6thrust24THRUST_300001_SM_1000_NS6detail15normal_iteratorINSD_10device_ptrIdEEEEPdjS9_ddNS7_10__identityEEEvT0_T1_T2_T3_T4_T6_E12temp_storage+56];
	add.f64 	%fd327, %fd325, %fd326;
	ld.shared.f64 	%fd328, [_ZZN3cub18CUB_300001_SM_10006detail6reduce28DeviceReduceSingleTileKernelINS2_10policy_hubIdjN4cuda3std3__44plusIdEEE10Policy1000EN6thrust24THRUST_300001_SM_1000_NS6detail15normal_iteratorINSD_10device_ptrIdEEEEPdjS9_ddNS7_10__identityEEEvT0_T1_T2_T3_T4_T6_E12temp_storage+64];
	add.f64 	%fd329, %fd327, %fd328;
	ld.shared.f64 	%fd330, [_ZZN3cub18CUB_300001_SM_10006detail6reduce28DeviceReduceSingleTileKernelINS2_10policy_hubIdjN4cuda3std3__44plusIdEEE10Policy1000EN6thrust24THRUST_300001_SM_1000_NS6detail15normal_iteratorINSD_10device_ptrIdEEEEPdjS9_ddNS7_10__identityEEEvT0_T1_T2_T3_T4_T6_E12temp_storage+72];
	add.f64 	%fd331, %fd329, %fd330;
	ld.shared.f64 	%fd332, [_ZZN3cub18CUB_300001_SM_10006detail6reduce28DeviceReduceSingleTileKernelINS2_10policy_hubIdjN4cuda3std3__44plusIdEEE10Policy1000EN6thrust24THRUST_300001_SM_1000_NS6detail15normal_iteratorINSD_10device_ptrIdEEEEPdjS9_ddNS7_10__identityEEEvT0_T1_T2_T3_T4_T6_E12temp_storage+80];
	add.f64 	%fd333, %fd331, %fd332;
	ld.shared.f64 	%fd334, [_ZZN3cub18CUB_300001_SM_10006detail6reduce28DeviceReduceSingleTileKernelINS2_10policy_hubIdjN4cuda3std3__44plusIdEEE10Policy1000EN6thrust24THRUST_300001_SM_1000_NS6detail15normal_iteratorINSD_10device_ptrIdEEEEPdjS9_ddNS7_10__identityEEEvT0_T1_T2_T3_T4_T6_E12temp_storage+88];
	add.f64 	%fd335, %fd333, %fd334;
	ld.shared.f64 	%fd336, [_ZZN3cub18CUB_300001_SM_10006detail6reduce28DeviceReduceSingleTileKernelINS2_10policy_hubIdjN4cuda3std3__44plusIdEEE10Policy1000EN6thrust24THRUST_300001_SM_1000_NS6detail15normal_iteratorINSD_10device_ptrIdEEEEPdjS9_ddNS7_10__identityEEEvT0_T1_T2_T3_T4_T6_E12temp_storage+96];
	add.f64 	%fd337, %fd335, %fd336;
	ld.shared.f64 	%fd338, [_ZZN3cub18CUB_300001_SM_10006detail6reduce28DeviceReduceSingleTileKernelINS2_10policy_hubIdjN4cuda3std3__44plusIdEEE10Policy1000EN6thrust24THRUST_300001_SM_1000_NS6detail15normal_iteratorINSD_10device_ptrIdEEEEPdjS9_ddNS7_10__identityEEEvT0_T1_T2_T3_T4_T6_E12temp_storage+104];
	add.f64 	%fd339, %fd337, %fd338;
	ld.shared.f64 	%fd340, [_ZZN3cub18CUB_300001_SM_10006detail6reduce28DeviceReduceSingleTileKernelINS2_10policy_hubIdjN4cuda3std3__44plusIdEEE10Policy1000EN6thrust24THRUST_300001_SM_1000_NS6detail15normal_iteratorINSD_10device_ptrIdEEEEPdjS9_ddNS7_10__identityEEEvT0_T1_T2_T3_T4_T6_E12temp_storage+112];
	add.f64 	%fd341, %fd339, %fd340;
	ld.shared.f64 	%fd342, [_ZZN3cub18CUB_300001_SM_10006detail6reduce28DeviceReduceSingleTileKernelINS2_10policy_hubIdjN4cuda3std3__44plusIdEEE10Policy1000EN6thrust24THRUST_300001_SM_1000_NS6detail15normal_iteratorINSD_10device_ptrIdEEEEPdjS9_ddNS7_10__identityEEEvT0_T1_T2_T3_T4_T6_E12temp_storage+120];
	add.f64 	%fd343, %fd341, %fd342;
	ld.shared.f64 	%fd344, [_ZZN3cub18CUB_300001_SM_10006detail6reduce28DeviceReduceSingleTileKernelINS2_10policy_hubIdjN4cuda3std3__44plusIdEEE10Policy1000EN6thrust24THRUST_300001_SM_1000_NS6detail15normal_iteratorINSD_10device_ptrIdEEEEPdjS9_ddNS7_10__identityEEEvT0_T1_T2_T3_T4_T6_E12temp_storage+128];
	add.f64 	%fd345, %fd343, %fd344;
	ld.shared.f64 	%fd346, [_ZZN3cub18CUB_300001_SM_10006detail6reduce28DeviceReduceSingleTileKernelINS2_10policy_hubIdjN4cuda3std3__44plusIdEEE10Policy1000EN6thrust24THRUST_300001_SM_1000_NS6detail15normal_iteratorINSD_10device_ptrIdEEEEPdjS9_ddNS7_10__identityEEEvT0_T1_T2_T3_T4_T6_E12temp_storage+136];
	add.f64 	%fd347, %fd345, %fd346;
	ld.shared.f64 	%fd348, [_ZZN3cub18CUB_300001_SM_10006detail6reduce28DeviceReduceSingleTileKernelINS2_10policy_hubIdjN4cuda3std3__44plusIdEEE10Policy1000EN6thrust24THRUST_300001_SM_1000_NS6detail15normal_iteratorINSD_10device_ptrIdEEEEPdjS9_ddNS7_10__identityEEEvT0_T1_T2_T3_T4_T6_E12temp_storage+144];
	add.f64 	%fd349, %fd347, %fd348;
	ld.shared.f64 	%fd350, [_ZZN3cub18CUB_300001_SM_10006detail6reduce28DeviceReduceSingleTileKernelINS2_10policy_hubIdjN4cuda3std3__44plusIdEEE10Policy1000EN6thrust24THRUST_300001_SM_1000_NS6detail15normal_iteratorINSD_10device_ptrIdEEEEPdjS9_ddNS7_10__identityEEEvT0_T1_T2_T3_T4_T6_E12temp_storage+152];
	add.f64 	%fd351, %fd349, %fd350;
	ld.shared.f64 	%fd352, [_ZZN3cub18CUB_300001_SM_10006detail6reduce28DeviceReduceSingleTileKernelINS2_10policy_hubIdjN4cuda3std3__44plusIdEEE10Policy1000EN6thrust24THRUST_300001_SM_1000_NS6detail15normal_iteratorINSD_10device_ptrIdEEEEPdjS9_ddNS7_10__identityEEEvT0_T1_T2_T3_T4_T6_E12temp_storage+160];
	add.f64 	%fd353, %fd351, %fd352;
	ld.shared.f64 	%fd354, [_ZZN3cub18CUB_300001_SM_10006detail6reduce28DeviceReduceSingleTileKernelINS2_10policy_hubIdjN4cuda3std3__44plusIdEEE10Policy1000EN6thrust24THRUST_300001_SM_1000_NS6detail15normal_iteratorINSD_10device_ptrIdEEEEPdjS9_ddNS7_10__identityEEEvT0_T1_T2_T3_T4_T6_E12temp_storage+168];
	add.f64 	%fd355, %fd353, %fd354;
	ld.shared.f64 	%fd356, [_ZZN3cub18CUB_300001_SM_10006detail6reduce28DeviceReduceSingleTileKernelINS2_10policy_hubIdjN4cuda3std3__44plusIdEEE10Policy1000EN6thrust24THRUST_300001_SM_1000_NS6detail15normal_iteratorINSD_10device_ptrIdEEEEPdjS9_ddNS7_10__identityEEEvT0_T1_T2_T3_T4_T6_E12temp_storage+176];
	add.f64 	%fd379, %fd355, %fd356;
	bra.uni 	$L__BB5_50;
$L__BB5_24:
	// begin inline asm
	mov.u32 %r151, %laneid;
	// end inline asm
	and.b32  	%r202, %r1, 992;
	add.s32 	%r203, %r202, 32;
	setp.gt.u32 	%p35, %r203, %r51;
	not.b32 	%r204, %r202;
	add.s32 	%r205, %r51, %r204;
	selp.b32 	%r200, %r205, 31, %p35;
	mov.b64 	%rd92, %fd367;
	mov.b64 	{%r153, %r158}, %rd92;
	mov.b32 	%r159, 1;
	mov.b32 	%r201, -1;
	// begin inline asm
	shfl.sync.down.b32 %r152, %r153, %r159, %r200, %r201;
	// end inline asm
	// begin inline asm
	shfl.sync.down.b32 %r157, %r158, %r159, %r200, %r201;
	// end inline asm
	mov.b64 	%rd93, {%r152, %r157};
	mov.b64 	%fd237, %rd93;
	setp.lt.s32 	%p36, %r151, %r200;
	add.f64 	%fd238, %fd367, %fd237;
	selp.f64 	%fd239, %fd238, %fd367, %p36;
	mov.b64 	%rd94, %fd239;
	mov.b64 	{%r163, %r168}, %rd94;
	mov.b32 	%r169, 2;
	// begin inline asm
	shfl.sync.down.b32 %r162, %r163, %r169, %r200, %r201;
	// end inline asm
	// begin inline asm
	shfl.sync.down.b32 %r167, %r168, %r169, %r200, %r201;
	// end inline asm
	mov.b64 	%rd95, {%r162, %r167};
	mov.b64 	%fd240, %rd95;
	add.s32 	%r206, %r151, 2;
	setp.gt.s32 	%p37, %r206, %r200;
	add.f64 	%fd241, %fd239, %fd240;
	selp.f64 	%fd242, %fd239, %fd241, %p37;
	mov.b64 	%rd96, %fd242;
	mov.b64 	{%r173, %r178}, %rd96;
	mov.b32 	%r179, 4;
	// begin inline asm
	shfl.sync.down.b32 %r172, %r173, %r179, %r200, %r201;
	// end inline asm
	// begin inline asm
	shfl.sync.down.b32 %r177, %r178, %r179, %r200, %r201;
	// end inline asm
	mov.b64 	%rd97, {%r172, %r177};
	mov.b64 	%fd243, %rd97;
	add.s32 	%r207, %r151, 4;
	setp.gt.s32 	%p38, %r207, %r200;
	add.f64 	%fd244, %fd242, %fd243;
	selp.f64 	%fd245, %fd242, %fd244, %p38;
	mov.b64 	%rd98, %fd245;
	mov.b64 	{%r183, %r188}, %rd98;
	mov.b32 	%r189, 8;
	// begin inline asm
	shfl.sync.down.b32 %r182, %r183, %r189, %r200, %r201;
	// end inline asm
	// begin inline asm
	shfl.sync.down.b32 %r187, %r188, %r189, %r200, %r201;
	// end inline asm
	mov.b64 	%rd99, {%r182, %r187};
	mov.b64 	%fd246, %rd99;
	add.s32 	%r208, %r151, 8;
	setp.gt.s32 	%p39, %r208, %r200;
	add.f64 	%fd247, %fd245, %fd246;
	selp.f64 	%fd248, %fd245, %fd247, %p39;
	mov.b64 	%rd100, %fd248;
	mov.b64 	{%r193, %r198}, %rd100;
	mov.b32 	%r199, 16;
	// begin inline asm
	shfl.sync.down.b32 %r192, %r193, %r199, %r200, %r201;
	// end inline asm
	// begin inline asm
	shfl.sync.down.b32 %r197, %r198, %r199, %r200, %r201;
	// end inline asm
	mov.b64 	%rd101, {%r192, %r197};
	mov.b64 	%fd249, %rd101;
	add.s32 	%r209, %r151, 16;
	setp.gt.s32 	%p40, %r209, %r200;
	add.f64 	%fd250, %fd248, %fd249;
	selp.f64 	%fd379, %fd248, %fd250, %p40;
	setp.ne.s32 	%p41, %r151, 0;
	@%p41 bra 	$L__BB5_26;
	shr.u32 	%r210, %r1, 2;
	and.b32  	%r211, %r210, 248;
	mov.u32 	%r212, _ZZN3cub18CUB_300001_SM_10006detail6reduce28DeviceReduceSingleTileKernelINS2_10policy_hubIdjN4cuda3std3__44plusIdEEE10Policy1000EN6thrust24THRUST_300001_SM_1000_NS6detail15normal_iteratorINSD_10device_ptrIdEEEEPdjS9_ddNS7_10__identityEEEvT0_T1_T2_T3_T4_T6_E12temp_storage;
	add.s32 	%r213, %r212, %r211;
	st.shared.f64 	[%r213+24], %fd379;
$L__BB5_26:
	bar.sync 	0;
	setp.ne.s32 	%p42, %r1, 0;
	@%p42 bra 	$L__BB5_50;
	setp.gt.u32 	%p43, %r51, 32;
	ld.shared.f64 	%fd251, [_ZZN3cub18CUB_300001_SM_10006detail6reduce28DeviceReduceSingleTileKernelINS2_10policy_hubIdjN4cuda3std3__44plusIdEEE10Policy1000EN6thrust24THRUST_300001_SM_1000_NS6detail15normal_iteratorINSD_10device_ptrIdEEEEPdjS9_ddNS7_10__identityEEEvT0_T1_T2_T3_T4_T6_E12temp_storage+32];
	add.f64 	%fd252, %fd379, %fd251;
	selp.f64 	%fd253, %fd252, %fd379, %p43;
	setp.gt.u32 	%p44, %r51, 64;
	ld.shared.f64 	%fd254, [_ZZN3cub18CUB_300001_SM_10006detail6reduce28DeviceReduceSingleTileKernelINS2_10policy_hubIdjN4cuda3std3__44plusIdEEE10Policy1000EN6thrust24THRUST_300001_SM_1000_NS6detail15normal_iteratorINSD_10device_ptrIdEEEEPdjS9_ddNS7_10__identityEEEvT0_T1_T2_T3_T4_T6_E12temp_storage+40];
	add.f64 	%fd255, %fd254, %fd253;
	selp.f64 	%fd256, %fd255, %fd253, %p44;
	setp.gt.u32 	%p45, %r51, 96;
	ld.shared.f64 	%fd257, [_ZZN3cub18CUB_300001_SM_10006detail6reduce28DeviceReduceSingleTileKernelINS2_10policy_hubIdjN4cuda3std3__44plusIdEEE10Policy1000EN6thrust24THRUST_300001_SM_1000_NS6detail15normal_iteratorINSD_10device_ptrIdEEEEPdjS9_ddNS7_10__identityEEEvT0_T1_T2_T3_T4_T6_E12temp_storage+48];
	add.f64 	%fd258, %fd257, %fd256;
	selp.f64 	%fd259, %fd258, %fd256, %p45;
	setp.gt.u32 	%p46, %r51, 128;
	ld.shared.f64 	%fd260, [_ZZN3cub18CUB_300001_SM_10006detail6reduce28DeviceReduceSingleTileKernelINS2_10policy_hubIdjN4cuda3std3__44plusIdEEE10Policy1000EN6thrust24THRUST_300001_SM_1000_NS6detail15normal_iteratorINSD_10device_ptrIdEEEEPdjS9_ddNS7_10__identityEEEvT0_T1_T2_T3_T4_T6_E12temp_storage+56];
	add.f64 	%fd261, %fd260, %fd259;
	selp.f64 	%fd262, %fd261, %fd259, %p46;
	setp.gt.u32 	%p47, %r51, 160;
	ld.shared.f64 	%fd263, [_ZZN3cub18CUB_300001_SM_10006detail6reduce28DeviceReduceSingleTileKernelINS2_10policy_hubIdjN4cuda3std3__44plusIdEEE10Policy1000EN6thrust24THRUST_300001_SM_1000_NS6detail15normal_iteratorINSD_10device_ptrIdEEEEPdjS9_ddNS7_10__identityEEEvT0_T1_T2_T3_T4_T6_E12temp_storage+64];
	add.f64 	%fd264, %fd263, %fd262;
	selp.f64 	%fd265, %fd264, %fd262, %p47;
	setp.gt.u32 	%p48, %r51, 192;
	ld.shared.f64 	%fd266, [_ZZN3cub18CUB_300001_SM_10006detail6reduce28DeviceReduceSingleTileKernelINS2_10policy_hubIdjN4cuda3std3__44plusIdEEE10Policy1000EN6thrust24THRUST_300001_SM_1000_NS6detail15normal_iteratorINSD_10device_ptrIdEEEEPdjS9_ddNS7_10__identityEEEvT0_T1_T2_T3_T4_T6_E12temp_storage+72];
	add.f64 	%fd267, %fd266, %fd265;
	selp.f64 	%fd268, %fd267, %fd265, %p48;
	setp.gt.u32 	%p49, %r51, 224;
	ld.shared.f64 	%fd269, [_ZZN3cub18CUB_300001_SM_10006detail6reduce28DeviceReduceSingleTileKernelINS2_10policy_hubIdjN4cuda3std3__44plusIdEEE10Policy1000EN6thrust24THRUST_300001_SM_1000_NS6detail15normal_iteratorINSD_10device_ptrIdEEEEPdjS9_ddNS7_10__identityEEEvT0_T1_T2_T3_T4_T6_E12temp_storage+80];
	add.f64 	%fd270, %fd269, %fd268;
	selp.f64 	%fd271, %fd270, %fd268, %p49;
	setp.gt.u32 	%p50, %r51, 256;
	ld.shared.f64 	%fd272, [_ZZN3cub18CUB_300001_SM_10006detail6reduce28DeviceReduceSingleTileKernelINS2_10policy_hubIdjN4cuda3std3__44plusIdEEE10Policy1000EN6thrust24THRUST_300001_SM_1000_NS6detail15normal_iteratorINSD_10device_ptrIdEEEEPdjS9_ddNS7_10__identityEEEvT0_T1_T2_T3_T4_T6_E12temp_storage+88];
	add.f64 	%fd273, %fd272, %fd271;
	selp.f64 	%fd274, %fd273, %fd271, %p50;
	setp.gt.u32 	%p51, %r51, 288;
	ld.shared.f64 	%fd275, [_ZZN3cub18CUB_300001_SM_10006detail6reduce28DeviceReduceSingleTileKernelINS2_10policy_hubIdjN4cuda3std3__44plusIdEEE10Policy1000EN6thrust24THRUST_300001_SM_1000_NS6detail15normal_iteratorINSD_10device_ptrIdEEEEPdjS9_ddNS7_10__identityEEEvT0_T1_T2_T3_T4_T6_E12temp_storage+96];
	add.f64 	%fd276, %fd275, %fd274;
	selp.f64 	%fd277, %fd276, %fd274, %p51;
	setp.gt.u32 	%p52, %r51, 320;
	ld.shared.f64 	%fd278, [_ZZN3cub18CUB_300001_SM_10006detail6reduce28DeviceReduceSingleTileKernelINS2_10policy_hubIdjN4cuda3std3__44plusIdEEE10Policy1000EN6thrust24THRUST_300001_SM_1000_NS6detail15normal_iteratorINSD_10device_ptrIdEEEEPdjS9_ddNS7_10__identityEEEvT0_T1_T2_T3_T4_T6_E12temp_storage+104];
	add.f64 	%fd279, %fd278, %fd277;
	selp.f64 	%fd280, %fd279, %fd277, %p52;
	setp.gt.u32 	%p53, %r51, 352;
	ld.shared.f64 	%fd281, [_ZZN3cub18CUB_300001_SM_10006detail6reduce28DeviceReduceSingleTileKernelINS2_10policy_hubIdjN4cuda3std3__44plusIdEEE10Policy1000EN6thrust24THRUST_300001_SM_1000_NS6detail15normal_iteratorINSD_10device_ptrIdEEEEPdjS9_ddNS7_10__identityEEEvT0_T1_T2_T3_T4_T6_E12temp_storage+112];
	add.f64 	%fd282, %fd281, %fd280;
	selp.f64 	%fd283, %fd282, %fd280, %p53;
	setp.gt.u32 	%p54, %r51, 384;
	ld.shared.f64 	%fd284, [_ZZN3cub18CUB_300001_SM_10006detail6reduce28DeviceReduceSingleTileKernelINS2_10policy_hubIdjN4cuda3std3__44plusIdEEE10Policy1000EN6thrust24THRUST_300001_SM_1000_NS6detail15normal_iteratorINSD_10device_ptrIdEEEEPdjS9_ddNS7_10__identityEEEvT0_T1_T2_T3_T4_T6_E12temp_storage+120];
	add.f64 	%fd285, %fd284, %fd283;
	selp.f64 	%fd286, %fd285, %fd283, %p54;
	setp.gt.u32 	%p55, %r51, 416;
	ld.shared.f64 	%fd287, [_ZZN3cub18CUB_300001_SM_10006detail6reduce28DeviceReduceSingleTileKernelINS2_10policy_hubIdjN4cuda3std3__44plusIdEEE10Policy1000EN6thrust24THRUST_300001_SM_1000_NS6detail15normal_iteratorINSD_10device_ptrIdEEEEPdjS9_ddNS7_10__identityEEEvT0_T1_T2_T3_T4_T6_E12temp_storage+128];
	add.f64 	%fd288, %fd287, %fd286;
	selp.f64 	%fd289, %fd288, %fd286, %p55;
	setp.gt.u32 	%p56, %r51, 448;
	ld.shared.f64 	%fd290, [_ZZN3cub18CUB_300001_SM_10006detail6reduce28DeviceReduceSingleTileKernelINS2_10policy_hubIdjN4cuda3std3__44plusIdEEE10Policy1000EN6thrust24THRUST_300001_SM_1000_NS6detail15normal_iteratorINSD_10device_ptrIdEEEEPdjS9_ddNS7_10__identityEEEvT0_T1_T2_T3_T4_T6_E12temp_storage+136];
	add.f64 	%fd291, %fd290, %fd289;
	selp.f64 	%fd292, %fd291, %fd289, %p56;
	setp.gt.u32 	%p57, %r51, 480;
	ld.shared.f64 	%fd293, [_ZZN3cub18CUB_300001_SM_10006detail6reduce28DeviceReduceSingleTileKernelINS2_10policy_hubIdjN4cuda3std3__44plusIdEEE10Policy1000EN6thrust24THRUST_300001_SM_1000_NS6detail15normal_iteratorINSD_10device_ptrIdEEEEPdjS9_ddNS7_10__identityEEEvT0_T1_T2_T3_T4_T6_E12temp_storage+144];
	add.f64 	%fd294, %fd293, %fd292;
	selp.f64 	%fd295, %fd294, %fd292, %p57;
	setp.gt.u32 	%p58, %r51, 512;
	ld.shared.f64 	%fd296, [_ZZN3cub18CUB_300001_SM_10006detail6reduce28DeviceReduceSingleTileKernelINS2_10policy_hubIdjN4cuda3std3__44plusIdEEE10Policy1000EN6thrust24THRUST_300001_SM_1000_NS6detail15normal_iteratorINSD_10device_ptrIdEEEEPdjS9_ddNS7_10__identityEEEvT0_T1_T2_T3_T4_T6_E12temp_storage+152];
	add.f64 	%fd297, %fd296, %fd295;
	selp.f64 	%fd298, %fd297, %fd295, %p58;
	setp.gt.u32 	%p59, %r51, 544;
	ld.shared.f64 	%fd299, [_ZZN3cub18CUB_300001_SM_10006detail6reduce28DeviceReduceSingleTileKernelINS2_10policy_hubIdjN4cuda3std3__44plusIdEEE10Policy1000EN6thrust24THRUST_300001_SM_1000_NS6detail15normal_iteratorINSD_10device_ptrIdEEEEPdjS9_ddNS7_10__identityEEEvT0_T1_T2_T3_T4_T6_E12temp_storage+160];
	add.f64 	%fd300, %fd299, %fd298;
	selp.f64 	%fd301, %fd300, %fd298, %p59;
	setp.gt.u32 	%p60, %r51, 576;
	ld.shared.f64 	%fd302, [_ZZN3cub18CUB_300001_SM_10006detail6reduce28DeviceReduceSingleTileKernelINS2_10policy_hubIdjN4cuda3std3__44plusIdEEE10Policy1000EN6thrust24THRUST_300001_SM_1000_NS6detail15normal_iteratorINSD_10device_ptrIdEEEEPdjS9_ddNS7_10__identityEEEvT0_T1_T2_T3_T4_T6_E12temp_storage+168];
	add.f64 	%fd303, %fd302, %fd301;
	selp.f64 	%fd304, %fd303, %fd301, %p60;
	setp.gt.u32 	%p61, %r51, 608;
	ld.shared.f64 	%fd305, [_ZZN3cub18CUB_300001_SM_10006detail6reduce28DeviceReduceSingleTileKernelINS2_10policy_hubIdjN4cuda3std3__44plusIdEEE10Policy1000EN6thrust24THRUST_300001_SM_1000_NS6detail15normal_iteratorINSD_10device_ptrIdEEEEPdjS9_ddNS7_10__identityEEEvT0_T1_T2_T3_T4_T6_E12temp_storage+176];
	add.f64 	%fd306, %fd305, %fd304;
	selp.f64 	%fd379, %fd306, %fd304, %p61;
	bra.uni 	$L__BB5_50;
$L__BB5_28:
	mov.u32 	%r21, %tid.x;
	mul.wide.u32 	%rd11, %r21, 8;
	add.s64 	%rd12, %rd2, %rd11;
	ld.global.f64 	%fd43, [%rd12];
	ld.global.f64 	%fd44, [%rd12+5120];
	ld.global.f64 	%fd45, [%rd12+10240];
	ld.global.f64 	%fd46, [%rd12+15360];
	ld.global.f64 	%fd47, [%rd12+20480];
	ld.global.f64 	%fd48, [%rd12+25600];
	ld.global.f64 	%fd49, [%rd12+30720];
	ld.global.f64 	%fd50, [%rd12+35840];
	add.f64 	%fd51, %fd43, %fd44;
	add.f64 	%fd52, %fd51, %fd45;
	add.f64 	%fd53, %fd52, %fd46;
	add.f64 	%fd54, %fd53, %fd47;
	add.f64 	%fd55, %fd54, %fd48;
	add.f64 	%fd56, %fd55, %fd49;
	add.f64 	%fd378, %fd56, %fd50;
	add.s32 	%r22, %r51, -5120;
	setp.lt.u32 	%p3, %r22, 5120;
	mov.b32 	%r279, 5120;
	@%p3 bra 	$L__BB5_32;
	mov.b32 	%r279, 5120;
$L__BB5_30:
	add.s32 	%r54, %r21, %r279;
	mul.wide.u32 	%rd13, %r54, 8;
	add.s64 	%rd14, %rd2, %rd13;
	ld.global.f64 	%fd57, [%rd14];
	ld.global.f64 	%fd58, [%rd14+5120];
	ld.global.f64 	%fd59, [%rd14+10240];
	ld.global.f64 	%fd60, [%rd14+15360];
	ld.global.f64 	%fd61, [%rd14+20480];
	ld.global.f64 	%fd62, [%rd14+25600];
	ld.global.f64 	%fd63, [%rd14+30720];
	ld.global.f64 	%fd64, [%rd14+35840];
	add.f64 	%fd65, %fd378, %fd57;
	add.f64 	%fd66, %fd65, %fd58;
	add.f64 	%fd67, %fd66, %fd59;
	add.f64 	%fd68, %fd67, %fd60;
	add.f64 	%fd69, %fd68, %fd61;
	add.f64 	%fd70, %fd69, %fd62;
	add.f64 	%fd71, %fd70, %fd63;
	add.f64 	%fd378, %fd71, %fd64;
	sub.s32 	%r55, %r51, %r279;
	setp.lt.u32 	%p4, %r55, 5120;
	@%p4 bra 	$L__BB5_46;
	add.s32 	%r279, %r279, 5120;
	setp.le.u32 	%p5, %r279, %r22;
	@%p5 bra 	$L__BB5_30;
$L__BB5_32:
	setp.le.u32 	%p6, %r51, %r279;
	sub.s32 	%r56, %r51, %r279;
	setp.ge.s32 	%p7, %r21, %r56;
	or.pred  	%p8, %p6, %p7;
	@%p8 bra 	$L__BB5_46;
	not.b32 	%r58, %r21;
	add.s32 	%r59, %r51, %r58;
	sub.s32 	%r60, %r59, %r279;
	mul.hi.u32 	%r61, %r60, -858993459;
	shr.u32 	%r62, %r61, 9;
	add.s32 	%r26, %r62, 1;
	and.b32  	%r27, %r26, 15;
	setp.lt.u32 	%p9, %r60, 9600;
	mov.u32 	%r284, %r21;
	@%p9 bra 	$L__BB5_37;
	or.b32  	%r282, %r21, 5120;
	add.s32 	%r281, %r21, %r279;
	and.b32  	%r63, %r26, 16777200;
	neg.s32 	%r280, %r63;
$L__BB5_35:
	.pragma "nounroll";
	mul.wide.u32 	%rd15, %r281, 8;
	add.s64 	%rd16, %rd2, %rd15;
	ld.global.f64 	%fd73, [%rd16];
	add.f64 	%fd74, %fd378, %fd73;
	add.s32 	%r64, %r281, 640;
	mul.wide.u32 	%rd17, %r64, 8;
	add.s64 	%rd18, %rd2, %rd17;
	ld.global.f64 	%fd75, [%rd18];
	add.f64 	%fd76, %fd74, %fd75;
	add.s32 	%r65, %r281, 1280;
	mul.wide.u32 	%rd19, %r65, 8;
	add.s64 	%rd20, %rd2, %rd19;
	ld.global.f64 	%fd77, [%rd20];
	add.f64 	%fd78, %fd76, %fd77;
	add.s32 	%r66, %r281, 1920;
	mul.wide.u32 	%rd21, %r66, 8;
	add.s64 	%rd22, %rd2, %rd21;
	ld.global.f64 	%fd79, [%rd22];
	add.f64 	%fd80, %fd78, %fd79;
	add.s32 	%r67, %r281, 2560;
	mul.wide.u32 	%rd23, %r67, 8;
	add.s64 	%rd24, %rd2, %rd23;
	ld.global.f64 	%fd81, [%rd24];
	add.f64 	%fd82, %fd80, %fd81;
	add.s32 	%r68, %r281, 3200;
	mul.wide.u32 	%rd25, %r68, 8;
	add.s64 	%rd26, %rd2, %rd25;
	ld.global.f64 	%fd83, [%rd26];
	add.f64 	%fd84, %fd82, %fd83;
	add.s32 	%r69, %r281, 3840;
	mul.wide.u32 	%rd27, %r69, 8;
	add.s64 	%rd28, %rd2, %rd27;
	ld.global.f64 	%fd85, [%rd28];
	add.f64 	%fd86, %fd84, %fd85;
	add.s32 	%r70, %r281, 4480;
	mul.wide.u32 	%rd29, %r70, 8;
	add.s64 	%rd30, %rd2, %rd29;
	ld.global.f64 	%fd87, [%rd30];
	add.f64 	%fd88, %fd86, %fd87;
	add.s32 	%r71, %r281, 5120;
	mul.wide.u32 	%rd31, %r71, 8;
	add.s64 	%rd32, %rd2, %rd31;
	ld.global.f64 	%fd89, [%rd32];
	add.f64 	%fd90, %fd88, %fd89;
	add.s32 	%r72, %r281, 5760;
	mul.wide.u32 	%rd33, %r72, 8;
	add.s64 	%rd34, %rd2, %rd33;
	ld.global.f64 	%fd91, [%rd34];
	add.f64 	%fd92, %fd90, %fd91;
	add.s32 	%r73, %r281, 6400;
	mul.wide.u32 	%rd35, %r73, 8;
	add.s64 	%rd36, %rd2, %rd35;
	ld.global.f64 	%fd93, [%rd36];
	add.f64 	%fd94, %fd92, %fd93;
	add.s32 	%r74, %r281, 7040;
	mul.wide.u32 	%rd37, %r74, 8;
	add.s64 	%rd38, %rd2, %rd37;
	ld.global.f64 	%fd95, [%rd38];
	add.f64 	%fd96, %fd94, %fd95;
	add.s32 	%r75, %r281, 7680;
	mul.wide.u32 	%rd39, %r75, 8;
	add.s64 	%rd40, %rd2, %rd39;
	ld.global.f64 	%fd97, [%rd40];
	add.f64 	%fd98, %fd96, %fd97;
	add.s32 	%r76, %r281, 8320;
	mul.wide.u32 	%rd41, %r76, 8;
	add.s64 	%rd42, %rd2, %rd41;
	ld.global.f64 	%fd99, [%rd42];
	add.f64 	%fd100, %fd98, %fd99;
	add.s32 	%r77, %r281, 8960;
	mul.wide.u32 	%rd43, %r77, 8;
	add.s64 	%rd44, %rd2, %rd43;
	ld.global.f64 	%fd101, [%rd44];
	add.f64 	%fd102, %fd100, %fd101;
	add.s32 	%r78, %r281, 9600;
	mul.wide.u32 	%rd45, %r78, 8;
	add.s64 	%rd46, %rd2, %rd45;
	ld.global.f64 	%fd103, [%rd46];
	add.f64 	%fd378, %fd102, %fd103;
	add.s32 	%r282, %r282, 10240;
	add.s32 	%r281, %r281, 10240;
	add.s32 	%r280, %r280, 16;
	setp.ne.s32 	%p10, %r280, 0;
	@%p10 bra 	$L__BB5_35;
	add.s32 	%r284, %r282, -5120;
$L__BB5_37:
	setp.eq.s32 	%p11, %r27, 0;
	@%p11 bra 	$L__BB5_46;
	and.b32  	%r39, %r26, 7;
	setp.lt.u32 	%p12, %r27, 8;
	@%p12 bra 	$L__BB5_40;
	add.s32 	%r79, %r284, %r279;
	mul.wide.u32 	%rd47, %r79, 8;
	add.s64 	%rd48, %rd2, %rd47;
	ld.global.f64 	%fd105, [%rd48];
	add.f64 	%fd106, %fd378, %fd105;
	add.s32 	%r80, %r79, 640;
	mul.wide.u32 	%rd49, %r80, 8;
	add.s64 	%rd50, %rd2, %rd49;
	ld.global.f64 	%fd107, [%rd50];
	add.f64 	%fd108, %fd106, %fd107;
	add.s32 	%r81, %r79, 1280;
	mul.wide.u32 	%rd51, %r81, 8;
	add.s64 	%rd52, %rd2, %rd51;
	ld.global.f64 	%fd109, [%rd52];
	add.f64 	%fd110, %fd108, %fd109;
	add.s32 	%r82, %r79, 1920;
	mul.wide.u32 	%rd53, %r82, 8;
	add.s64 	%rd54, %rd2, %rd53;
	ld.global.f64 	%fd111, [%rd54];
	add.f64 	%fd112, %fd110, %fd111;
	add.s32 	%r83, %r79, 2560;
	mul.wide.u32 	%rd55, %r83, 8;
	add.s64 	%rd56, %rd2, %rd55;
	ld.global.f64 	%fd113, [%rd56];
	add.f64 	%fd114, %fd112, %fd113;
	add.s32 	%r84, %r79, 3200;
	mul.wide.u32 	%rd57, %r84, 8;
	add.s64 	%rd58, %rd2, %rd57;
	ld.global.f64 	%fd115, [%rd58];
	add.f64 	%fd116, %fd114, %fd115;
	add.s32 	%r85, %r79, 3840;
	mul.wide.u32 	%rd59, %r85, 8;
	add.s64 	%rd60, %rd2, %rd59;
	ld.global.f64 	%fd117, [%rd60];
	add.f64 	%fd118, %fd116, %fd117;
	add.s32 	%r86, %r79, 4480;
	mul.wide.u32 	%rd61, %r86, 8;
	add.s64 	%rd62, %rd2, %rd61;
	ld.global.f64 	%fd119, [%rd62];
	add.f64 	%fd378, %fd118, %fd119;
	add.s32 	%r284, %r284, 5120;
$L__BB5_40:
	setp.eq.s32 	%p13, %r39, 0;
	@%p13 bra 	$L__BB5_46;
	and.b32  	%r42, %r26, 3;
	setp.lt.u32 	%p14, %r39, 4;
	@%p14 bra 	$L__BB5_43;
	add.s32 	%r87, %r284, %r279;
	mul.wide.u32 	%rd63, %r87, 8;
	add.s64 	%rd64, %rd2, %rd63;
	ld.global.f64 	%fd121, [%rd64];
	add.f64 	%fd122, %fd378, %fd121;
	add.s32 	%r88, %r87, 640;
	mul.wide.u32 	%rd65, %r88, 8;
	add.s64 	%rd66, %rd2, %rd65;
	ld.global.f64 	%fd123, [%rd66];
	add.f64 	%fd124, %fd122, %fd123;
	add.s32 	%r89, %r87, 1280;
	mul.wide.u32 	%rd67, %r89, 8;
	add.s64 	%rd68, %rd2, %rd67;
	ld.global.f64 	%fd125, [%rd68];
	add.f64 	%fd126, %fd124, %fd125;
	add.s32 	%r90, %r87, 1920;
	mul.wide.u32 	%rd69, %r90, 8;
	add.s64 	%rd70, %rd2, %rd69;
	ld.global.f64 	%fd127, [%rd70];
	add.f64 	%fd378, %fd126, %fd127;
	add.s32 	%r284, %r284, 2560;
$L__BB5_43:
	setp.eq.s32 	%p15, %r42, 0;
	@%p15 bra 	$L__BB5_46;
	add.s32 	%r287, %r284, %r279;
	neg.s32 	%r286, %r42;
$L__BB5_45:
	.pragma "nounroll";
	mul.wide.u32 	%rd71, %r287, 8;
	add.s64 	%rd72, %rd2, %rd71;
	ld.global.f64 	%fd128, [%rd72];
	add.f64 	%fd378, %fd378, %fd128;
	add.s32 	%r287, %r287, 640;
	add.s32 	%r286, %r286, 1;
	setp.ne.s32 	%p16, %r286, 0;
	@%p16 bra 	$L__BB5_45;
$L__BB5_46:
	// begin inline asm
	mov.u32 %r91, %laneid;
	// end inline asm
	mov.b64 	%rd73, %fd378;
	mov.b64 	{%r93, %r98}, %rd73;
	mov.b32 	%r99, 1;
	mov.b32 	%r140, 31;
	mov.b32 	%r141, -1;
	// begin inline asm
	shfl.sync.down.b32 %r92, %r93, %r99, %r140, %r141;
	// end inline asm
	// begin inline asm
	shfl.sync.down.b32 %r97, %r98, %r99, %r140, %r141;
	// end inline asm
	mov.b64 	%rd74, {%r92, %r97};
	mov.b64 	%fd129, %rd74;
	setp.gt.s32 	%p17, %r91, 30;
	add.f64 	%fd130, %fd378, %fd129;
	selp.f64 	%fd131, %fd378, %fd130, %p17;
	mov.b64 	%rd75, %fd131;
	mov.b64 	{%r103, %r108}, %rd75;
	mov.b32 	%r109, 2;
	// begin inline asm
	shfl.sync.down.b32 %r102, %r103, %r109, %r140, %r141;
	// end inline asm
	// begin inline asm
	shfl.sync.down.b32 %r107, %r108, %r109, %r140, %r141;
	// end inline asm
	mov.b64 	%rd76, {%r102, %r107};
	mov.b64 	%fd132, %rd76;
	setp.gt.s32 	%p18, %r91, 29;
	add.f64 	%fd133, %fd131, %fd132;
	selp.f64 	%fd134, %fd131, %fd133, %p18;
	mov.b64 	%rd77, %fd134;
	mov.b64 	{%r113, %r118}, %rd77;
	mov.b32 	%r119, 4;
	// begin inline asm
	shfl.sync.down.b32 %r112, %r113, %r119, %r140, %r141;
	// end inline asm
	// begin inline asm
	shfl.sync.down.b32 %r117, %r118, %r119, %r140, %r141;
	// end inline asm
	mov.b64 	%rd78, {%r112, %r117};
	mov.b64 	%fd135, %rd78;
	setp.gt.s32 	%p19, %r91, 27;
	add.f64 	%fd136, %fd134, %fd135;
	selp.f64 	%fd137, %fd134, %fd136, %p19;
	mov.b64 	%rd79, %fd137;
	mov.b64 	{%r123, %r128}, %rd79;
	mov.b32 	%r129, 8;
	// begin inline asm
	shfl.sync.down.b32 %r122, %r123, %r129, %r140, %r141;
	// end inline asm
	// begin inline asm
	shfl.sync.down.b32 %r127, %r128, %r129, %r140, %r141;
	// end inline asm
	mov.b64 	%rd80, {%r122, %r127};
	mov.b64 	%fd138, %rd80;
	setp.gt.s32 	%p20, %r91, 23;
	add.f64 	%fd139, %fd137, %fd138;
	selp.f64 	%fd140, %fd137, %fd139, %p20;
	mov.b64 	%rd81, %fd140;
	mov.b64 	{%r133, %r138}, %rd81;
	mov.b32 	%r139, 16;
	// begin inline asm
	shfl.sync.down.b32 %r132, %r133, %r139, %r140, %r141;
	// end inline asm
	// begin inline asm
	shfl.sync.down.b32 %r137, %r138, %r139, %r140, %r141;
	// end inline asm
	mov.b64 	%rd82, {%r132, %r137};
	mov.b64 	%fd141, %rd82;
	setp.gt.s32 	%p21, %r91, 15;
	add.f64 	%fd38, %fd140, %fd141;
	selp.f64 	%fd379, %fd140, %fd38, %p21;
	setp.ne.s32 	%p22, %r91, 0;
	@%p22 bra 	$L__BB5_48;
	shr.u32 	%r142, %r21, 2;
	and.b32  	%r143, %r142, 248;
	mov.u32 	%r144, _ZZN3cub18CUB_300001_SM_10006detail6reduce28DeviceReduceSingleTileKernelINS2_10policy_hubIdjN4cuda3std3__44plusIdEEE10Policy1000EN6thrust24THRUST_300001_SM_1000_NS6detail15normal_iteratorINSD_10device_ptrIdEEEEPdjS9_ddNS7_10__identityEEEvT0_T1_T2_T3_T4_T6_E12temp_storage;
	add.s32 	%r145, %r144, %r143;
	st.shared.f64 	[%r145+24], %fd38;
$L__BB5_48:
	bar.sync 	0;
	setp.ne.s32 	%p23, %r21, 0;
	@%p23 bra 	$L__BB5_50;
	ld.shared.f64 	%fd142, [_ZZN3cub18CUB_300001_SM_10006detail6reduce28DeviceReduceSingleTileKernelINS2_10policy_hubIdjN4cuda3std3__44plusIdEEE10Policy1000EN6thrust24THRUST_300001_SM_1000_NS6detail15normal_iteratorINSD_10device_ptrIdEEEEPdjS9_ddNS7_10__identityEEEvT0_T1_T2_T3_T4_T6_E12temp_storage+32];
	add.f64 	%fd143, %fd379, %fd142;
	ld.shared.f64 	%fd144, [_ZZN3cub18CUB_300001_SM_10006detail6reduce28DeviceReduceSingleTileKernelINS2_10policy_hubIdjN4cuda3std3__44plusIdEEE10Policy1000EN6thrust24THRUST_300001_SM_1000_NS6detail15normal_iteratorINSD_10device_ptrIdEEEEPdjS9_ddNS7_10__identityEEEvT0_T1_T2_T3_T4_T6_E12temp_storage+40];
	add.f64 	%fd145, %fd143, %fd144;
	ld.shared.f64 	%fd146, [_ZZN3cub18CUB_300001_SM_10006detail6reduce28DeviceReduceSingleTileKernelINS2_10policy_hubIdjN4cuda3std3__44plusIdEEE10Policy1000EN6thrust24THRUST_300001_SM_1000_NS6detail15normal_iteratorINSD_10device_ptrIdEEEEPdjS9_ddNS7_10__identityEEEvT0_T1_T2_T3_T4_T6_E12temp_storage+48];
	add.f64 	%fd147, %fd145, %fd146;
	ld.shared.f64 	%fd148, [_ZZN3cub18CUB_300001_SM_10006detail6reduce28DeviceReduceSingleTileKernelINS2_10policy_hubIdjN4cuda3std3__44plusIdEEE10Policy1000EN6thrust24THRUST_300001_SM_1000_NS6detail15normal_iteratorINSD_10device_ptrIdEEEEPdjS9_ddNS7_10__identityEEEvT0_T1_T2_T3_T4_T6_E12temp_storage+56];
	add.f64 	%fd149, %fd147, %fd148;
	ld.shared.f64 	%fd150, [_ZZN3cub18CUB_300001_SM_10006detail6reduce28DeviceReduceSingleTileKernelINS2_10policy_hubIdjN4cuda3std3__44plusIdEEE10Policy1000EN6thrust24THRUST_300001_SM_1000_NS6detail15normal_iteratorINSD_10device_ptrIdEEEEPdjS9_ddNS7_10__identityEEEvT0_T1_T2_T3_T4_T6_E12temp_storage+64];
	add.f64 	%fd151, %fd149, %fd150;
	ld.shared.f64 	%fd152, [_ZZN3cub18CUB_300001_SM_10006detail6reduce28DeviceReduceSingleTileKernelINS2_10policy_hubIdjN4cuda3std3__44plusIdEEE10Policy1000EN6thrust24THRUST_300001_SM_1000_NS6detail15normal_iteratorINSD_10device_ptrIdEEEEPdjS9_ddNS7_10__identityEEEvT0_T1_T2_T3_T4_T6_E12temp_storage+72];
	add.f64 	%fd153, %fd151, %fd152;
	ld.shared.f64 	%fd154, [_ZZN3cub18CUB_300001_SM_10006detail6reduce28DeviceReduceSingleTileKernelINS2_10policy_hubIdjN4cuda3std3__44plusIdEEE10Policy1000EN6thrust24THRUST_300001_SM_1000_NS6detail15normal_iteratorINSD_10device_ptrIdEEEEPdjS9_ddNS7_10__identityEEEvT0_T1_T2_T3_T4_T6_E12temp_storage+80];
	add.f64 	%fd155, %fd153, %fd154;
	ld.shared.f64 	%fd156, [_ZZN3cub18CUB_300001_SM_10006detail6reduce28DeviceReduceSingleTileKernelINS2_10policy_hubIdjN4cuda3std3__44plusIdEEE10Policy1000EN6thrust24THRUST_300001_SM_1000_NS6detail15normal_iteratorINSD_10device_ptrIdEEEEPdjS9_ddNS7_10__identityEEEvT0_T1_T2_T3_T4_T6_E12temp_storage+88];
	add.f64 	%fd157, %fd155, %fd156;
	ld.shared.f64 	%fd158, [_ZZN3cub18CUB_300001_SM_10006detail6reduce28DeviceReduceSingleTileKernelINS2_10policy_hubIdjN4cuda3std3__44plusIdEEE10Policy1000EN6thrust24THRUST_300001_SM_1000_NS6detail15normal_iteratorINSD_10device_ptrIdEEEEPdjS9_ddNS7_10__identityEEEvT0_T1_T2_T3_T4_T6_E12temp_storage+96];
	add.f64 	%fd159, %fd157, %fd158;
	ld.shared.f64 	%fd160, [_ZZN3cub18CUB_300001_SM_10006detail6reduce28DeviceReduceSingleTileKernelINS2_10policy_hubIdjN4cuda3std3__44plusIdEEE10Policy1000EN6thrust24THRUST_300001_SM_1000_NS6detail15normal_iteratorINSD_10device_ptrIdEEEEPdjS9_ddNS7_10__identityEEEvT0_T1_T2_T3_T4_T6_E12temp_storage+104];
	add.f64 	%fd161, %fd159, %fd160;
	ld.shared.f64 	%fd162, [_ZZN3cub18CUB_300001_SM_10006detail6reduce28DeviceReduceSingleTileKernelINS2_10policy_hubIdjN4cuda3std3__44plusIdEEE10Policy1000EN6thrust24THRUST_300001_SM_1000_NS6detail15normal_iteratorINSD_10device_ptrIdEEEEPdjS9_ddNS7_10__identityEEEvT0_T1_T2_T3_T4_T6_E12temp_storage+112];
	add.f64 	%fd163, %fd161, %fd162;
	ld.shared.f64 	%fd164, [_ZZN3cub18CUB_300001_SM_10006detail6reduce28DeviceReduceSingleTileKernelINS2_10policy_hubIdjN4cuda3std3__44plusIdEEE10Policy1000EN6thrust24THRUST_300001_SM_1000_NS6detail15normal_iteratorINSD_10device_ptrIdEEEEPdjS9_ddNS7_10__identityEEEvT0_T1_T2_T3_T4_T6_E12temp_storage+120];
	add.f64 	%fd165, %fd163, %fd164;
	ld.shared.f64 	%fd166, [_ZZN3cub18CUB_300001_SM_10006detail6reduce28DeviceReduceSingleTileKernelINS2_10policy_hubIdjN4cuda3std3__44plusIdEEE10Policy1000EN6thrust24THRUST_300001_SM_1000_NS6detail15normal_iteratorINSD_10device_ptrIdEEEEPdjS9_ddNS7_10__identityEEEvT0_T1_T2_T3_T4_T6_E12temp_storage+128];
	add.f64 	%fd167, %fd165, %fd166;
	ld.shared.f64 	%fd168, [_ZZN3cub18CUB_300001_SM_10006detail6reduce28DeviceReduceSingleTileKernelINS2_10policy_hubIdjN4cuda3std3__44plusIdEEE10Policy1000EN6thrust24THRUST_300001_SM_1000_NS6detail15normal_iteratorINSD_10device_ptrIdEEEEPdjS9_ddNS7_10__identityEEEvT0_T1_T2_T3_T4_T6_E12temp_storage+136];
	add.f64 	%fd169, %fd167, %fd168;
	ld.shared.f64 	%fd170, [_ZZN3cub18CUB_300001_SM_10006detail6reduce28DeviceReduceSingleTileKernelINS2_10policy_hubIdjN4cuda3std3__44plusIdEEE10Policy1000EN6thrust24THRUST_300001_SM_1000_NS6detail15normal_iteratorINSD_10device_ptrIdEEEEPdjS9_ddNS7_10__identityEEEvT0_T1_T2_T3_T4_T6_E12temp_storage+144];
	add.f64 	%fd171, %fd169, %fd170;
	ld.shared.f64 	%fd172, [_ZZN3cub18CUB_300001_SM_10006detail6reduce28DeviceReduceSingleTileKernelINS2_10policy_hubIdjN4cuda3std3__44plusIdEEE10Policy1000EN6thrust24THRUST_300001_SM_1000_NS6detail15normal_iteratorINSD_10device_ptrIdEEEEPdjS9_ddNS7_10__identityEEEvT0_T1_T2_T3_T4_T6_E12temp_storage+152];
	add.f64 	%fd173, %fd171, %fd172;
	ld.shared.f64 	%fd174, [_ZZN3cub18CUB_300001_SM_10006detail6reduce28DeviceReduceSingleTileKernelINS2_10policy_hubIdjN4cuda3std3__44plusIdEEE10Policy1000EN6thrust24THRUST_300001_SM_1000_NS6detail15normal_iteratorINSD_10device_ptrIdEEEEPdjS9_ddNS7_10__identityEEEvT0_T1_T2_T3_T4_T6_E12temp_storage+160];
	add.f64 	%fd175, %fd173, %fd174;
	ld.shared.f64 	%fd176, [_ZZN3cub18CUB_300001_SM_10006detail6reduce28DeviceReduceSingleTileKernelINS2_10policy_hubIdjN4cuda3std3__44plusIdEEE10Policy1000EN6thrust24THRUST_300001_SM_1000_NS6detail15normal_iteratorINSD_10device_ptrIdEEEEPdjS9_ddNS7_10__identityEEEvT0_T1_T2_T3_T4_T6_E12temp_storage+168];
	add.f64 	%fd177, %fd175, %fd176;
	ld.shared.f64 	%fd178, [_ZZN3cub18CUB_300001_SM_10006detail6reduce28DeviceReduceSingleTileKernelINS2_10policy_hubIdjN4cuda3std3__44plusIdEEE10Policy1000EN6thrust24THRUST_300001_SM_1000_NS6detail15normal_iteratorINSD_10device_ptrIdEEEEPdjS9_ddNS7_10__identityEEEvT0_T1_T2_T3_T4_T6_E12temp_storage+176];
	add.f64 	%fd379, %fd177, %fd178;
$L__BB5_50:
	mov.u32 	%r269, %tid.x;
	setp.ne.s32 	%p69, %r269, 0;
	@%p69 bra 	$L__BB5_52;
	add.f64 	%fd357, %fd42, %fd379;
	st.global.f64 	[%rd1], %fd357;
$L__BB5_52:
	ret;

}
	// .globl	_ZN3cub18CUB_300001_SM_10006detail6reduce18DeviceReduceKernelINS2_10policy_hubIdjN4cuda3std3__44plusIdEEE10Policy1000EN6thrust24THRUST_300001_SM_1000_NS6detail15normal_iteratorINSD_10device_ptrIdEEEEjS9_dNS7_10__identityEEEvT0_PT3_T1_NS0_13GridEvenShareISN_EET2_T4_
.visible .entry _ZN3cub18CUB_300001_SM_10006detail6reduce18DeviceReduceKernelINS2_10policy_hubIdjN4cuda3std3__44plusIdEEE10Policy1000EN6thrust24THRUST_300001_SM_1000_NS6detail15normal_iteratorINSD_10device_ptrIdEEEEjS9_dNS7_10__identityEEEvT0_PT3_T1_NS0_13GridEvenShareISN_EET2_T4_(
	.param .align 8 .b8 _ZN3cub18CUB_300001_SM_10006detail6reduce18DeviceReduceKernelINS2_10policy_hubIdjN4cuda3std3__44plusIdEEE10Policy1000EN6thrust24THRUST_300001_SM_1000_NS6detail15normal_iteratorINSD_10device_ptrIdEEEEjS9_dNS7_10__identityEEEvT0_PT3_T1_NS0_13GridEvenShareISN_EET2_T4__param_0[8],
	.param .u64 .ptr .align 1 _ZN3cub18CUB_300001_SM_10006detail6reduce18DeviceReduceKernelINS2_10policy_hubIdjN4cuda3std3__44plusIdEEE10Policy1000EN6thrust24THRUST_300001_SM_1000_NS6detail15normal_iteratorINSD_10device_ptrIdEEEEjS9_dNS7_10__identityEEEvT0_PT3_T1_NS0_13GridEvenShareISN_EET2_T4__param_1,
	.param .u32 _ZN3cub18CUB_300001_SM_10006detail6reduce18DeviceReduceKernelINS2_10policy_hubIdjN4cuda3std3__44plusIdEEE10Policy1000EN6thrust24THRUST_300001_SM_1000_NS6detail15normal_iteratorINSD_10device_ptrIdEEEEjS9_dNS7_10__identityEEEvT0_PT3_T1_NS0_13GridEvenShareISN_EET2_T4__param_2,
	.param .align 4 .b8 _ZN3cub18CUB_300001_SM_10006detail6reduce18DeviceReduceKernelINS2_10policy_hubIdjN4cuda3std3__44plusIdEEE10Policy1000EN6thrust24THRUST_300001_SM_1000_NS6detail15normal_iteratorINSD_10device_ptrIdEEEEjS9_dNS7_10__identityEEEvT0_PT3_T1_NS0_13GridEvenShareISN_EET2_T4__param_3[40],
	.param .align 1 .b8 _ZN3cub18CUB_300001_SM_10006detail6reduce18DeviceReduceKernelINS2_10policy_hubIdjN4cuda3std3__44plusIdEEE10Policy1000EN6thrust24THRUST_300001_SM_1000_NS6detail15normal_iteratorINSD_10device_ptrIdEEEEjS9_dNS7_10__identityEEEvT0_PT3_T1_NS0_13GridEvenShareISN_EET2_T4__param_4[1],
	.param .align 1 .b8 _ZN3cub18CUB_300001_SM_10006detail6reduce18DeviceReduceKernelINS2_10policy_hubIdjN4cuda3std3__44plusIdEEE10Policy1000EN6thrust24THRUST_300001_SM_1000_NS6detail15normal_iteratorINSD_10device_ptrIdEEEEjS9_dNS7_10__identityEEEvT0_PT3_T1_NS0_13GridEvenShareISN_EET2_T4__param_5[1]
)
.maxntid 640
{
	.reg .pred 	%p<69>;
	.reg .b16 	%rs<4>;
	.reg .b32 	%r<356>;
	.reg .b64 	%rd<160>;
	.reg .b64 	%fd<376>;
	// demoted variable
	.shared .align 8 .b8 _ZZN3cub18CUB_300001_SM_10006detail6reduce18DeviceReduceKernelINS2_10policy_hubIdjN4cuda3std3__44plusIdEEE10Policy1000EN6thrust24THRUST_300001_SM_1000_NS6detail15normal_iteratorINSD_10device_ptrIdEEEEjS9_dNS7_10__identityEEEvT0_PT3_T1_NS0_13GridEvenShareISN_EET2_T4_E12temp_storage[192];
	ld.param.u32 	%r1, [_ZN3cub18CUB_300001_SM_10006detail6reduce18DeviceReduceKernelINS2_10policy_hubIdjN4cuda3std3__44plusIdEEE10Policy1000EN6thrust24THRUST_300001_SM_1000_NS6detail15normal_iteratorINSD_10device_ptrIdEEEEjS9_dNS7_10__identityEEEvT0_PT3_T1_NS0_13GridEvenShareISN_EET2_T4__param_3+20];
	ld.param.u32 	%r2, [_ZN3cub18CUB_300001_SM_10006detail6reduce18DeviceReduceKernelINS2_10policy_hubIdjN4cuda3std3__44plusIdEEE10Policy1000EN6thrust24THRUST_300001_SM_1000_NS6detail15normal_iteratorINSD_10device_ptrIdEEEEjS9_dNS7_10__identityEEEvT0_PT3_T1_NS0_13GridEvenShareISN_EET2_T4__param_3+24];
	ld.param.u64 	%rd3, [_ZN3cub18CUB_300001_SM_10006detail6reduce18DeviceReduceKernelINS2_10policy_hubIdjN4cuda3std3__44plusIdEEE10Policy1000EN6thrust24THRUST_300001_SM_1000_NS6detail15normal_iteratorINSD_10device_ptrIdEEEEjS9_dNS7_10__identityEEEvT0_PT3_T1_NS0_13GridEvenShareISN_EET2_T4__param_0];
	cvta.to.global.u64 	%rd1, %rd3;
	mov.u32 	%r3, %ctaid.x;
	mul.lo.s32 	%r4, %r2, 5120;
	mul.lo.s32 	%r347, %r3, 5120;
	sub.s32 	%r6, %r1, %r347;
	setp.gt.u32 	%p1, %r6, 5119;
	@%p1 bra 	$L__BB6_26;
	mov.u32 	%r7, %tid.x;
	setp.ge.u32 	%p23, %r7, %r6;
	mov.f64 	%fd364, 0d0000000000000000;
	mov.u32 	%r338, %r7;
	@%p23 bra 	$L__BB6_3;
	add.s32 	%r181, %r347, %r7;
	mul.wide.u32 	%rd76, %r181, 8;
	add.s64 	%rd77, %rd1, %rd76;
	ld.global.f64 	%fd364, [%rd77];
	add.s32 	%r338, %r7, 640;
$L__BB6_3:
	setp.ge.u32 	%p24, %r338, %r6;
	@%p24 bra 	$L__BB6_17;
	not.b32 	%r182, %r338;
	add.s32 	%r183, %r1, %r182;
	sub.s32 	%r184, %r183, %r347;
	mul.hi.u32 	%r185, %r184, -858993459;
	shr.u32 	%r186, %r185, 9;
	add.s32 	%r10, %r186, 1;
	and.b32  	%r11, %r10, 15;
	setp.lt.u32 	%p25, %r184, 9600;
	@%p25 bra 	$L__BB6_8;
	add.s32 	%r337, %r338, 5120;
	add.s32 	%r336, %r338, %r347;
	and.b32  	%r187, %r10, 16777200;
	neg.s32 	%r335, %r187;
$L__BB6_6:
	.pragma "nounroll";
	mul.wide.u32 	%rd78, %r336, 8;
	add.s64 	%rd79, %rd1, %rd78;
	ld.global.f64 	%fd179, [%rd79];
	add.f64 	%fd180, %fd364, %fd179;
	add.s32 	%r188, %r336, 640;
	mul.wide.u32 	%rd80, %r188, 8;
	add.s64 	%rd81, %rd1, %rd80;
	ld.global.f64 	%fd181, [%rd81];
	add.f64 	%fd182, %fd180, %fd181;
	add.s32 	%r189, %r336, 1280;
	mul.wide.u32 	%rd82, %r189, 8;
	add.s64 	%rd83, %rd1, %rd82;
	ld.global.f64 	%fd183, [%rd83];
	add.f64 	%fd184, %fd182, %fd183;
	add.s32 	%r190, %r336, 1920;
	mul.wide.u32 	%rd84, %r190, 8;
	add.s64 	%rd85, %rd1, %rd84;
	ld.global.f64 	%fd185, [%rd85];
	add.f64 	%fd186, %fd184, %fd185;
	add.s32 	%r191, %r336, 2560;
	mul.wide.u32 	%rd86, %r191, 8;
	add.s64 	%rd87, %rd1, %rd86;
	ld.global.f64 	%fd187, [%rd87];
	add.f64 	%fd188, %fd186, %fd187;
	add.s32 	%r192, %r336, 3200;
	mul.wide.u32 	%rd88, %r192, 8;
	add.s64 	%rd89, %rd1, %rd88;
	ld.global.f64 	%fd189, [%rd89];
	add.f64 	%fd190, %fd188, %fd189;
	add.s32 	%r193, %r336, 3840;
	mul.wide.u32 	%rd90, %r193, 8;
	add.s64 	%rd91, %rd1, %rd90;
	ld.global.f64 	%fd191, [%rd91];
	add.f64 	%fd192, %fd190, %fd191;
	add.s32 	%r194, %r336, 4480;
	mul.wide.u32 	%rd92, %r194, 8;
	add.s64 	%rd93, %rd1, %rd92;
	ld.global.f64 	%fd193, [%rd93];
	add.f64 	%fd194, %fd192, %fd193;
	add.s32 	%r195, %r336, 5120;
	mul.wide.u32 	%rd94, %r195, 8;
	add.s64 	%rd95, %rd1, %rd94;
	ld.global.f64 	%fd195, [%rd95];
	add.f64 	%fd196, %fd194, %fd195;
	add.s32 	%r196, %r336, 5760;
	mul.wide.u32 	%rd96, %r196, 8;
	add.s64 	%rd97, %rd1, %rd96;
	ld.global.f64 	%fd197, [%rd97];
	add.f64 	%fd198, %fd196, %fd197;
	add.s32 	%r197, %r336, 6400;
	mul.wide.u32 	%rd98, %r197, 8;
	add.s64 	%rd99, %rd1, %rd98;
	ld.global.f64 	%fd199, [%rd99];
	add.f64 	%fd200, %fd198, %fd199;
	add.s32 	%r198, %r336, 7040;
	mul.wide.u32 	%rd100, %r198, 8;
	add.s64 	%rd101, %rd1, %rd100;
	ld.global.f64 	%fd201, [%rd101];
	add.f64 	%fd202, %fd200, %fd201;
	add.s32 	%r199, %r336, 7680;
	mul.wide.u32 	%rd102, %r199, 8;
	add.s64 	%rd103, %rd1, %rd102;
	ld.global.f64 	%fd203, [%rd103];
	add.f64 	%fd204, %fd202, %fd203;
	add.s32 	%r200, %r336, 8320;
	mul.wide.u32 	%rd104, %r200, 8;
	add.s64 	%rd105, %rd1, %rd104;
	ld.global.f64 	%fd205, [%rd105];
	add.f64 	%fd206, %fd204, %fd205;
	add.s32 	%r201, %r336, 8960;
	mul.wide.u32 	%rd106, %r201, 8;
	add.s64 	%rd107, %rd1, %rd106;
	ld.global.f64 	%fd207, [%rd107];
	add.f64 	%fd208, %fd206, %fd207;
	add.s32 	%r202, %r336, 9600;
	mul.wide.u32 	%rd108, %r202, 8;
	add.s64 	%rd109, %rd1, %rd108;
	ld.global.f64 	%fd209, [%rd109];
	add.f64 	%fd364, %fd208, %fd209;
	add.s32 	%r337, %r337, 10240;
	add.s32 	%r336, %r336, 10240;
	add.s32 	%r335, %r335, 16;
	setp.ne.s32 	%p26, %r335, 0;
	@%p26 bra 	$L__BB6_6;
	add.s32 	%r338, %r337, -5120;
$L__BB6_8:
	setp.eq.s32 	%p27, %r11, 0;
	@%p27 bra 	$L__BB6_17;
	and.b32  	%r23, %r10, 7;
	setp.lt.u32 	%p28, %r11, 8;
	@%p28 bra 	$L__BB6_11;
	add.s32 	%r203, %r338, %r347;
	mul.wide.u32 	%rd110, %r203, 8;
	add.s64 	%rd111, %rd1, %rd110;
	ld.global.f64 	%fd211, [%rd111];
	add.f64 	%fd212, %fd364, %fd211;
	add.s32 	%r204, %r203, 640;
	mul.wide.u32 	%rd112, %r204, 8;
	add.s64 	%rd113, %rd1, %rd112;
	ld.global.f64 	%fd213, [%rd113];
	add.f64 	%fd214, %fd212, %fd213;
	add.s32 	%r205, %r203, 1280;
	mul.wide.u32 	%rd114, %r205, 8;
	add.s64 	%rd115, %rd1, %rd114;
	ld.global.f64 	%fd215, [%rd115];
	add.f64 	%fd216, %fd214, %fd215;
	add.s32 	%r206, %r203, 1920;
	mul.wide.u32 	%rd116, %r206, 8;
	add.s64 	%rd117, %rd1, %rd116;
	ld.global.f64 	%fd217, [%rd117];
	add.f64 	%fd218, %fd216, %fd217;
	add.s32 	%r207, %r203, 2560;
	mul.wide.u32 	%rd118, %r207, 8;
	add.s64 	%rd119, %rd1, %rd118;
	ld.global.f64 	%fd219, [%rd119];
	add.f64 	%fd220, %fd218, %fd219;
	add.s32 	%r208, %r203, 3200;
	mul.wide.u32 	%rd120, %r208, 8;
	add.s64 	%rd121, %rd1, %rd120;
	ld.global.f64 	%fd221, [%rd121];
	add.f64 	%fd222, %fd220, %fd221;
	add.s32 	%r209, %r203, 3840;
	mul.wide.u32 	%rd122, %r209, 8;
	add.s64 	%rd123, %rd1, %rd122;
	ld.global.f64 	%fd223, [%rd123];
	add.f64 	%fd224, %fd222, %fd223;
	add.s32 	%r210, %r203, 4480;
	mul.wide.u32 	%rd124, %r210, 8;
	add.s64 	%rd125, %rd1, %rd124;
	ld.global.f64 	%fd225, [%rd125];
	add.f64 	%fd364, %fd224, %fd225;
	add.s32 	%r338, %r338, 5120;
$L__BB6_11:
	setp.eq.s32 	%p29, %r23, 0;
	@%p29 bra 	$L__BB6_17;
	and.b32  	%r26, %r10, 3;
	setp.lt.u32 	%p30, %r23, 4;
	@%p30 bra 	$L__BB6_14;
	add.s32 	%r211, %r338, %r347;
	mul.wide.u32 	%rd126, %r211, 8;
	add.s64 	%rd127, %rd1, %rd126;
	ld.global.f64 	%fd227, [%rd127];
	add.f64 	%fd228, %fd364, %fd227;
	add.s32 	%r212, %r211, 640;
	mul.wide.u32 	%rd128, %r212, 8;
	add.s64 	%rd129, %rd1, %rd128;
	ld.global.f64 	%fd229, [%rd129];
	add.f64 	%fd230, %fd228, %fd229;
	add.s32 	%r213, %r211, 1280;
	mul.wide.u32 	%rd130, %r213, 8;
	add.s64 	%rd131, %rd1, %rd130;
	ld.global.f64 	%fd231, [%rd131];
	add.f64 	%fd232, %fd230, %fd231;
	add.s32 	%r214, %r211, 1920;
	mul.wide.u32 	%rd132, %r214, 8;
	add.s64 	%rd133, %rd1, %rd132;
	ld.global.f64 	%fd233, [%rd133];
	add.f64 	%fd364, %fd232, %fd233;
	add.s32 	%r338, %r338, 2560;
$L__BB6_14:
	setp.eq.s32 	%p31, %r26, 0;
	@%p31 bra 	$L__BB6_17;
	add.s32 	%r342, %r338, %r347;
	neg.s32 	%r341, %r26;
$L__BB6_16:
	.pragma "nounroll";
	mul.wide.u32 	%rd134, %r342, 8;
	add.s64 	%rd135, %rd1, %rd134;
	ld.global.f64 	%fd234, [%rd135];
	add.f64 	%fd364, %fd364, %fd234;
	add.s32 	%r342, %r342, 640;
	add.s32 	%r341, %r341, 1;
	setp.ne.s32 	%p32, %r341, 0;
	@%p32 bra 	$L__BB6_16;
$L__BB6_17:
	setp.lt.u32 	%p33, %r6, 640;
	@%p33 bra 	$L__BB6_22;
	// begin inline asm
	mov.u32 %r278, %laneid;
	// end inline asm
	mov.b64 	%rd146, %fd364;
	mov.b64 	{%r280, %r285}, %rd146;
	mov.b32 	%r286, 1;
	mov.b32 	%r327, 31;
	mov.b32 	%r328, -1;
	// begin inline asm
	shfl.sync.down.b32 %r279, %r280, %r286, %r327, %r328;
	// end inline asm
	// begin inline asm
	shfl.sync.down.b32 %r284, %r285, %r286, %r327, %r328;
	// end inline asm
	mov.b64 	%rd147, {%r279, %r284};
	mov.b64 	%fd305, %rd147;
	setp.gt.s32 	%p61, %r278, 30;
	add.f64 	%fd306, %fd364, %fd305;
	selp.f64 	%fd307, %fd364, %fd306, %p61;
	mov.b64 	%rd148, %fd307;
	mov.b64 	{%r290, %r295}, %rd148;
	mov.b32 	%r296, 2;
	// begin inline asm
	shfl.sync.down.b32 %r289, %r290, %r296, %r327, %r328;
	// end inline asm
	// begin inline asm
	shfl.sync.down.b32 %r294, %r295, %r296, %r327, %r328;
	// end inline asm
	mov.b64 	%rd149, {%r289, %r294};
	mov.b64 	%fd308, %rd149;
	setp.gt.s32 	%p62, %r278, 29;
	add.f64 	%fd309, %fd307, %fd308;
	selp.f64 	%fd310, %fd307, %fd309, %p62;
	mov.b64 	%rd150, %fd310;
	mov.b64 	{%r300, %r305}, %rd150;
	mov.b32 	%r306, 4;
	// begin inline asm
	shfl.sync.down.b32 %r299, %r300, %r306, %r327, %r328;
	// end inline asm
	// begin inline asm
	shfl.sync.down.b32 %r304, %r305, %r306, %r327, %r328;
	// end inline asm
	mov.b64 	%rd151, {%r299, %r304};
	mov.b64 	%fd311, %rd151;
	setp.gt.s32 	%p63, %r278, 27;
	add.f64 	%fd312, %fd310, %fd311;
	selp.f64 	%fd313, %fd310, %fd312, %p63;
	mov.b64 	%rd152, %fd313;
	mov.b64 	{%r310, %r315}, %rd152;
	mov.b32 	%r316, 8;
	// begin inline asm
	shfl.sync.down.b32 %r309, %r310, %r316, %r327, %r328;
	// end inline asm
	// begin inline asm
	shfl.sync.down.b32 %r314, %r315, %r316, %r327, %r328;
	// end inline asm
	mov.b64 	%rd153, {%r309, %r314};
	mov.b64 	%fd314, %rd153;
	setp.gt.s32 	%p64, %r278, 23;
	add.f64 	%fd315, %fd313, %fd314;
	selp.f64 	%fd316, %fd313, %fd315, %p64;
	mov.b64 	%rd154, %fd316;
	mov.b64 	{%r320, %r325}, %rd154;
	mov.b32 	%r326, 16;
	// begin inline asm
	shfl.sync.down.b32 %r319, %r320, %r326, %r327, %r328;
	// end inline asm
	// begin inline asm
	shfl.sync.down.b32 %r324, %r325, %r326, %r327, %r328;
	// end inline asm
	mov.b64 	%rd155, {%r319, %r324};
	mov.b64 	%fd317, %rd155;
	setp.gt.s32 	%p65, %r278, 15;
	add.f64 	%fd16, %fd316, %fd317;
	selp.f64 	%fd375, %fd316, %fd16, %p65;
	setp.ne.s32 	%p66, %r278, 0;
	@%p66 bra 	$L__BB6_20;
	shr.u32 	%r329, %r7, 2;
	and.b32  	%r330, %r329, 248;
	mov.u32 	%r331, _ZZN3cub18CUB_300001_SM_10006detail6reduce18DeviceReduceKernelINS2_10policy_hubIdjN4cuda3std3__44plusIdEEE10Policy1000EN6thrust24THRUST_300001_SM_1000_NS6detail15normal_iteratorINSD_10device_ptrIdEEEEjS9_dNS7_10__identityEEEvT0_PT3_T1_NS0_13GridEvenShareISN_EET2_T4_E12temp_storage;
	add.s32 	%r332, %r331, %r330;
	st.shared.f64 	[%r332+24], %fd16;
$L__BB6_20:
	bar.sync 	0;
	setp.ne.s32 	%p67, %r7, 0;
	@%p67 bra 	$L__BB6_48;
	ld.shared.f64 	%fd318, [_ZZN3cub18CUB_300001_SM_10006detail6reduce18DeviceReduceKernelINS2_10policy_hubIdjN4cuda3std3__44plusIdEEE10Policy1000EN6thrust24THRUST_300001_SM_1000_NS6detail15normal_iteratorINSD_10device_ptrIdEEEEjS9_dNS7_10__identityEEEvT0_PT3_T1_NS0_13GridEvenShareISN_EET2_T4_E12temp_storage+32];
	add.f64 	%fd319, %fd375, %fd318;
	ld.shared.f64 	%fd320, [_ZZN3cub18CUB_300001_SM_10006detail6reduce18DeviceReduceKernelINS2_10policy_hubIdjN4cuda3std3__44plusIdEEE10Policy1000EN6thrust24THRUST_300001_SM_1000_NS6detail15normal_iteratorINSD_10device_ptrIdEEEEjS9_dNS7_10__identityEEEvT0_PT3_T1_NS0_13GridEvenShareISN_EET2_T4_E12temp_storage+40];
	add.f64 	%fd321, %fd319, %fd320;
	ld.shared.f64 	%fd322, [_ZZN3cub18CUB_300001_SM_10006detail6reduce18DeviceReduceKernelINS2_10policy_hubIdjN4cuda3std3__44plusIdEEE10Policy1000EN6thrust24THRUST_300001_SM_1000_NS6detail15normal_iteratorINSD_10device_ptrIdEEEEjS9_dNS7_10__identityEEEvT0_PT3_T1_NS0_13GridEvenShareISN_EET2_T4_E12temp_storage+48];
	add.f64 	%fd323, %fd321, %fd322;
	ld.shared.f64 	%fd324, [_ZZN3cub18CUB_300001_SM_10006detail6reduce18DeviceReduceKernelINS2_10policy_hubIdjN4cuda3std3__44plusIdEEE10Policy1000EN6thrust24THRUST_300001_SM_1000_NS6detail15normal_iteratorINSD_10device_ptrIdEEEEjS9_dNS7_10__identityEEEvT0_PT3_T1_NS0_13GridEvenShareISN_EET2_T4_E12temp_storage+56];
	add.f64 	%fd325, %fd323, %fd324;
	ld.shared.f64 	%fd326, [_ZZN3cub18CUB_300001_SM_10006detail6reduce18DeviceReduceKernelINS2_10policy_hubIdjN4cuda3std3__44plusIdEEE10Policy1000EN6thrust24THRUST_300001_SM_1000_NS6detail15normal_iteratorINSD_10device_ptrIdEEEEjS9_dNS7_10__identityEEEvT0_PT3_T1_NS0_13GridEvenShareISN_EET2_T4_E12temp_storage+64];
	add.f64 	%fd327, %fd325, %fd326;
	ld.shared.f64 	%fd328, [_ZZN3cub18CUB_300001_SM_10006detail6reduce18DeviceReduceKernelINS2_10policy_hubIdjN4cuda3std3__44plusIdEEE10Policy1000EN6thrust24THRUST_300001_SM_1000_NS6detail15normal_iteratorINSD_10device_ptrIdEEEEjS9_dNS7_10__identityEEEvT0_PT3_T1_NS0_13GridEvenShareISN_EET2_T4_E12temp_storage+72];
	add.f64 	%fd329, %fd327, %fd328;
	ld.shared.f64 	%fd330, [_ZZN3cub18CUB_300001_SM_10006detail6reduce18DeviceReduceKernelINS2_10policy_hubIdjN4cuda3std3__44plusIdEEE10Policy1000EN6thrust24THRUST_300001_SM_1000_NS6detail15normal_iteratorINSD_10device_ptrIdEEEEjS9_dNS7_10__identityEEEvT0_PT3_T1_NS0_13GridEvenShareISN_EET2_T4_E12temp_storage+80];
	add.f64 	%fd331, %fd329, %fd330;
	ld.shared.f64 	%fd332, [_ZZN3cub18CUB_300001_SM_10006detail6reduce18DeviceReduceKernelINS2_10policy_hubIdjN4cuda3std3__44plusIdEEE10Policy1000EN6thrust24THRUST_300001_SM_1000_NS6detail15normal_iteratorINSD_10device_ptrIdEEEEjS9_dNS7_10__identityEEEvT0_PT3_T1_NS0_13GridEvenShareISN_EET2_T4_E12temp_storage+88];
	add.f64 	%fd333, %fd331, %fd332;
	ld.shared.f64 	%fd334, [_ZZN3cub18CUB_300001_SM_10006detail6reduce18DeviceReduceKernelINS2_10policy_hubIdjN4cuda3std3__44plusIdEEE10Policy1000EN6thrust24THRUST_300001_SM_1000_NS6detail15normal_iteratorINSD_10device_ptrIdEEEEjS9_dNS7_10__identityEEEvT0_PT3_T1_NS0_13GridEvenShareISN_EET2_T4_E12temp_storage+96];
	add.f64 	%fd335, %fd333, %fd334;
	ld.shared.f64 	%fd336, [_ZZN3cub18CUB_300001_SM_10006detail6reduce18DeviceReduceKernelINS2_10policy_hubIdjN4cuda3std3__44plusIdEEE10Policy1000EN6thrust24THRUST_300001_SM_1000_NS6detail15normal_iteratorINSD_10device_ptrIdEEEEjS9_dNS7_10__identityEEEvT0_PT3_T1_NS0_13GridEvenShareISN_EET2_T4_E12temp_storage+104];
	add.f64 	%fd337, %fd335, %fd336;
	ld.shared.f64 	%fd338, [_ZZN3cub18CUB_300001_SM_10006detail6reduce18DeviceReduceKernelINS2_10policy_hubIdjN4cuda3std3__44plusIdEEE10Policy1000EN6thrust24THRUST_300001_SM_1000_NS6detail15normal_iteratorINSD_10device_ptrIdEEEEjS9_dNS7_10__identityEEEvT0_PT3_T1_NS0_13GridEvenShareISN_EET2_T4_E12temp_storage+112];
	add.f64 	%fd339, %fd337, %fd338;
	ld.shared.f64 	%fd340, [_ZZN3cub18CUB_300001_SM_10006detail6reduce18DeviceReduceKernelINS2_10policy_hubIdjN4cuda3std3__44plusIdEEE10Policy1000EN6thrust24THRUST_300001_SM_1000_NS6detail15normal_iteratorINSD_10device_ptrIdEEEEjS9_dNS7_10__identityEEEvT0_PT3_T1_NS0_13GridEvenShareISN_EET2_T4_E12temp_storage+120];
	add.f64 	%fd341, %fd339, %fd340;
	ld.shared.f64 	%fd342, [_ZZN3cub18CUB_300001_SM_10006detail6reduce18DeviceReduceKernelINS2_10policy_hubIdjN4cuda3std3__44plusIdEEE10Policy1000EN6thrust24THRUST_300001_SM_1000_NS6detail15normal_iteratorINSD_10device_ptrIdEEEEjS9_dNS7_10__identityEEEvT0_PT3_T1_NS0_13GridEvenShareISN_EET2_T4_E12temp_storage+128];
	add.f64 	%fd343, %fd341, %fd342;
	ld.shared.f64 	%fd344, [_ZZN3cub18CUB_300001_SM_10006detail6reduce18DeviceReduceKernelINS2_10policy_hubIdjN4cuda3std3__44plusIdEEE10Policy1000EN6thrust24THRUST_300001_SM_1000_NS6detail15normal_iteratorINSD_10device_ptrIdEEEEjS9_dNS7_10__identityEEEvT0_PT3_T1_NS0_13GridEvenShareISN_EET2_T4_E12temp_storage+136];
	add.f64 	%fd345, %fd343, %fd344;
	ld.shared.f64 	%fd346, [_ZZN3cub18CUB_300001_SM_10006detail6reduce18DeviceReduceKernelINS2_10policy_hubIdjN4cuda3std3__44plusIdEEE10Policy1000EN6thrust24THRUST_300001_SM_1000_NS6detail15normal_iteratorINSD_10device_ptrIdEEEEjS9_dNS7_10__identityEEEvT0_PT3_T1_NS0_13GridEvenShareISN_EET2_T4_E12temp_storage+144];
	add.f64 	%fd347, %fd345, %fd346;
	ld.shared.f64 	%fd348, [_ZZN3cub18CUB_300001_SM_10006detail6reduce18DeviceReduceKernelINS2_10policy_hubIdjN4cuda3std3__44plusIdEEE10Policy1000EN6thrust24THRUST_300001_SM_1000_NS6detail15normal_iteratorINSD_10device_ptrIdEEEEjS9_dNS7_10__identityEEEvT0_PT3_T1_NS0_13GridEvenShareISN_EET2_T4_E12temp_storage+152];
	add.f64 	%fd349, %fd347, %fd348;
	ld.shared.f64 	%fd350, [_ZZN3cub18CUB_300001_SM_10006detail6reduce18DeviceReduceKernelINS2_10policy_hubIdjN4cuda3std3__44plusIdEEE10Policy1000EN6thrust24THRUST_300001_SM_1000_NS6detail15normal_iteratorINSD_10device_ptrIdEEEEjS9_dNS7_10__identityEEEvT0_PT3_T1_NS0_13GridEvenShareISN_EET2_T4_E12temp_storage+160];
	add.f64 	%fd351, %fd349, %fd350;
	ld.shared.f64 	%fd352, [_ZZN3cub18CUB_300001_SM_10006detail6reduce18DeviceReduceKernelINS2_10policy_hubIdjN4cuda3std3__44plusIdEEE10Policy1000EN6thrust24THRUST_300001_SM_1000_NS6detail15normal_iteratorINSD_10device_ptrIdEEEEjS9_dNS7_10__identityEEEvT0_PT3_T1_NS0_13GridEvenShareISN_EET2_T4_E12temp_storage+168];
	add.f64 	%fd353, %fd351, %fd352;
	ld.shared.f64 	%fd354, [_ZZN3cub18CUB_300001_SM_10006detail6reduce18DeviceReduceKernelINS2_10policy_hubIdjN4cuda3std3__44plusIdEEE10Policy1000EN6thrust24THRUST_300001_SM_1000_NS6detail15normal_iteratorINSD_10device_ptrIdEEEEjS9_dNS7_10__identityEEEvT0_PT3_T1_NS0_13GridEvenShareISN_EET2_T4_E12temp_storage+176];
	add.f64 	%fd375, %fd353, %fd354;
	bra.uni 	$L__BB6_48;
$L__BB6_22:
	// begin inline asm
	mov.u32 %r215, %laneid;
	// end inline asm
	and.b32  	%r266, %r7, 992;
	add.s32 	%r267, %r266, 32;
	setp.gt.u32 	%p34, %r267, %r6;
	not.b32 	%r268, %r266;
	add.s32 	%r269, %r6, %r268;
	selp.b32 	%r264, %r269, 31, %p34;
	mov.b64 	%rd136, %fd364;
	mov.b64 	{%r217, %r222}, %rd136;
	mov.b32 	%r223, 1;
	mov.b32 	%r265, -1;
	// begin inline asm
	shfl.sync.down.b32 %r216, %r217, %r223, %r264, %r265;
	// end inline asm
	// begin inline asm
	shfl.sync.down.b32 %r221, %r222, %r223, %r264, %r265;
	// end inline asm
	mov.b64 	%rd137, {%r216, %r221};
	mov.b64 	%fd235, %rd137;
	setp.lt.s32 	%p35, %r215, %r264;
	add.f64 	%fd236, %fd364, %fd235;
	selp.f64 	%fd237, %fd236, %fd364, %p35;
	mov.b64 	%rd138, %fd237;
	mov.b64 	{%r227, %r232}, %rd138;
	mov.b32 	%r233, 2;
	// begin inline asm
	shfl.sync.down.b32 %r226, %r227, %r233, %r264, %r265;
	// end inline asm
	// begin inline asm
	shfl.sync.down.b32 %r231, %r232, %r233, %r264, %r265;
	// end inline asm
	mov.b64 	%rd139, {%r226, %r231};
	mov.b64 	%fd238, %rd139;
	add.s32 	%r270, %r215, 2;
	setp.gt.s32 	%p36, %r270, %r264;
	add.f64 	%fd239, %fd237, %fd238;
	selp.f64 	%fd240, %fd237, %fd239, %p36;
	mov.b64 	%rd140, %fd240;
	mov.b64 	{%r237, %r242}, %rd140;
	mov.b32 	%r243, 4;
	// begin inline asm
	shfl.sync.down.b32 %r236, %r237, %r243, %r264, %r265;
	// end inline asm
	// begin inline asm
	shfl.sync.down.b32 %r241, %r242, %r243, %r264, %r265;
	// end inline asm
	mov.b64 	%rd141, {%r236, %r241};
	mov.b64 	%fd241, %rd141;
	add.s32 	%r271, %r215, 4;
	setp.gt.s32 	%p37, %r271, %r264;
	add.f64 	%fd242, %fd240, %fd241;
	selp.f64 	%fd243, %fd240, %fd242, %p37;
	mov.b64 	%rd142, %fd243;
	mov.b64 	{%r247, %r252}, %rd142;
	mov.b32 	%r253, 8;
	// begin inline asm
	shfl.sync.down.b32 %r246, %r247, %r253, %r264, %r265;
	// end inline asm
	// begin inline asm
	shfl.sync.down.b32 %r251, %r252, %r253, %r264, %r265;
	// end inline asm
	mov.b64 	%rd143, {%r246, %r251};
	mov.b64 	%fd244, %rd143;
	add.s32 	%r272, %r215, 8;
	setp.gt.s32 	%p38, %r272, %r264;
	add.f64 	%fd245, %fd243, %fd244;
	selp.f64 	%fd246, %fd243, %fd245, %p38;
	mov.b64 	%rd144, %fd246;
	mov.b64 	{%r257, %r262}, %rd144;
	mov.b32 	%r263, 16;
	// begin inline asm
	shfl.sync.down.b32 %r256, %r257, %r263, %r264, %r265;
	// end inline asm
	// begin inline asm
	shfl.sync.down.b32 %r261, %r262, %r263, %r264, %r265;
	// end inline asm
	mov.b64 	%rd145, {%r256, %r261};
	mov.b64 	%fd247, %rd145;
	add.s32 	%r273, %r215, 16;
	setp.gt.s32 	%p39, %r273, %r264;
	add.f64 	%fd248, %fd246, %fd247;
	selp.f64 	%fd375, %fd246, %fd248, %p39;
	setp.ne.s32 	%p40, %r215, 0;
	@%p40 bra 	$L__BB6_24;
	shr.u32 	%r274, %r7, 2;
	and.b32  	%r275, %r274, 248;
	mov.u32 	%r276, _ZZN3cub18CUB_300001_SM_10006detail6reduce18DeviceReduceKernelINS2_10policy_hubIdjN4cuda3std3__44plusIdEEE10Policy1000EN6thrust24THRUST_300001_SM_1000_NS6detail15normal_iteratorINSD_10device_ptrIdEEEEjS9_dNS7_10__identityEEEvT0_PT3_T1_NS0_13GridEvenShareISN_EET2_T4_E12temp_storage;
	add.s32 	%r277, %r276, %r275;
	st.shared.f64 	[%r277+24], %fd375;
$L__BB6_24:
	bar.sync 	0;
	setp.ne.s32 	%p41, %r7, 0;
	@%p41 bra 	$L__BB6_48;
	setp.gt.u32 	%p42, %r6, 32;
	ld.shared.f64 	%fd249, [_ZZN3cub18CUB_300001_SM_10006detail6reduce18DeviceReduceKernelINS2_10policy_hubIdjN4cuda3std3__44plusIdEEE10Policy1000EN6thrust24THRUST_300001_SM_1000_NS6detail15normal_iteratorINSD_10device_ptrIdEEEEjS9_dNS7_10__identityEEEvT0_PT3_T1_NS0_13GridEvenShareISN_EET2_T4_E12temp_storage+32];
	add.f64 	%fd250, %fd375, %fd249;
	selp.f64 	%fd251, %fd250, %fd375, %p42;
	setp.gt.u32 	%p43, %r6, 64;
	ld.shared.f64 	%fd252, [_ZZN3cub18CUB_300001_SM_10006detail6reduce18DeviceReduceKernelINS2_10policy_hubIdjN4cuda3std3__44plusIdEEE10Policy1000EN6thrust24THRUST_300001_SM_1000_NS6detail15normal_iteratorINSD_10device_ptrIdEEEEjS9_dNS7_10__identityEEEvT0_PT3_T1_NS0_13GridEvenShareISN_EET2_T4_E12temp_storage+40];
	add.f64 	%fd253, %fd252, %fd251;
	selp.f64 	%fd254, %fd253, %fd251, %p43;
	setp.gt.u32 	%p44, %r6, 96;
	ld.shared.f64 	%fd255, [_ZZN3cub18CUB_300001_SM_10006detail6reduce18DeviceReduceKernelINS2_10policy_hubIdjN4cuda3std3__44plusIdEEE10Policy1000EN6thrust24THRUST_300001_SM_1000_NS6detail15normal_iteratorINSD_10device_ptrIdEEEEjS9_dNS7_10__identityEEEvT0_PT3_T1_NS0_13GridEvenShareISN_EET2_T4_E12temp_storage+48];
	add.f64 	%fd256, %fd255, %fd254;
	selp.f64 	%fd257, %fd256, %fd254, %p44;
	setp.gt.u32 	%p45, %r6, 128;
	ld.shared.f64 	%fd258, [_ZZN3cub18CUB_300001_SM_10006detail6reduce18DeviceReduceKernelINS2_10policy_hubIdjN4cuda3std3__44plusIdEEE10Policy1000EN6thrust24THRUST_300001_SM_1000_NS6detail15normal_iteratorINSD_10device_ptrIdEEEEjS9_dNS7_10__identityEEEvT0_PT3_T1_NS0_13GridEvenShareISN_EET2_T4_E12temp_storage+56];
	add.f64 	%fd259, %fd258, %fd257;
	selp.f64 	%fd260, %fd259, %fd257, %p45;
	setp.gt.u32 	%p46, %r6, 160;
	ld.shared.f64 	%fd261, [_ZZN3cub18CUB_300001_SM_10006detail6reduce18DeviceReduceKernelINS2_10policy_hubIdjN4cuda3std3__44plusIdEEE10Policy1000EN6thrust24THRUST_300001_SM_1000_NS6detail15normal_iteratorINSD_10device_ptrIdEEEEjS9_dNS7_10__identityEEEvT0_PT3_T1_NS0_13GridEvenShareISN_EET2_T4_E12temp_storage+64];
	add.f64 	%fd262, %fd261, %fd260;
	selp.f64 	%fd263, %fd262, %fd260, %p46;
	setp.gt.u32 	%p47, %r6, 192;
	ld.shared.f64 	%fd264, [_ZZN3cub18CUB_300001_SM_10006detail6reduce18DeviceReduceKernelINS2_10policy_hubIdjN4cuda3std3__44plusIdEEE10Policy1000EN6thrust24THRUST_300001_SM_1000_NS6detail15normal_iteratorINSD_10device_ptrIdEEEEjS9_dNS7_10__identityEEEvT0_PT3_T1_NS0_13GridEvenShareISN_EET2_T4_E12temp_storage+72];
	add.f64 	%fd265, %fd264, %fd263;
	selp.f64 	%fd266, %fd265, %fd263, %p47;
	setp.gt.u32 	%p48, %r6, 224;
	ld.shared.f64 	%fd267, [_ZZN3cub18CUB_300001_SM_10006detail6reduce18DeviceReduceKernelINS2_10policy_hubIdjN4cuda3std3__44plusIdEEE10Policy1000EN6thrust24THRUST_300001_SM_1000_NS6detail15normal_iteratorINSD_10device_ptrIdEEEEjS9_dNS7_10__identityEEEvT0_PT3_T1_NS0_13GridEvenShareISN_EET2_T4_E12temp_storage+80];
	add.f64 	%fd268, %fd267, %fd266;
	selp.f64 	%fd269, %fd268, %fd266, %p48;
	setp.gt.u32 	%p49, %r6, 256;
	ld.shared.f64 	%fd270, [_ZZN3cub18CUB_300001_SM_10006detail6reduce18DeviceReduceKernelINS2_10policy_hubIdjN4cuda3std3__44plusIdEEE10Policy1000EN6thrust24THRUST_300001_SM_1000_NS6detail15normal_iteratorINSD_10device_ptrIdEEEEjS9_dNS7_10__identityEEEvT0_PT3_T1_NS0_13GridEvenShareISN_EET2_T4_E12temp_storage+88];
	add.f64 	%fd271, %fd270, %fd269;
	selp.f64 	%fd272, %fd271, %fd269, %p49;
	setp.gt.u32 	%p50, %r6, 288;
	ld.shared.f64 	%fd273, [_ZZN3cub18CUB_300001_SM_10006detail6reduce18DeviceReduceKernelINS2_10policy_hubIdjN4cuda3std3__44plusIdEEE10Policy1000EN6thrust24THRUST_300001_SM_1000_NS6detail15normal_iteratorINSD_10device_ptrIdEEEEjS9_dNS7_10__identityEEEvT0_PT3_T1_NS0_13GridEvenShareISN_EET2_T4_E12temp_storage+96];
	add.f64 	%fd274, %fd273, %fd272;
	selp.f64 	%fd275, %fd274, %fd272, %p50;
	setp.gt.u32 	%p51, %r6, 320;
	ld.shared.f64 	%fd276, [_ZZN3cub18CUB_300001_SM_10006detail6reduce18DeviceReduceKernelINS2_10policy_hubIdjN4cuda3std3__44plusIdEEE10Policy1000EN6thrust24THRUST_300001_SM_1000_NS6detail15normal_iteratorINSD_10device_ptrIdEEEEjS9_dNS7_10__identityEEEvT0_PT3_T1_NS0_13GridEvenShareISN_EET2_T4_E12temp_storage+104];
	add.f64 	%fd277, %fd276, %fd275;
	selp.f64 	%fd278, %fd277, %fd275, %p51;
	setp.gt.u32 	%p52, %r6, 352;
	ld.shared.f64 	%fd279, [_ZZN3cub18CUB_300001_SM_10006detail6reduce18DeviceReduceKernelINS2_10policy_hubIdjN4cuda3std3__44plusIdEEE10Policy1000EN6thrust24THRUST_300001_SM_1000_NS6detail15normal_iteratorINSD_10device_ptrIdEEEEjS9_dNS7_10__identityEEEvT0_PT3_T1_NS0_13GridEvenShareISN_EET2_T4_E12temp_storage+112];
	add.f64 	%fd280, %fd279, %fd278;
	selp.f64 	%fd281, %fd280, %fd278, %p52;
	setp.gt.u32 	%p53, %r6, 384;
	ld.shared.f64 	%fd282, [_ZZN3cub18CUB_300001_SM_10006detail6reduce18DeviceReduceKernelINS2_10policy_hubIdjN4cuda3std3__44plusIdEEE10Policy1000EN6thrust24THRUST_300001_SM_1000_NS6detail15normal_iteratorINSD_10device_ptrIdEEEEjS9_dNS7_10__identityEEEvT0_PT3_T1_NS0_13GridEvenShareISN_EET2_T4_E12temp_storage+120];
	add.f64 	%fd283, %fd282, %fd281;
	selp.f64 	%fd284, %fd283, %fd281, %p53;
	setp.gt.u32 	%p54, %r6, 416;
	ld.shared.f64 	%fd285, [_ZZN3cub18CUB_300001_SM_10006detail6reduce18DeviceReduceKernelINS2_10policy_hubIdjN4cuda3std3__44plusIdEEE10Policy1000EN6thrust24THRUST_300001_SM_1000_NS6detail15normal_iteratorINSD_10device_ptrIdEEEEjS9_dNS7_10__identityEEEvT0_PT3_T1_NS0_13GridEvenShareISN_EET2_T4_E12temp_storage+128];
	add.f64 	%fd286, %fd285, %fd284;
	selp.f64 	%fd287, %fd286, %fd284, %p54;
	setp.gt.u32 	%p55, %r6, 448;
	ld.shared.f64 	%fd288, [_ZZN3cub18CUB_300001_SM_10006detail6reduce18DeviceReduceKernelINS2_10policy_hubIdjN4cuda3std3__44plusIdEEE10Policy1000EN6thrust24THRUST_300001_SM_1000_NS6detail15normal_iteratorINSD_10device_ptrIdEEEEjS9_dNS7_10__identityEEEvT0_PT3_T1_NS0_13GridEvenShareISN_EET2_T4_E12temp_storage+136];
	add.f64 	%fd289, %fd288, %fd287;
	selp.f64 	%fd290, %fd289, %fd287, %p55;
	setp.gt.u32 	%p56, %r6, 480;
	ld.shared.f64 	%fd291, [_ZZN3cub18CUB_300001_SM_10006detail6reduce18DeviceReduceKernelINS2_10policy_hubIdjN4cuda3std3__44plusIdEEE10Policy1000EN6thrust24THRUST_300001_SM_1000_NS6detail15normal_iteratorINSD_10device_ptrIdEEEEjS9_dNS7_10__identityEEEvT0_PT3_T1_NS0_13GridEvenShareISN_EET2_T4_E12temp_storage+144];
	add.f64 	%fd292, %fd291, %fd290;
	selp.f64 	%fd293, %fd292, %fd290, %p56;
	setp.gt.u32 	%p57, %r6, 512;
	ld.shared.f64 	%fd294, [_ZZN3cub18CUB_300001_SM_10006detail6reduce18DeviceReduceKernelINS2_10policy_hubIdjN4cuda3std3__44plusIdEEE10Policy1000EN6thrust24THRUST_300001_SM_1000_NS6detail15normal_iteratorINSD_10device_ptrIdEEEEjS9_dNS7_10__identityEEEvT0_PT3_T1_NS0_13GridEvenShareISN_EET2_T4_E12temp_storage+152];
	add.f64 	%fd295, %fd294, %fd293;
	selp.f64 	%fd296, %fd295, %fd293, %p57;
	setp.gt.u32 	%p58, %r6, 544;
	ld.shared.f64 	%fd297, [_ZZN3cub18CUB_300001_SM_10006detail6reduce18DeviceReduceKernelINS2_10policy_hubIdjN4cuda3std3__44plusIdEEE10Policy1000EN6thrust24THRUST_300001_SM_1000_NS6detail15normal_iteratorINSD_10device_ptrIdEEEEjS9_dNS7_10__identityEEEvT0_PT3_T1_NS0_13GridEvenShareISN_EET2_T4_E12temp_storage+160];
	add.f64 	%fd298, %fd297, %fd296;
	selp.f64 	%fd299, %fd298, %fd296, %p58;
	setp.gt.u32 	%p59, %r6, 576;
	ld.shared.f64 	%fd300, [_ZZN3cub18CUB_300001_SM_10006detail6reduce18DeviceReduceKernelINS2_10policy_hubIdjN4cuda3std3__44plusIdEEE10Policy1000EN6thrust24THRUST_300001_SM_1000_NS6detail15normal_iteratorINSD_10device_ptrIdEEEEjS9_dNS7_10__identityEEEvT0_PT3_T1_NS0_13GridEvenShareISN_EET2_T4_E12temp_storage+168];
	add.f64 	%fd301, %fd300, %fd299;
	selp.f64 	%fd302, %fd301, %fd299, %p59;
	setp.gt.u32 	%p60, %r6, 608;
	ld.shared.f64 	%fd303, [_ZZN3cub18CUB_300001_SM_10006detail6reduce18DeviceReduceKernelINS2_10policy_hubIdjN4cuda3std3__44plusIdEEE10Policy1000EN6thrust24THRUST_300001_SM_1000_NS6detail15normal_iteratorINSD_10device_ptrIdEEEEjS9_dNS7_10__identityEEEvT0_PT3_T1_NS0_13GridEvenShareISN_EET2_T4_E12temp_storage+176];
	add.f64 	%fd304, %fd303, %fd302;
	selp.f64 	%fd375, %fd304, %fd302, %p60;
	bra.uni 	$L__BB6_48;
$L__BB6_26:
	mov.u32 	%r35, %tid.x;
	add.s32 	%r72, %r347, %r35;
	mul.wide.u32 	%rd4, %r72, 8;
	add.s64 	%rd5, %rd1, %rd4;
	ld.global.f64 	%fd41, [%rd5];
	ld.global.f64 	%fd42, [%rd5+5120];
	ld.global.f64 	%fd43, [%rd5+10240];
	ld.global.f64 	%fd44, [%rd5+15360];
	ld.global.f64 	%fd45, [%rd5+20480];
	ld.global.f64 	%fd46, [%rd5+25600];
	ld.global.f64 	%fd47, [%rd5+30720];
	ld.global.f64 	%fd48, [%rd5+35840];
	add.f64 	%fd49, %fd41, %fd42;
	add.f64 	%fd50, %fd49, %fd43;
	add.f64 	%fd51, %fd50, %fd44;
	add.f64 	%fd52, %fd51, %fd45;
	add.f64 	%fd53, %fd52, %fd46;
	add.f64 	%fd54, %fd53, %fd47;
	add.f64 	%fd374, %fd54, %fd48;
	setp.lt.u32 	%p2, %r6, %r4;
	@%p2 bra 	$L__BB6_44;
	add.s32 	%r36, %r4, %r347;
	not.b32 	%r74, %r35;
	add.s32 	%r75, %r74, %r1;
	sub.s32 	%r76, %r75, %r4;
	sub.s32 	%r344, %r76, %r347;
	add.s32 	%r77, %r36, %r35;
	add.s32 	%r343, %r77, 5120;
	mov.b32 	%r346, 0;
	mov.u32 	%r345, %r36;
$L__BB6_28:
	mad.lo.s32 	%r347, %r2, 5120, %r347;
	add.s32 	%r78, %r1, -5120;
	setp.gt.u32 	%p3, %r347, %r78;
	@%p3 bra 	$L__BB6_30;
	add.s32 	%r79, %r35, %r347;
	mul.wide.u32 	%rd6, %r79, 8;
	add.s64 	%rd7, %rd1, %rd6;
	ld.global.f64 	%fd55, [%rd7];
	ld.global.f64 	%fd56, [%rd7+5120];
	ld.global.f64 	%fd57, [%rd7+10240];
	ld.global.f64 	%fd58, [%rd7+15360];
	ld.global.f64 	%fd59, [%rd7+20480];
	ld.global.f64 	%fd60, [%rd7+25600];
	ld.global.f64 	%fd61, [%rd7+30720];
	ld.global.f64 	%fd62, [%rd7+35840];
	add.f64 	%fd63, %fd374, %fd55;
	add.f64 	%fd64, %fd63, %fd56;
	add.f64 	%fd65, %fd64, %fd57;
	add.f64 	%fd66, %fd65, %fd58;
	add.f64 	%fd67, %fd66, %fd59;
	add.f64 	%fd68, %fd67, %fd60;
	add.f64 	%fd69, %fd68, %fd61;
	add.f64 	%fd374, %fd69, %fd62;
	sub.s32 	%r80, %r1, %r347;
	mul.lo.s32 	%r81, %r2, 5120;
	setp.lt.u32 	%p4, %r80, %r81;
	add.s32 	%r346, %r346, 1;
	add.s32 	%r345, %r345, %r81;
	sub.s32 	%r344, %r344, %r81;
	add.s32 	%r343, %r343, %r81;
	@%p4 bra 	$L__BB6_44;
	bra.uni 	$L__BB6_28;
$L__BB6_30:
	setp.le.u32 	%p5, %r1, %r347;
	sub.s32 	%r82, %r1, %r347;
	setp.ge.s32 	%p6, %r35, %r82;
	or.pred  	%p7, %p5, %p6;
	@%p7 bra 	$L__BB6_44;
	not.b32 	%r84, %r35;
	add.s32 	%r85, %r1, %r84;
	sub.s32 	%r86, %r85, %r36;
	mul.lo.s32 	%r87, %r2, %r346;
	mad.lo.s32 	%r88, %r87, -5120, %r86;
	mul.hi.u32 	%r89, %r88, -858993459;
	shr.u32 	%r90, %r89, 9;
	add.s32 	%r49, %r90, 1;
	and.b32  	%r50, %r49, 15;
	setp.lt.u32 	%p8, %r88, 9600;
	mov.u32 	%r352, %r35;
	@%p8 bra 	$L__BB6_35;
	or.b32  	%r350, %r35, 5120;
	mul.hi.u32 	%r91, %r344, -858993459;
	shr.u32 	%r92, %r91, 9;
	add.s32 	%r93, %r92, 1;
	and.b32  	%r94, %r93, 16777200;
	neg.s32 	%r348, %r94;
$L__BB6_33:
	.pragma "nounroll";
	add.s32 	%r95, %r343, -5120;
	mul.wide.u32 	%rd8, %r95, 8;
	add.s64 	%rd9, %rd1, %rd8;
	ld.global.f64 	%fd71, [%rd9];
	add.f64 	%fd72, %fd374, %fd71;
	add.s32 	%r96, %r343, -4480;
	mul.wide.u32 	%rd10, %r96, 8;
	add.s64 	%rd11, %rd1, %rd10;
	ld.global.f64 	%fd73, [%rd11];
	add.f64 	%fd74, %fd72, %fd73;
	add.s32 	%r97, %r343, -3840;
	mul.wide.u32 	%rd12, %r97, 8;
	add.s64 	%rd13, %rd1, %rd12;
	ld.global.f64 	%fd75, [%rd13];
	add.f64 	%fd76, %fd74, %fd75;
	add.s32 	%r98, %r343, -3200;
	mul.wide.u32 	%rd14, %r98, 8;
	add.s64 	%rd15, %rd1, %rd14;
	ld.global.f64 	%fd77, [%rd15];
	add.f64 	%fd78, %fd76, %fd77;
	add.s32 	%r99, %r343, -2560;
	mul.wide.u32 	%rd16, %r99, 8;
	add.s64 	%rd17, %rd1, %rd16;
	ld.global.f64 	%fd79, [%rd17];
	add.f64 	%fd80, %fd78, %fd79;
	add.s32 	%r100, %r343, -1920;
	mul.wide.u32 	%rd18, %r100, 8;
	add.s64 	%rd19, %rd1, %rd18;
	ld.global.f64 	%fd81, [%rd19];
	add.f64 	%fd82, %fd80, %fd81;
	add.s32 	%r101, %r343, -1280;
	mul.wide.u32 	%rd20, %r101, 8;
	add.s64 	%rd21, %rd1, %rd20;
	ld.global.f64 	%fd83, [%rd21];
	add.f64 	%fd84, %fd82, %fd83;
	add.s32 	%r102, %r343, 4480;
	add.s32 	%r103, %r343, -640;
	mul.wide.u32 	%rd22, %r103, 8;
	add.s64 	%rd23, %rd1, %rd22;
	ld.global.f64 	%fd85, [%rd23];
	add.f64 	%fd86, %fd84, %fd85;
	mul.wide.u32 	%rd24, %r343, 8;
	add.s64 	%rd25, %rd1, %rd24;
	ld.global.f64 	%fd87, [%rd25];
	add.f64 	%fd88, %fd86, %fd87;
	add.s32 	%r104, %r343, 640;
	mul.wide.u32 	%rd26, %r104, 8;
	add.s64 	%rd27, %rd1, %rd26;
	ld.global.f64 	%fd89, [%rd27];
	add.f64 	%fd90, %fd88, %fd89;
	add.s32 	%r105, %r343, 1280;
	mul.wide.u32 	%rd28, %r105, 8;
	add.s64 	%rd29, %rd1, %rd28;
	ld.global.f64 	%fd91, [%rd29];
	add.f64 	%fd92, %fd90, %fd91;
	add.s32 	%r106, %r343, 1920;
	mul.wide.u32 	%rd30, %r106, 8;
	add.s64 	%rd31, %rd1, %rd30;
	ld.global.f64 	%fd93, [%rd31];
	add.f64 	%fd94, %fd92, %fd93;
	add.s32 	%r107, %r343, 2560;
	mul.wide.u32 	%rd32, %r107, 8;
	add.s64 	%rd33, %rd1, %rd32;
	ld.global.f64 	%fd95, [%rd33];
	add.f64 	%fd96, %fd94, %fd95;
	add.s32 	%r108, %r343, 3200;
	mul.wide.u32 	%rd34, %r108, 8;
	add.s64 	%rd35, %rd1, %rd34;
	ld.global.f64 	%fd97, [%rd35];
	add.f64 	%fd98, %fd96, %fd97;
	add.s32 	%r109, %r343, 3840;
	mul.wide.u32 	%rd36, %r109, 8;
	add.s64 	%rd37, %rd1, %rd36;
	ld.global.f64 	%fd99, [%rd37];
	add.f64 	%fd100, %fd98, %fd99;
	mul.wide.u32 	%rd38, %r102, 8;
	add.s64 	%rd39, %rd1, %rd38;
	ld.global.f64 	%fd101, [%rd39];
	add.f64 	%fd374, %fd100, %fd101;
	add.s32 	%r350, %r350, 10240;
	add.s32 	%r343, %r343, 10240;
	add.s32 	%r348, %r348, 16;
	setp.ne.s32 	%p9, %r348, 0;
	@%p9 bra 	$L__BB6_33;
	add.s32 	%r352, %r350, -5120;
$L__BB6_35:
	setp.eq.s32 	%p10, %r50, 0;
	@%p10 bra 	$L__BB6_44;
	and.b32  	%r61, %r49, 7;
	setp.lt.u32 	%p11, %r50, 8;
	@%p11 bra 	$L__BB6_38;
	add.s32 	%r110, %r352, %r347;
	mul.wide.u32 	%rd40, %r110, 8;
	add.s64 	%rd41, %rd1, %rd40;
	ld.global.f64 	%fd103, [%rd41];
	add.f64 	%fd104, %fd374, %fd103;
	add.s32 	%r111, %r110, 640;
	mul.wide.u32 	%rd42, %r111, 8;
	add.s64 	%rd43, %rd1, %rd42;
	ld.global.f64 	%fd105, [%rd43];
	add.f64 	%fd106, %fd104, %fd105;
	add.s32 	%r112, %r110, 1280;
	mul.wide.u32 	%rd44, %r112, 8;
	add.s64 	%rd45, %rd1, %rd44;
	ld.global.f64 	%fd107, [%rd45];
	add.f64 	%fd108, %fd106, %fd107;
	add.s32 	%r113, %r110, 1920;
	mul.wide.u32 	%rd46, %r113, 8;
	add.s64 	%rd47, %rd1, %rd46;
	ld.global.f64 	%fd109, [%rd47];
	add.f64 	%fd110, %fd108, %fd109;
	add.s32 	%r114, %r110, 2560;
	mul.wide.u32 	%rd48, %r114, 8;
	add.s64 	%rd49, %rd1, %rd48;
	ld.global.f64 	%fd111, [%rd49];
	add.f64 	%fd112, %fd110, %fd111;
	add.s32 	%r115, %r110, 3200;
	mul.wide.u32 	%rd50, %r115, 8;
	add.s64 	%rd51, %rd1, %rd50;
	ld.global.f64 	%fd113, [%rd51];
	add.f64 	%fd114, %fd112, %fd113;
	add.s32 	%r116, %r110, 3840;
	mul.wide.u32 	%rd52, %r116, 8;
	add.s64 	%rd53, %rd1, %rd52;
	ld.global.f64 	%fd115, [%rd53];
	add.f64 	%fd116, %fd114, %fd115;
	add.s32 	%r117, %r110, 4480;
	mul.wide.u32 	%rd54, %r117, 8;
	add.s64 	%rd55, %rd1, %rd54;
	ld.global.f64 	%fd117, [%rd55];
	add.f64 	%fd374, %fd116, %fd117;
	add.s32 	%r352, %r352, 5120;
$L__BB6_38:
	setp.eq.s32 	%p12, %r61, 0;
	@%p12 bra 	$L__BB6_44;
	setp.lt.u32 	%p13, %r61, 4;
	@%p13 bra 	$L__BB6_41;
	add.s32 	%r118, %r352, %r347;
	mul.wide.u32 	%rd56, %r118, 8;
	add.s64 	%rd57, %rd1, %rd56;
	ld.global.f64 	%fd119, [%rd57];
	add.f64 	%fd120, %fd374, %fd119;
	add.s32 	%r119, %r118, 640;
	mul.wide.u32 	%rd58, %r119, 8;
	add.s64 	%rd59, %rd1, %rd58;
	ld.global.f64 	%fd121, [%rd59];
	add.f64 	%fd122, %fd120, %fd121;
	add.s32 	%r120, %r118, 1280;
	mul.wide.u32 	%rd60, %r120, 8;
	add.s64 	%rd61, %rd1, %rd60;
	ld.global.f64 	%fd123, [%rd61];
	add.f64 	%fd124, %fd122, %fd123;
	add.s32 	%r121, %r118, 1920;
	mul.wide.u32 	%rd62, %r121, 8;
	add.s64 	%rd63, %rd1, %rd62;
	ld.global.f64 	%fd125, [%rd63];
	add.f64 	%fd374, %fd124, %fd125;
	add.s32 	%r352, %r352, 2560;
$L__BB6_41:
	and.b32  	%r122, %r49, 3;
	setp.eq.s32 	%p14, %r122, 0;
	@%p14 bra 	$L__BB6_44;
	add.s32 	%r355, %r352, %r345;
	mul.hi.u32 	%r123, %r344, -858993459;
	cvt.u16.u32 	%rs1, %r123;
	shr.u16 	%rs2, %rs1, 9;
	add.s16 	%rs3, %rs2, 1;
	cvt.u32.u16 	%r124, %rs3;
	and.b32  	%r125, %r124, 3;
	neg.s32 	%r354, %r125;
$L__BB6_43:
	.pragma "nounroll";
	mul.wide.u32 	%rd64, %r355, 8;
	add.s64 	%rd65, %rd1, %rd64;
	ld.global.f64 	%fd126, [%rd65];
	add.f64 	%fd374, %fd374, %fd126;
	add.s32 	%r355, %r355, 640;
	add.s32 	%r354, %r354, 1;
	setp.ne.s32 	%p15, %r354, 0;
	@%p15 bra 	$L__BB6_43;
$L__BB6_44:
	// begin inline asm
	mov.u32 %r126, %laneid;
	// end inline asm
	mov.b64 	%rd66, %fd374;
	mov.b64 	{%r128, %r133}, %rd66;
	mov.b32 	%r134, 1;
	mov.b32 	%r175, 31;
	mov.b32 	%r176, -1;
	// begin inline asm
	shfl.sync.down.b32 %r127, %r128, %r134, %r175, %r176;
	// end inline asm
	// begin inline asm
	shfl.sync.down.b32 %r132, %r133, %r134, %r175, %r176;
	// end inline asm
	mov.b64 	%rd67, {%r127, %r132};
	mov.b64 	%fd127, %rd67;
	setp.gt.s32 	%p16, %r126, 30;
	add.f64 	%fd128, %fd374, %fd127;
	selp.f64 	%fd129, %fd374, %fd128, %p16;
	mov.b64 	%rd68, %fd129;
	mov.b64 	{%r138, %r143}, %rd68;
	mov.b32 	%r144, 2;
	// begin inline asm
	shfl.sync.down.b32 %r137, %r138, %r144, %r175, %r176;
	// end inline asm
	// begin inline asm
	shfl.sync.down.b32 %r142, %r143, %r144, %r175, %r176;
	// end inline asm
	mov.b64 	%rd69, {%r137, %r142};
	mov.b64 	%fd130, %rd69;
	setp.gt.s32 	%p17, %r126, 29;
	add.f64 	%fd131, %fd129, %fd130;
	selp.f64 	%fd132, %fd129, %fd131, %p17;
	mov.b64 	%rd70, %fd132;
	mov.b64 	{%r148, %r153}, %rd70;
	mov.b32 	%r154, 4;
	// begin inline asm
	shfl.sync.down.b32 %r147, %r148, %r154, %r175, %r176;
	// end inline asm
	// begin inline asm
	shfl.sync.down.b32 %r152, %r153, %r154, %r175, %r176;
	// end inline asm
	mov.b64 	%rd71, {%r147, %r152};
	mov.b64 	%fd133, %rd71;
	setp.gt.s32 	%p18, %r126, 27;
	add.f64 	%fd134, %fd132, %fd133;
	selp.f64 	%fd135, %fd132, %fd134, %p18;
	mov.b64 	%rd72, %fd135;
	mov.b64 	{%r158, %r163}, %rd72;
	mov.b32 	%r164, 8;
	// begin inline asm
	shfl.sync.down.b32 %r157, %r158, %r164, %r175, %r176;
	// end inline asm
	// begin inline asm
	shfl.sync.down.b32 %r162, %r163, %r164, %r175, %r176;
	// end inline asm
	mov.b64 	%rd73, {%r157, %r162};
	mov.b64 	%fd136, %rd73;
	setp.gt.s32 	%p19, %r126, 23;
	add.f64 	%fd137, %fd135, %fd136;
	selp.f64 	%fd138, %fd135, %fd137, %p19;
	mov.b64 	%rd74, %fd138;
	mov.b64 	{%r168, %r173}, %rd74;
	mov.b32 	%r174, 16;
	// begin inline asm
	shfl.sync.down.b32 %r167, %r168, %r174, %r175, %r176;
	// end inline asm
	// begin inline asm
	shfl.sync.down.b32 %r172, %r173, %r174, %r175, %r176;
	// end inline asm
	mov.b64 	%rd75, {%r167, %r172};
	mov.b64 	%fd139, %rd75;
	setp.gt.s32 	%p20, %r126, 15;
	add.f64 	%fd37, %fd138, %fd139;
	selp.f64 	%fd375, %fd138, %fd37, %p20;
	setp.ne.s32 	%p21, %r126, 0;
	@%p21 bra 	$L__BB6_46;
	shr.u32 	%r177, %r35, 2;
	and.b32  	%r178, %r177, 248;
	mov.u32 	%r179, _ZZN3cub18CUB_300001_SM_10006detail6reduce18DeviceReduceKernelINS2_10policy_hubIdjN4cuda3std3__44plusIdEEE10Policy1000EN6thrust24THRUST_300001_SM_1000_NS6detail15normal_iteratorINSD_10device_ptrIdEEEEjS9_dNS7_10__identityEEEvT0_PT3_T1_NS0_13GridEvenShareISN_EET2_T4_E12temp_storage;
	add.s32 	%r180, %r179, %r178;
	st.shared.f64 	[%r180+24], %fd37;
$L__BB6_46:
	bar.sync 	0;
	setp.ne.s32 	%p22, %r35, 0;
	@%p22 bra 	$L__BB6_48;
	ld.shared.f64 	%fd140, [_ZZN3cub18CUB_300001_SM_10006detail6reduce18DeviceReduceKernelINS2_10policy_hubIdjN4cuda3std3__44plusIdEEE10Policy1000EN6thrust24THRUST_300001_SM_1000_NS6detail15normal_iteratorINSD_10device_ptrIdEEEEjS9_dNS7_10__identityEEEvT0_PT3_T1_NS0_13GridEvenShareISN_EET2_T4_E12temp_storage+32];
	add.f64 	%fd141, %fd375, %fd140;
	ld.shared.f64 	%fd142, [_ZZN3cub18CUB_300001_SM_10006detail6reduce18DeviceReduceKernelINS2_10policy_hubIdjN4cuda3std3__44plusIdEEE10Policy1000EN6thrust24THRUST_300001_SM_1000_NS6detail15normal_iteratorINSD_10device_ptrIdEEEEjS9_dNS7_10__identityEEEvT0_PT3_T1_NS0_13GridEvenShareISN_EET2_T4_E12temp_storage+40];
	add.f64 	%fd143, %fd141, %fd142;
	ld.shared.f64 	%fd144, [_ZZN3cub18CUB_300001_SM_10006detail6reduce18DeviceReduceKernelINS2_10policy_hubIdjN4cuda3std3__44plusIdEEE10Policy1000EN6thrust24THRUST_300001_SM_1000_NS6detail15normal_iteratorINSD_10device_ptrIdEEEEjS9_dNS7_10__identityEEEvT0_PT3_T1_NS0_13GridEvenShareISN_EET2_T4_E12temp_storage+48];
	add.f64 	%fd145, %fd143, %fd144;
	ld.shared.f64 	%fd146, [_ZZN3cub18CUB_300001_SM_10006detail6reduce18DeviceReduceKernelINS2_10policy_hubIdjN4cuda3std3__44plusIdEEE10Policy1000EN6thrust24THRUST_300001_SM_1000_NS6detail15normal_iteratorINSD_10device_ptrIdEEEEjS9_dNS7_10__identityEEEvT0_PT3_T1_NS0_13GridEvenShareISN_EET2_T4_E12temp_storage+56];
	add.f64 	%fd147, %fd145, %fd146;
	ld.shared.f64 	%fd148, [_ZZN3cub18CUB_300001_SM_10006detail6reduce18DeviceReduceKernelINS2_10policy_hubIdjN4cuda3std3__44plusIdEEE10Policy1000EN6thrust24THRUST_300001_SM_1000_NS6detail15normal_iteratorINSD_10device_ptrIdEEEEjS9_dNS7_10__identityEEEvT0_PT3_T1_NS0_13GridEvenShareISN_EET2_T4_E12temp_storage+64];
	add.f64 	%fd149, %fd147, %fd148;
	ld.shared.f64 	%fd150, [_ZZN3cub18CUB_300001_SM_10006detail6reduce18DeviceReduceKernelINS2_10policy_hubIdjN4cuda3std3__44plusIdEEE10Policy1000EN6thrust24THRUST_300001_SM_1000_NS6detail15normal_iteratorINSD_10device_ptrIdEEEEjS9_dNS7_10__identityEEEvT0_PT3_T1_NS0_13GridEvenShareISN_EET2_T4_E12temp_storage+72];
	add.f64 	%fd151, %fd149, %fd150;
	ld.shared.f64 	%fd152, [_ZZN3cub18CUB_300001_SM_10006detail6reduce18DeviceReduceKernelINS2_10policy_hubIdjN4cuda3std3__44plusIdEEE10Policy1000EN6thrust24THRUST_300001_SM_1000_NS6detail15normal_iteratorINSD_10device_ptrIdEEEEjS9_dNS7_10__identityEEEvT0_PT3_T1_NS0_13GridEvenShareISN_EET2_T4_E12temp_storage+80];
	add.f64 	%fd153, %fd151, %fd152;
	ld.shared.f64 	%fd154, [_ZZN3cub18CUB_300001_SM_10006detail6reduce18DeviceReduceKernelINS2_10policy_hubIdjN4cuda3std3__44plusIdEEE10Policy1000EN6thrust24THRUST_300001_SM_1000_NS6detail15normal_iteratorINSD_10device_ptrIdEEEEjS9_dNS7_10__identityEEEvT0_PT3_T1_NS0_13GridEvenShareISN_EET2_T4_E12temp_storage+88];
	add.f64 	%fd155, %fd153, %fd154;
	ld.shared.f64 	%fd156, [_ZZN3cub18CUB_300001_SM_10006detail6reduce18DeviceReduceKernelINS2_10policy_hubIdjN4cuda3std3__44plusIdEEE10Policy1000EN6thrust24THRUST_300001_SM_1000_NS6detail15normal_iteratorINSD_10device_ptrIdEEEEjS9_dNS7_10__identityEEEvT0_PT3_T1_NS0_13GridEvenShareISN_EET2_T4_E12temp_storage+96];
	add.f64 	%fd157, %fd155, %fd156;
	ld.shared.f64 	%fd158, [_ZZN3cub18CUB_300001_SM_10006detail6reduce18DeviceReduceKernelINS2_10policy_hubIdjN4cuda3std3__44plusIdEEE10Policy1000EN6thrust24THRUST_300001_SM_1000_NS6detail15normal_iteratorINSD_10device_ptrIdEEEEjS9_dNS7_10__identityEEEvT0_PT3_T1_NS0_13GridEvenShareISN_EET2_T4_E12temp_storage+104];
	add.f64 	%fd159, %fd157, %fd158;
	ld.shared.f64 	%fd160, [_ZZN3cub18CUB_300001_SM_10006detail6reduce18DeviceReduceKernelINS2_10policy_hubIdjN4cuda3std3__44plusIdEEE10Policy1000EN6thrust24THRUST_300001_SM_1000_NS6detail15normal_iteratorINSD_10device_ptrIdEEEEjS9_dNS7_10__identityEEEvT0_PT3_T1_NS0_13GridEvenShareISN_EET2_T4_E12temp_storage+112];
	add.f64 	%fd161, %fd159, %fd160;
	ld.shared.f64 	%fd162, [_ZZN3cub18CUB_300001_SM_10006detail6reduce18DeviceReduceKernelINS2_10policy_hubIdjN4cuda3std3__44plusIdEEE10Policy1000EN6thrust24THRUST_300001_SM_1000_NS6detail15normal_iteratorINSD_10device_ptrIdEEEEjS9_dNS7_10__identityEEEvT0_PT3_T1_NS0_13GridEvenShareISN_EET2_T4_E12temp_storage+120];
	add.f64 	%fd163, %fd161, %fd162;
	ld.shared.f64 	%fd164, [_ZZN3cub18CUB_300001_SM_10006detail6reduce18DeviceReduceKernelINS2_10policy_hubIdjN4cuda3std3__44plusIdEEE10Policy1000EN6thrust24THRUST_300001_SM_1000_NS6detail15normal_iteratorINSD_10device_ptrIdEEEEjS9_dNS7_10__identityEEEvT0_PT3_T1_NS0_13GridEvenShareISN_EET2_T4_E12temp_storage+128];
	add.f64 	%fd165, %fd163, %fd164;
	ld.shared.f64 	%fd166, [_ZZN3cub18CUB_300001_SM_10006detail6reduce18DeviceReduceKernelINS2_10policy_hubIdjN4cuda3std3__44plusIdEEE10Policy1000EN6thrust24THRUST_300001_SM_1000_NS6detail15normal_iteratorINSD_10device_ptrIdEEEEjS9_dNS7_10__identityEEEvT0_PT3_T1_NS0_13GridEvenShareISN_EET2_T4_E12temp_storage+136];
	add.f64 	%fd167, %fd165, %fd166;
	ld.shared.f64 	%fd168, [_ZZN3cub18CUB_300001_SM_10006detail6reduce18DeviceReduceKernelINS2_10policy_hubIdjN4cuda3std3__44plusIdEEE10Policy1000EN6thrust24THRUST_300001_SM_1000_NS6detail15normal_iteratorINSD_10device_ptrIdEEEEjS9_dNS7_10__identityEEEvT0_PT3_T1_NS0_13GridEvenShareISN_EET2_T4_E12temp_storage+144];
	add.f64 	%fd169, %fd167, %fd168;
	ld.shared.f64 	%fd170, [_ZZN3cub18CUB_300001_SM_10006detail6reduce18DeviceReduceKernelINS2_10policy_hubIdjN4cuda3std3__44plusIdEEE10Policy1000EN6thrust24THRUST_300001_SM_1000_NS6detail15normal_iteratorINSD_10device_ptrIdEEEEjS9_dNS7_10__identityEEEvT0_PT3_T1_NS0_13GridEvenShareISN_EET2_T4_E12temp_storage+152];
	add.f64 	%fd171, %fd169, %fd170;
	ld.shared.f64 	%fd172, [_ZZN3cub18CUB_300001_SM_10006detail6reduce18DeviceReduceKernelINS2_10policy_hubIdjN4cuda3std3__44plusIdEEE10Policy1000EN6thrust24THRUST_300001_SM_1000_NS6detail15normal_iteratorINSD_10device_ptrIdEEEEjS9_dNS7_10__identityEEEvT0_PT3_T1_NS0_13GridEvenShareISN_EET2_T4_E12temp_storage+160];
	add.f64 	%fd173, %fd171, %fd172;
	ld.shared.f64 	%fd174, [_ZZN3cub18CUB_300001_SM_10006detail6reduce18DeviceReduceKernelINS2_10policy_hubIdjN4cuda3std3__44plusIdEEE10Policy1000EN6thrust24THRUST_300001_SM_1000_NS6detail15normal_iteratorINSD_10device_ptrIdEEEEjS9_dNS7_10__identityEEEvT0_PT3_T1_NS0_13GridEvenShareISN_EET2_T4_E12temp_storage+168];
	add.f64 	%fd175, %fd173, %fd174;
	ld.shared.f64 	%fd176, [_ZZN3cub18CUB_300001_SM_10006detail6reduce18DeviceReduceKernelINS2_10policy_hubIdjN4cuda3std3__44plusIdEEE10Policy1000EN6thrust24THRUST_300001_SM_1000_NS6detail15normal_iteratorINSD_10device_ptrIdEEEEjS9_dNS7_10__identityEEEvT0_PT3_T1_NS0_13GridEvenShareISN_EET2_T4_E12temp_storage+176];
	add.f64 	%fd375, %fd175, %fd176;
$L__BB6_48:
	mov.u32 	%r333, %tid.x;
	setp.ne.s32 	%p68, %r333, 0;
	@%p68 bra 	$L__BB6_50;
	ld.param.u64 	%rd159, [_ZN3cub18CUB_300001_SM_10006detail6reduce18DeviceReduceKernelINS2_10policy_hubIdjN4cuda3std3__44plusIdEEE10Policy1000EN6thrust24THRUST_300001_SM_1000_NS6detail15normal_iteratorINSD_10device_ptrIdEEEEjS9_dNS7_10__identityEEEvT0_PT3_T1_NS0_13GridEvenShareISN_EET2_T4__param_1];
	cvta.to.global.u64 	%rd156, %rd159;
	mul.wide.u32 	%rd157, %r3, 8;
	add.s64 	%rd158, %rd156, %rd157;
	st.global.f64 	[%rd158], %fd375;
$L__BB6_50:
	ret;

}
	// .globl	_ZN3cub18CUB_300001_SM_10006detail6reduce28DeviceReduceSingleTileKernelINS2_10policy_hubIdjN4cuda3std3__44plusIdEEE10Policy1000EPdSC_iS9_ddNS7_10__identityEEEvT0_T1_T2_T3_T4_T6_
.visible .entry _ZN3cub18CUB_300001_SM_10006detail6reduce28DeviceReduceSingleTileKernelINS2_10policy_hubIdjN4cuda3std3__44plusIdEEE10Policy1000EPdSC_iS9_ddNS7_10__identityEEEvT0_T1_T2_T3_T4_T6_(
	.param .u64 .ptr .align 1 _ZN3cub18CUB_300001_SM_10006detail6reduce28DeviceReduceSingleTileKernelINS2_10policy_hubIdjN4cuda3std3__44plusIdEEE10Policy1000EPdSC_iS9_ddNS7_10__identityEEEvT0_T1_T2_T3_T4_T6__param_0,
	.param .u64 .ptr .align 1 _ZN3cub18CUB_300001_SM_10006detail6reduce28DeviceReduceSingleTileKernelINS2_10policy_hubIdjN4cuda3std3__44plusIdEEE10Policy1000EPdSC_iS9_ddNS7_10__identityEEEvT0_T1_T2_T3_T4_T6__param_1,
	.param .u32 _ZN3cub18CUB_300001_SM_10006detail6reduce28DeviceReduceSingleTileKernelINS2_10policy_hubIdjN4cuda3std3__44plusIdEEE10Policy1000EPdSC_iS9_ddNS7_10__identityEEEvT0_T1_T2_T3_T4_T6__param_2,
	.param .align 1 .b8 _ZN3cub18CUB_300001_SM_10006detail6reduce28DeviceReduceSingleTileKernelINS2_10policy_hubIdjN4cuda3std3__44plusIdEEE10Policy1000EPdSC_iS9_ddNS7_10__identityEEEvT0_T1_T2_T3_T4_T6__param_3[1],
	.param .f64 _ZN3cub18CUB_300001_SM_10006detail6reduce28DeviceReduceSingleTileKernelINS2_10policy_hubIdjN4cuda3std3__44plusIdEEE10Policy1000EPdSC_iS9_ddNS7_10__identityEEEvT0_T1_T2_T3_T4_T6__param_4,
	.param .align 1 .b8 _ZN3cub18CUB_300001_SM_10006detail6reduce28DeviceReduceSingleTileKernelINS2_10policy_hubIdjN4cuda3std3__44plusIdEEE10Policy1000EPdSC_iS9_ddNS7_10__identityEEEvT0_T1_T2_T3_T4_T6__param_5[1]
)
.maxntid 640
.minnctapersm 1
{
	.reg .pred 	%p<62>;
	.reg .b32 	%r<239>;
	.reg .b64 	%rd<109>;
	.reg .b64 	%fd<264>;
	// demoted variable
	.shared .align 8 .b8 _ZZN3cub18CUB_300001_SM_10006detail6reduce28DeviceReduceSingleTileKernelINS2_10policy_hubIdjN4cuda3std3__44plusIdEEE10Policy1000EPdSC_iS9_ddNS7_10__identityEEEvT0_T1_T2_T3_T4_T6_E12temp_storage[192];
	ld.param.u64 	%rd9, [_ZN3cub18CUB_300001_SM_10006detail6reduce28DeviceReduceSingleTileKernelINS2_10policy_hubIdjN4cuda3std3__44plusIdEEE10Policy1000EPdSC_iS9_ddNS7_10__identityEEEvT0_T1_T2_T3_T4_T6__param_0];
	ld.param.u64 	%rd10, [_ZN3cub18CUB_300001_SM_10006detail6reduce28DeviceReduceSingleTileKernelINS2_10policy_hubIdjN4cuda3std3__44plusIdEEE10Policy1000EPdSC_iS9_ddNS7_10__identityEEEvT0_T1_T2_T3_T4_T6__param_1];
	ld.param.u32 	%r36, [_ZN3cub18CUB_300001_SM_10006detail6reduce28DeviceReduceSingleTileKernelINS2_10policy_hubIdjN4cuda3std3__44plusIdEEE10Policy1000EPdSC_iS9_ddNS7_10__identityEEEvT0_T1_T2_T3_T4_T6__param_2];
	ld.param.f64 	%fd30, [_ZN3cub18CUB_300001_SM_10006detail6reduce28DeviceReduceSingleTileKernelINS2_10policy_hubIdjN4cuda3std3__44plusIdEEE10Policy1000EPdSC_iS9_ddNS7_10__identityEEEvT0_T1_T2_T3_T4_T6__param_4];
	cvta.to.global.u64 	%rd1, %rd10;
	setp.ne.s32 	%p1, %r36, 0;
	@%p1 bra 	$L__BB7_3;
	mov.u32 	%r225, %tid.x;
	setp.ne.s32 	%p61, %r225, 0;
	@%p61 bra 	$L__BB7_39;
	st.global.f64 	[%rd1], %fd30;
	bra.uni 	$L__BB7_39;
$L__BB7_3:
	setp.gt.s32 	%p2, %r36, 5119;
	@%p2 bra 	$L__BB7_21;
	mov.u32 	%r1, %tid.x;
	setp.ge.s32 	%p19, %r1, %r36;
	mov.f64 	%fd255, 0d0000000000000000;
	mov.u32 	%r229, %r1;
	@%p19 bra 	$L__BB7_6;
	mul.wide.u32 	%rd74, %r1, 8;
	add.s64 	%rd73, %rd9, %rd74;
	// begin inline asm
	ld.global.nc.u64 %rd72, [%rd73];
	// end inline asm
	mov.b64 	%fd255, %rd72;
	add.s32 	%r229, %r1, 640;
$L__BB7_6:
	setp.ge.s32 	%p20, %r229, %r36;
	@%p20 bra 	$L__BB7_12;
	not.b32 	%r101, %r229;
	add.s32 	%r4, %r36, %r101;
	mul.hi.u32 	%r102, %r4, -858993459;
	shr.u32 	%r103, %r102, 9;
	add.s32 	%r5, %r103, 1;
	and.b32  	%r104, %r103, 3;
	setp.eq.s32 	%p21, %r104, 3;
	@%p21 bra 	$L__BB7_10;
	mul.wide.u32 	%rd75, %r229, 8;
	add.s64 	%rd107, %rd9, %rd75;
	and.b32  	%r105, %r5, 3;
	neg.s32 	%r227, %r105;
$L__BB7_9:
	.pragma "nounroll";
	// begin inline asm
	ld.global.nc.u64 %rd76, [%rd107];
	// end inline asm
	mov.b64 	%fd121, %rd76;
	add.f64 	%fd255, %fd255, %fd121;
	add.s32 	%r229, %r229, 640;
	add.s64 	%rd107, %rd107, 5120;
	add.s32 	%r227, %r227, 1;
	setp.ne.s32 	%p22, %r227, 0;
	@%p22 bra 	$L__BB7_9;
$L__BB7_10:
	setp.lt.u32 	%p23, %r4, 1920;
	@%p23 bra 	$L__BB7_12;
$L__BB7_11:
	mul.wide.s32 	%rd86, %r229, 8;
	add.s64 	%rd79, %rd9, %rd86;
	// begin inline asm
	ld.global.nc.u64 %rd78, [%rd79];
	// end inline asm
	mov.b64 	%fd122, %rd78;
	add.f64 	%fd123, %fd255, %fd122;
	add.s64 	%rd81, %rd79, 5120;
	// begin inline asm
	ld.global.nc.u64 %rd80, [%rd81];
	// end inline asm
	mov.b64 	%fd124, %rd80;
	add.f64 	%fd125, %fd123, %fd124;
	add.s64 	%rd83, %rd79, 10240;
	// begin inline asm
	ld.global.nc.u64 %rd82, [%rd83];
	// end inline asm
	mov.b64 	%fd126, %rd82;
	add.f64 	%fd127, %fd125, %fd126;
	add.s64 	%rd85, %rd79, 15360;
	// begin inline asm
	ld.global.nc.u64 %rd84, [%rd85];
	// end inline asm
	mov.b64 	%fd128, %rd84;
	add.f64 	%fd255, %fd127, %fd128;
	add.s32 	%r229, %r229, 2560;
	setp.lt.s32 	%p24, %r229, %r36;
	@%p24 bra 	$L__BB7_11;
$L__BB7_12:
	setp.lt.s32 	%p25, %r36, 640;
	@%p25 bra 	$L__BB7_17;
	// begin inline asm
	mov.u32 %r169, %laneid;
	// end inline asm
	mov.b64 	%rd97, %fd255;
	mov.b64 	{%r171, %r176}, %rd97;
	mov.b32 	%r177, 1;
	mov.b32 	%r218, 31;
	mov.b32 	%r219, -1;
	// begin inline asm
	shfl.sync.down.b32 %r170, %r171, %r177, %r218, %r219;
	// end inline asm
	// begin inline asm
	shfl.sync.down.b32 %r175, %r176, %r177, %r218, %r219;
	// end inline asm
	mov.b64 	%rd98, {%r170, %r175};
	mov.b64 	%fd199, %rd98;
	setp.gt.s32 	%p53, %r169, 30;
	add.f64 	%fd200, %fd255, %fd199;
	selp.f64 	%fd201, %fd255, %fd200, %p53;
	mov.b64 	%rd99, %fd201;
	mov.b64 	{%r181, %r186}, %rd99;
	mov.b32 	%r187, 2;
	// begin inline asm
	shfl.sync.down.b32 %r180, %r181, %r187, %r218, %r219;
	// end inline asm
	// begin inline asm
	shfl.sync.down.b32 %r185, %r186, %r187, %r218, %r219;
	// end inline asm
	mov.b64 	%rd100, {%r180, %r185};
	mov.b64 	%fd202, %rd100;
	setp.gt.s32 	%p54, %r169, 29;
	add.f64 	%fd203, %fd201, %fd202;
	selp.f64 	%fd204, %fd201, %fd203, %p54;
	mov.b64 	%rd101, %fd204;
	mov.b64 	{%r191, %r196}, %rd101;
	mov.b32 	%r197, 4;
	// begin inline asm
	shfl.sync.down.b32 %r190, %r191, %r197, %r218, %r219;
	// end inline asm
	// begin inline asm
	shfl.sync.down.b32 %r195, %r196, %r197, %r218, %r219;
	// end inline asm
	mov.b64 	%rd102, {%r190, %r195};
	mov.b64 	%fd205, %rd102;
	setp.gt.s32 	%p55, %r169, 27;
	add.f64 	%fd206, %fd204, %fd205;
	selp.f64 	%fd207, %fd204, %fd206, %p55;
	mov.b64 	%rd103, %fd207;
	mov.b64 	{%r201, %r206}, %rd103;
	mov.b32 	%r207, 8;
	// begin inline asm
	shfl.sync.down.b32 %r200, %r201, %r207, %r218, %r219;
	// end inline asm
	// begin inline asm
	shfl.sync.down.b32 %r205, %r206, %r207, %r218, %r219;
	// end inline asm
	mov.b64 	%rd104, {%r200, %r205};
	mov.b64 	%fd208, %rd104;
	setp.gt.s32 	%p56, %r169, 23;
	add.f64 	%fd209, %fd207, %fd208;
	selp.f64 	%fd210, %fd207, %fd209, %p56;
	mov.b64 	%rd105, %fd210;
	mov.b64 	{%r211, %r216}, %rd105;
	mov.b32 	%r217, 16;
	// begin inline asm
	shfl.sync.down.b32 %r210, %r211, %r217, %r218, %r219;
	// end inline asm
	// begin inline asm
	shfl.sync.down.b32 %r215, %r216, %r217, %r218, %r219;
	// end inline asm
	mov.b64 	%rd106, {%r210, %r215};
	mov.b64 	%fd211, %rd106;
	setp.gt.s32 	%p57, %r169, 15;
	add.f64 	%fd10, %fd210, %fd211;
	selp.f64 	%fd263, %fd210, %fd10, %p57;
	setp.ne.s32 	%p58, %r169, 0;
	@%p58 bra 	$L__BB7_15;
	shr.u32 	%r220, %r1, 2;
	and.b32  	%r221, %r220, 248;
	mov.u32 	%r222, _ZZN3cub18CUB_300001_SM_10006detail6reduce28DeviceReduceSingleTileKernelINS2_10policy_hubIdjN4cuda3std3__44plusIdEEE10Policy1000EPdSC_iS9_ddNS7_10__identityEEEvT0_T1_T2_T3_T4_T6_E12temp_storage;
	add.s32 	%r223, %r222, %r221;
	st.shared.f64 	[%r223+24], %fd10;
$L__BB7_15:
	bar.sync 	0;
	setp.ne.s32 	%p59, %r1, 0;
	@%p59 bra 	$L__BB7_37;
	ld.shared.f64 	%fd212, [_ZZN3cub18CUB_300001_SM_10006detail6reduce28DeviceReduceSingleTileKernelINS2_10policy_hubIdjN4cuda3std3__44plusIdEEE10Policy1000EPdSC_iS9_ddNS7_10__identityEEEvT0_T1_T2_T3_T4_T6_E12temp_storage+32];
	add.f64 	%fd213, %fd263, %fd212;
	ld.shared.f64 	%fd214, [_ZZN3cub18CUB_300001_SM_10006detail6reduce28DeviceReduceSingleTileKernelINS2_10policy_hubIdjN4cuda3std3__44plusIdEEE10Policy1000EPdSC_iS9_ddNS7_10__identityEEEvT0_T1_T2_T3_T4_T6_E12temp_storage+40];
	add.f64 	%fd215, %fd213, %fd214;
	ld.shared.f64 	%fd216, [_ZZN3cub18CUB_300001_SM_10006detail6reduce28DeviceReduceSingleTileKernelINS2_10policy_hubIdjN4cuda3std3__44plusIdEEE10Policy1000EPdSC_iS9_ddNS7_10__identityEEEvT0_T1_T2_T3_T4_T6_E12temp_storage+48];
	add.f64 	%fd217, %fd215, %fd216;
	ld.shared.f64 	%fd218, [_ZZN3cub18CUB_300001_SM_10006detail6reduce28DeviceReduceSingleTileKernelINS2_10policy_hubIdjN4cuda3std3__44plusIdEEE10Policy1000EPdSC_iS9_ddNS7_10__identityEEEvT0_T1_T2_T3_T4_T6_E12temp_storage+56];
	add.f64 	%fd219, %fd217, %fd218;
	ld.shared.f64 	%fd220, [_ZZN3cub18CUB_300001_SM_10006detail6reduce28DeviceReduceSingleTileKernelINS2_10policy_hubIdjN4cuda3std3__44plusIdEEE10Policy1000EPdSC_iS9_ddNS7_10__identityEEEvT0_T1_T2_T3_T4_T6_E12temp_storage+64];
	add.f64 	%fd221, %fd219, %fd220;
	ld.shared.f64 	%fd222, [_ZZN3cub18CUB_300001_SM_10006detail6reduce28DeviceReduceSingleTileKernelINS2_10policy_hubIdjN4cuda3std3__44plusIdEEE10Policy1000EPdSC_iS9_ddNS7_10__identityEEEvT0_T1_T2_T3_T4_T6_E12temp_storage+72];
	add.f64 	%fd223, %fd221, %fd222;
	ld.shared.f64 	%fd224, [_ZZN3cub18CUB_300001_SM_10006detail6reduce28DeviceReduceSingleTileKernelINS2_10policy_hubIdjN4cuda3std3__44plusIdEEE10Policy1000EPdSC_iS9_ddNS7_10__identityEEEvT0_T1_T2_T3_T4_T6_E12temp_storage+80];
	add.f64 	%fd225, %fd223, %fd224;
	ld.shared.f64 	%fd226, [_ZZN3cub18CUB_300001_SM_10006detail6reduce28DeviceReduceSingleTileKernelINS2_10policy_hubIdjN4cuda3std3__44plusIdEEE10Policy1000EPdSC_iS9_ddNS7_10__identityEEEvT0_T1_T2_T3_T4_T6_E12temp_storage+88];
	add.f64 	%fd227, %fd225, %fd226;
	ld.shared.f64 	%fd228, [_ZZN3cub18CUB_300001_SM_10006detail6reduce28DeviceReduceSingleTileKernelINS2_10policy_hubIdjN4cuda3std3__44plusIdEEE10Policy1000EPdSC_iS9_ddNS7_10__identityEEEvT0_T1_T2_T3_T4_T6_E12temp_storage+96];
	add.f64 	%fd229, %fd227, %fd228;
	ld.shared.f64 	%fd230, [_ZZN3cub18CUB_300001_SM_10006detail6reduce28DeviceReduceSingleTileKernelINS2_10policy_hubIdjN4cuda3std3__44plusIdEEE10Policy1000EPdSC_iS9_ddNS7_10__identityEEEvT0_T1_T2_T3_T4_T6_E12temp_storage+104];
	add.f64 	%fd231, %fd229, %fd230;
	ld.shared.f64 	%fd232, [_ZZN3cub18CUB_300001_SM_10006detail6reduce28DeviceReduceSingleTileKernelINS2_10policy_hubIdjN4cuda3std3__44plusIdEEE10Policy1000EPdSC_iS9_ddNS7_10__identityEEEvT0_T1_T2_T3_T4_T6_E12temp_storage+112];
	add.f64 	%fd233, %fd231, %fd232;
	ld.shared.f64 	%fd234, [_ZZN3cub18CUB_300001_SM_10006detail6reduce28DeviceReduceSingleTileKernelINS2_10policy_hubIdjN4cuda3std3__44plusIdEEE10Policy1000EPdSC_iS9_ddNS7_10__identityEEEvT0_T1_T2_T3_T4_T6_E12temp_storage+120];
	add.f64 	%fd235, %fd233, %fd234;
	ld.shared.f64 	%fd236, [_ZZN3cub18CUB_300001_SM_10006detail6reduce28DeviceReduceSingleTileKernelINS2_10policy_hubIdjN4cuda3std3__44plusIdEEE10Policy1000EPdSC_iS9_ddNS7_10__identityEEEvT0_T1_T2_T3_T4_T6_E12temp_storage+128];
	add.f64 	%fd237, %fd235, %fd236;
	ld.shared.f64 	%fd238, [_ZZN3cub18CUB_300001_SM_10006detail6reduce28DeviceReduceSingleTileKernelINS2_10policy_hubIdjN4cuda3std3__44plusIdEEE10Policy1000EPdSC_iS9_ddNS7_10__identityEEEvT0_T1_T2_T3_T4_T6_E12temp_storage+136];
	add.f64 	%fd239, %fd237, %fd238;
	ld.shared.f64 	%fd240, [_ZZN3cub18CUB_300001_SM_10006detail6reduce28DeviceReduceSingleTileKernelINS2_10policy_hubIdjN4cuda3std3__44plusIdEEE10Policy1000EPdSC_iS9_ddNS7_10__identityEEEvT0_T1_T2_T3_T4_T6_E12temp_storage+144];
	add.f64 	%fd241, %fd239, %fd240;
	ld.shared.f64 	%fd242, [_ZZN3cub18CUB_300001_SM_10006detail6reduce28DeviceReduceSingleTileKernelINS2_10policy_hubIdjN4cuda3std3__44plusIdEEE10Policy1000EPdSC_iS9_ddNS7_10__identityEEEvT0_T1_T2_T3_T4_T6_E12temp_storage+152];
	add.f64 	%fd243, %fd241, %fd242;
	ld.shared.f64 	%fd244, [_ZZN3cub18CUB_300001_SM_10006detail6reduce28DeviceReduceSingleTileKernelINS2_10policy_hubIdjN4cuda3std3__44plusIdEEE10Policy1000EPdSC_iS9_ddNS7_10__identityEEEvT0_T1_T2_T3_T4_T6_E12temp_storage+160];
	add.f64 	%fd245, %fd243, %fd244;
	ld.shared.f64 	%fd246, [_ZZN3cub18CUB_300001_SM_10006detail6reduce28DeviceReduceSingleTileKernelINS2_10policy_hubIdjN4cuda3std3__44plusIdEEE10Policy1000EPdSC_iS9_ddNS7_10__identityEEEvT0_T1_T2_T3_T4_T6_E12temp_storage+168];
	add.f64 	%fd247, %fd245, %fd246;
	ld.shared.f64 	%fd248, [_ZZN3cub18CUB_300001_SM_10006detail6reduce28DeviceReduceSingleTileKernelINS2_10policy_hubIdjN4cuda3std3__44plusIdEEE10Policy1000EPdSC_iS9_ddNS7_10__identityEEEvT0_T1_T2_T3_T4_T6_E12temp_storage+176];
	add.f64 	%fd263, %fd247, %fd248;
	bra.uni 	$L__BB7_37;
$L__BB7_17:
	// begin inline asm
	mov.u32 %r106, %laneid;
	// end inline asm
	and.b32  	%r157, %r1, 992;
	add.s32 	%r158, %r157, 32;
	setp.gt.s32 	%p26, %r158, %r36;
	not.b32 	%r159, %r157;
	add.s32 	%r160, %r36, %r159;
	selp.b32 	%r155, %r160, 31, %p26;
	mov.b64 	%rd87, %fd255;
	mov.b64 	{%r108, %r113}, %rd87;
	mov.b32 	%r114, 1;
	mov.b32 	%r156, -1;
	// begin inline asm
	shfl.sync.down.b32 %r107, %r108, %r114, %r155, %r156;
	// end inline asm
	// begin inline asm
	shfl.sync.down.b32 %r112, %r113, %r114, %r155, %r156;
	// end inline asm
	mov.b64 	%rd88, {%r107, %r112};
	mov.b64 	%fd129, %rd88;
	setp.lt.s32 	%p27, %r106, %r155;
	add.f64 	%fd130, %fd255, %fd129;
	selp.f64 	%fd131, %fd130, %fd255, %p27;
	mov.b64 	%rd89, %fd131;
	mov.b64 	{%r118, %r123}, %rd89;
	mov.b32 	%r124, 2;
	// begin inline asm
	shfl.sync.down.b32 %r117, %r118, %r124, %r155, %r156;
	// end inline asm
	// begin inline asm
	shfl.sync.down.b32 %r122, %r123, %r124, %r155, %r156;
	// end inline asm
	mov.b64 	%rd90, {%r117, %r122};
	mov.b64 	%fd132, %rd90;
	add.s32 	%r161, %r106, 2;
	setp.gt.s32 	%p28, %r161, %r155;
	add.f64 	%fd133, %fd131, %fd132;
	selp.f64 	%fd134, %fd131, %fd133, %p28;
	mov.b64 	%rd91, %fd134;
	mov.b64 	{%r128, %r133}, %rd91;
	mov.b32 	%r134, 4;
	// begin inline asm
	shfl.sync.down.b32 %r127, %r128, %r134, %r155, %r156;
	// end inline asm
	// begin inline asm
	shfl.sync.down.b32 %r132, %r133, %r134, %r155, %r156;
	// end inline asm
	mov.b64 	%rd92, {%r127, %r132};
	mov.b64 	%fd135, %rd92;
	add.s32 	%r162, %r106, 4;
	setp.gt.s32 	%p29, %r162, %r155;
	add.f64 	%fd136, %fd134, %fd135;
	selp.f64 	%fd137, %fd134, %fd136, %p29;
	mov.b64 	%rd93, %fd137;
	mov.b64 	{%r138, %r143}, %rd93;
	mov.b32 	%r144, 8;
	// begin inline asm
	shfl.sync.down.b32 %r137, %r138, %r144, %r155, %r156;
	// end inline asm
	// begin inline asm
	shfl.sync.down.b32 %r142, %r143, %r144, %r155, %r156;
	// end inline asm
	mov.b64 	%rd94, {%r137, %r142};
	mov.b64 	%fd138, %rd94;
	add.s32 	%r163, %r106, 8;
	setp.gt.s32 	%p30, %r163, %r155;
	add.f64 	%fd139, %fd137, %fd138;
	selp.f64 	%fd140, %fd137, %fd139, %p30;
	mov.b64 	%rd95, %fd140;
	mov.b64 	{%r148, %r153}, %rd95;
	mov.b32 	%r154, 16;
	// begin inline asm
	shfl.sync.down.b32 %r147, %r148, %r154, %r155, %r156;
	// end inline asm
	// begin inline asm
	shfl.sync.down.b32 %r152, %r153, %r154, %r155, %r156;
	// end inline asm
	mov.b64 	%rd96, {%r147, %r152};
	mov.b64 	%fd141, %rd96;
	add.s32 	%r164, %r106, 16;
	setp.gt.s32 	%p31, %r164, %r155;
	add.f64 	%fd142, %fd140, %fd141;
	selp.f64 	%fd263, %fd140, %fd142, %p31;
	setp.ne.s32 	%p32, %r106, 0;
	@%p32 bra 	$L__BB7_19;
	shr.u32 	%r165, %r1, 2;
	and.b32  	%r166, %r165, 248;
	mov.u32 	%r167, _ZZN3cub18CUB_300001_SM_10006detail6reduce28DeviceReduceSingleTileKernelINS2_10policy_hubIdjN4cuda3std3__44plusIdEEE10Policy1000EPdSC_iS9_ddNS7_10__identityEEEvT0_T1_T2_T3_T4_T6_E12temp_storage;
	add.s32 	%r168, %r167, %r166;
	st.shared.f64 	[%r168+24], %fd263;
$L__BB7_19:
	bar.sync 	0;
	setp.ne.s32 	%p33, %r1, 0;
	@%p33 bra 	$L__BB7_37;
	setp.gt.s32 	%p34, %r36, 32;
	ld.shared.f64 	%fd143, [_ZZN3cub18CUB_300001_SM_10006detail6reduce28DeviceReduceSingleTileKernelINS2_10policy_hubIdjN4cuda3std3__44plusIdEEE10Policy1000EPdSC_iS9_ddNS7_10__identityEEEvT0_T1_T2_T3_T4_T6_E12temp_storage+32];
	add.f64 	%fd144, %fd263, %fd143;
	selp.f64 	%fd145, %fd144, %fd263, %p34;
	setp.gt.s32 	%p35, %r36, 64;
	ld.shared.f64 	%fd146, [_ZZN3cub18CUB_300001_SM_10006detail6reduce28DeviceReduceSingleTileKernelINS2_10policy_hubIdjN4cuda3std3__44plusIdEEE10Policy1000EPdSC_iS9_ddNS7_10__identityEEEvT0_T1_T2_T3_T4_T6_E12temp_storage+40];
	add.f64 	%fd147, %fd146, %fd145;
	selp.f64 	%fd148, %fd147, %fd145, %p35;
	setp.gt.s32 	%p36, %r36, 96;
	ld.shared.f64 	%fd149, [_ZZN3cub18CUB_300001_SM_10006detail6reduce28DeviceReduceSingleTileKernelINS2_10policy_hubIdjN4cuda3std3__44plusIdEEE10Policy1000EPdSC_iS9_ddNS7_10__identityEEEvT0_T1_T2_T3_T4_T6_E12temp_storage+48];
	add.f64 	%fd150, %fd149, %fd148;
	selp.f64 	%fd151, %fd150, %fd148, %p36;
	setp.gt.s32 	%p37, %r36, 128;
	ld.shared.f64 	%fd152, [_ZZN3cub18CUB_300001_SM_10006detail6reduce28DeviceReduceSingleTileKernelINS2_10policy_hubIdjN4cuda3std3__44plusIdEEE10Policy1000EPdSC_iS9_ddNS7_10__identityEEEvT0_T1_T2_T3_T4_T6_E12temp_storage+56];
	add.f64 	%fd153, %fd152, %fd151;
	selp.f64 	%fd154, %fd153, %fd151, %p37;
	setp.gt.s32 	%p38, %r36, 160;
	ld.shared.f64 	%fd155, [_ZZN3cub18CUB_300001_SM_10006detail6reduce28DeviceReduceSingleTileKernelINS2_10policy_hubIdjN4cuda3std3__44plusIdEEE10Policy1000EPdSC_iS9_ddNS7_10__identityEEEvT0_T1_T2_T3_T4_T6_E12temp_storage+64];
	add.f64 	%fd156, %fd155, %fd154;
	selp.f64 	%fd157, %fd156, %fd154, %p38;
	setp.gt.s32 	%p39, %r36, 192;
	ld.shared.f64 	%fd158, [_ZZN3cub18CUB_300001_SM_10006detail6reduce28DeviceReduceSingleTileKernelINS2_10policy_hubIdjN4cuda3std3__44plusIdEEE10Policy1000EPdSC_iS9_ddNS7_10__identityEEEvT0_T1_T2_T3_T4_T6_E12temp_storage+72];
	add.f64 	%fd159, %fd158, %fd157;
	selp.f64 	%fd160, %fd159, %fd157, %p39;
	setp.gt.s32 	%p40, %r36, 224;
	ld.shared.f64 	%fd161, [_ZZN3cub18CUB_300001_SM_10006detail6reduce28DeviceReduceSingleTileKernelINS2_10policy_hubIdjN4cuda3std3__44plusIdEEE10Policy1000EPdSC_iS9_ddNS7_10__identityEEEvT0_T1_T2_T3_T4_T6_E12temp_storage+80];
	add.f64 	%fd162, %fd161, %fd160;
	selp.f64 	%fd163, %fd162, %fd160, %p40;
	setp.gt.s32 	%p41, %r36, 256;
	ld.shared.f64 	%fd164, [_ZZN3cub18CUB_300001_SM_10006detail6reduce28DeviceReduceSingleTileKernelINS2_10policy_hubIdjN4cuda3std3__44plusIdEEE10Policy1000EPdSC_iS9_ddNS7_10__identityEEEvT0_T1_T2_T3_T4_T6_E12temp_storage+88];
	add.f64 	%fd165, %fd164, %fd163;
	selp.f64 	%fd166, %fd165, %fd163, %p41;
	setp.gt.s32 	%p42, %r36, 288;
	ld.shared.f64 	%fd167, [_ZZN3cub18CUB_300001_SM_10006detail6reduce28DeviceReduceSingleTileKernelINS2_10policy_hubIdjN4cuda3std3__44plusIdEEE10Policy1000EPdSC_iS9_ddNS7_10__identityEEEvT0_T1_T2_T3_T4_T6_E12temp_storage+96];
	add.f64 	%fd168, %fd167, %fd166;
	selp.f64 	%fd169, %fd168, %fd166, %p42;
	setp.gt.s32 	%p43, %r36, 320;
	ld.shared.f64 	%fd170, [_ZZN3cub18CUB_300001_SM_10006detail6reduce28DeviceReduceSingleTileKernelINS2_10policy_hubIdjN4cuda3std3__44plusIdEEE10Policy1000EPdSC_iS9_ddNS7_10__identityEEEvT0_T1_T2_T3_T4_T6_E12temp_storage+104];
	add.f64 	%fd171, %fd170, %fd169;
	selp.f64 	%fd172, %fd171, %fd169, %p43;
	setp.gt.s32 	%p44, %r36, 352;
	ld.shared.f64 	%fd173, [_ZZN3cub18CUB_300001_SM_10006detail6reduce28DeviceReduceSingleTileKernelINS2_10policy_hubIdjN4cuda3std3__44plusIdEEE10Policy1000EPdSC_iS9_ddNS7_10__identityEEEvT0_T1_T2_T3_T4_T6_E12temp_storage+112];
	add.f64 	%fd174, %fd173, %fd172;
	selp.f64 	%fd175, %fd174, %fd172, %p44;
	setp.gt.s32 	%p45, %r36, 384;
	ld.shared.f64 	%fd176, [_ZZN3cub18CUB_300001_SM_10006detail6reduce28DeviceReduceSingleTileKernelINS2_10policy_hubIdjN4cuda3std3__44plusIdEEE10Policy1000EPdSC_iS9_ddNS7_10__identityEEEvT0_T1_T2_T3_T4_T6_E12temp_storage+120];
	add.f64 	%fd177, %fd176, %fd175;
	selp.f64 	%fd178, %fd177, %fd175, %p45;
	setp.gt.s32 	%p46, %r36, 416;
	ld.shared.f64 	%fd179, [_ZZN3cub18CUB_300001_SM_10006detail6reduce28DeviceReduceSingleTileKernelINS2_10policy_hubIdjN4cuda3std3__44plusIdEEE10Policy1000EPdSC_iS9_ddNS7_10__identityEEEvT0_T1_T2_T3_T4_T6_E12temp_storage+128];
	add.f64 	%fd180, %fd179, %fd178;
	selp.f64 	%fd181, %fd180, %fd178, %p46;
	setp.gt.s32 	%p47, %r36, 448;
	ld.shared.f64 	%fd182, [_ZZN3cub18CUB_300001_SM_10006detail6reduce28DeviceReduceSingleTileKernelINS2_10policy_hubIdjN4cuda3std3__44plusIdEEE10Policy1000EPdSC_iS9_ddNS7_10__identityEEEvT0_T1_T2_T3_T4_T6_E12temp_storage+136];
	add.f64 	%fd183, %fd182, %fd181;
	selp.f64 	%fd184, %fd183, %fd181, %p47;
	setp.gt.s32 	%p48, %r36, 480;
	ld.shared.f64 	%fd185, [_ZZN3cub18CUB_300001_SM_10006detail6reduce28DeviceReduceSingleTileKernelINS2_10policy_hubIdjN4cuda3std3__44plusIdEEE10Policy1000EPdSC_iS9_ddNS7_10__identityEEEvT0_T1_T2_T3_T4_T6_E12temp_storage+144];
	add.f64 	%fd186, %fd185, %fd184;
	selp.f64 	%fd187, %fd186, %fd184, %p48;
	setp.gt.s32 	%p49, %r36, 512;
	ld.shared.f64 	%fd188, [_ZZN3cub18CUB_300001_SM_10006detail6reduce28DeviceReduceSingleTileKernelINS2_10policy_hubIdjN4cuda3std3__44plusIdEEE10Policy1000EPdSC_iS9_ddNS7_10__identityEEEvT0_T1_T2_T3_T4_T6_E12temp_storage+152];
	add.f64 	%fd189, %fd188, %fd187;
	selp.f64 	%fd190, %fd189, %fd187, %p49;
	setp.gt.s32 	%p50, %r36, 544;
	ld.shared.f64 	%fd191, [_ZZN3cub18CUB_300001_SM_10006detail6reduce28DeviceReduceSingleTileKernelINS2_10policy_hubIdjN4cuda3std3__44plusIdEEE10Policy1000EPdSC_iS9_ddNS7_10__identityEEEvT0_T1_T2_T3_T4_T6_E12temp_storage+160];
	add.f64 	%fd192, %fd191, %fd190;
	selp.f64 	%fd193, %fd192, %fd190, %p50;
	setp.gt.s32 	%p51, %r36, 576;
	ld.shared.f64 	%fd194, [_ZZN3cub18CUB_300001_SM_10006detail6reduce28DeviceReduceSingleTileKernelINS2_10policy_hubIdjN4cuda3std3__44plusIdEEE10Policy1000EPdSC_iS9_ddNS7_10__identityEEEvT0_T1_T2_T3_T4_T6_E12temp_storage+168];
	add.f64 	%fd195, %fd194, %fd193;
	selp.f64 	%fd196, %fd195, %fd193, %p51;
	setp.gt.s32 	%p52, %r36, 608;
	ld.shared.f64 	%fd197, [_ZZN3cub18CUB_300001_SM_10006detail6reduce28DeviceReduceSingleTileKernelINS2_10policy_hubIdjN4cuda3std3__44plusIdEEE10Policy1000EPdSC_iS9_ddNS7_10__identityEEEvT0_T1_T2_T3_T4_T6_E12temp_storage+176];
	add.f64 	%fd198, %fd197, %fd196;
	selp.f64 	%fd263, %fd198, %fd196, %p52;
	bra.uni 	$L__BB7_37;
$L__BB7_21:
	mov.u32 	%r14, %tid.x;
	mul.wide.u32 	%rd27, %r14, 8;
	add.s64 	%rd12, %rd9, %rd27;
	// begin inline asm
	ld.global.nc.u64 %rd11, [%rd12];
	// end inline asm
	mov.b64 	%fd31, %rd11;
	add.s64 	%rd14, %rd12, 5120;
	// begin inline asm
	ld.global.nc.u64 %rd13, [%rd14];
	// end inline asm
	mov.b64 	%fd32, %rd13;
	add.s64 	%rd16, %rd12, 10240;
	// begin inline asm
	ld.global.nc.u64 %rd15, [%rd16];
	// end inline asm
	mov.b64 	%fd33, %rd15;
	add.s64 	%rd18, %rd12, 15360;
	// begin inline asm
	ld.global.nc.u64 %rd17, [%rd18];
	// end inline asm
	mov.b64 	%fd34, %rd17;
	add.s64 	%rd20, %rd12, 20480;
	// begin inline asm
	ld.global.nc.u64 %rd19, [%rd20];
	// end inline asm
	mov.b64 	%fd35, %rd19;
	add.s64 	%rd22, %rd12, 25600;
	// begin inline asm
	ld.global.nc.u64 %rd21, [%rd22];
	// end inline asm
	mov.b64 	%fd36, %rd21;
	add.s64 	%rd24, %rd12, 30720;
	// begin inline asm
	ld.global.nc.u64 %rd23, [%rd24];
	// end inline asm
	mov.b64 	%fd37, %rd23;
	add.s64 	%rd26, %rd12, 35840;
	// begin inline asm
	ld.global.nc.u64 %rd25, [%rd26];
	// end inline asm
	mov.b64 	%fd38, %rd25;
	add.f64 	%fd39, %fd31, %fd32;
	add.f64 	%fd40, %fd39, %fd33;
	add.f64 	%fd41, %fd40, %fd34;
	add.f64 	%fd42, %fd41, %fd35;
	add.f64 	%fd43, %fd42, %fd36;
	add.f64 	%fd44, %fd43, %fd37;
	add.f64 	%fd262, %fd44, %fd38;
	setp.lt.u32 	%p3, %r36, 10240;
	mov.b32 	%r232, 5120;
	@%p3 bra 	$L__BB7_25;
	add.s32 	%r15, %r36, -5120;
	mov.b32 	%r232, 5120;
$L__BB7_23:
	mul.wide.s32 	%rd44, %r232, 8;
	add.s64 	%rd29, %rd12, %rd44;
	// begin inline asm
	ld.global.nc.u64 %rd28, [%rd29];
	// end inline asm
	mov.b64 	%fd45, %rd28;
	add.s64 	%rd31, %rd29, 5120;
	// begin inline asm
	ld.global.nc.u64 %rd30, [%rd31];
	// end inline asm
	mov.b64 	%fd46, %rd30;
	add.s64 	%rd33, %rd29, 10240;
	// begin inline asm
	ld.global.nc.u64 %rd32, [%rd33];
	// end inline asm
	mov.b64 	%fd47, %rd32;
	add.s64 	%rd35, %rd29, 15360;
	// begin inline asm
	ld.global.nc.u64 %rd34, [%rd35];
	// end inline asm
	mov.b64 	%fd48, %rd34;
	add.s64 	%rd37, %rd29, 20480;
	// begin inline asm
	ld.global.nc.u64 %rd36, [%rd37];
	// end inline asm
	mov.b64 	%fd49, %rd36;
	add.s64 	%rd39, %rd29, 25600;
	// begin inline asm
	ld.global.nc.u64 %rd38, [%rd39];
	// end inline asm
	mov.b64 	%fd50, %rd38;
	add.s64 	%rd41, %rd29, 30720;
	// begin inline asm
	ld.global.nc.u64 %rd40, [%rd41];
	// end inline asm
	mov.b64 	%fd51, %rd40;
	add.s64 	%rd43, %rd29, 35840;
	// begin inline asm
	ld.global.nc.u64 %rd42, [%rd43];
	// end inline asm
	mov.b64 	%fd52, %rd42;
	add.f64 	%fd53, %fd262, %fd45;
	add.f64 	%fd54, %fd53, %fd46;
	add.f64 	%fd55, %fd54, %fd47;
	add.f64 	%fd56, %fd55, %fd48;
	add.f64 	%fd57, %fd56, %fd49;
	add.f64 	%fd58, %fd57, %fd50;
	add.f64 	%fd59, %fd58, %fd51;
	add.f64 	%fd262, %fd59, %fd52;
	sub.s32 	%r39, %r36, %r232;
	setp.lt.s32 	%p4, %r39, 5120;
	@%p4 bra 	$L__BB7_33;
	add.s32 	%r232, %r232, 5120;
	setp.le.s32 	%p5, %r232, %r15;
	@%p5 bra 	$L__BB7_23;
$L__BB7_25:
	setp.le.s32 	%p6, %r36, %r232;
	@%p6 bra 	$L__BB7_33;
	sub.s32 	%r19, %r36, %r232;
	setp.ge.s32 	%p7, %r14, %r19;
	@%p7 bra 	$L__BB7_33;
	not.b32 	%r40, %r14;
	add.s32 	%r41, %r36, %r40;
	sub.s32 	%r20, %r41, %r232;
	mul.hi.u32 	%r42, %r20, -858993459;
	shr.u32 	%r43, %r42, 9;
	add.s32 	%r21, %r43, 1;
	and.b32  	%r44, %r43, 3;
	setp.eq.s32 	%p8, %r44, 3;
	mov.u32 	%r236, %r14;
	@%p8 bra 	$L__BB7_30;
	add.s32 	%r234, %r14, %r232;
	and.b32  	%r45, %r21, 3;
	neg.s32 	%r233, %r45;
	mov.u32 	%r236, %r14;
$L__BB7_29:
	.pragma "nounroll";
	mul.wide.u32 	%rd47, %r234, 8;
	add.s64 	%rd46, %rd9, %rd47;
	// begin inline asm
	ld.global.nc.u64 %rd45, [%rd46];
	// end inline asm
	mov.b64 	%fd61, %rd45;
	add.f64 	%fd262, %fd262, %fd61;
	add.s32 	%r236, %r236, 640;
	add.s32 	%r234, %r234, 640;
	add.s32 	%r233, %r233, 1;
	setp.ne.s32 	%p9, %r233, 0;
	@%p9 bra 	$L__BB7_29;
$L__BB7_30:
	setp.lt.u32 	%p10, %r20, 1920;
	@%p10 bra 	$L__BB7_33;
	cvt.u64.u32 	%rd48, %r236;
	cvt.u64.u32 	%rd49, %r232;
	add.s64 	%rd50, %rd48, %rd49;
	shl.b64 	%rd51, %rd50, 3;
	add.s64 	%rd52, %rd51, %rd9;
	add.s64 	%rd108, %rd52, 10240;
	add.s32 	%r237, %r236, %r232;
$L__BB7_32:
	mul.wide.u32 	%rd61, %r237, 8;
	add.s64 	%rd54, %rd9, %rd61;
	// begin inline asm
	ld.global.nc.u64 %rd53, [%rd54];
	// end inline asm
	mov.b64 	%fd62, %rd53;
	add.f64 	%fd63, %fd262, %fd62;
	add.s64 	%rd56, %rd108, -5120;
	// begin inline asm
	ld.global.nc.u64 %rd55, [%rd56];
	// end inline asm
	mov.b64 	%fd64, %rd55;
	add.f64 	%fd65, %fd63, %fd64;
	// begin inline asm
	ld.global.nc.u64 %rd57, [%rd108];
	// end inline asm
	mov.b64 	%fd66, %rd57;
	add.f64 	%fd67, %fd65, %fd66;
	add.s64 	%rd60, %rd108, 5120;
	// begin inline asm
	ld.global.nc.u64 %rd59, [%rd60];
	// end inline asm
	mov.b64 	%fd68, %rd59;
	add.f64 	%fd262, %fd67, %fd68;
	add.s32 	%r236, %r236, 2560;
	add.s64 	%rd108, %rd108, 20480;
	add.s32 	%r237, %r237, 2560;
	setp.lt.s32 	%p11, %r236, %r19;
	@%p11 bra 	$L__BB7_32;
$L__BB7_33:
	// begin inline asm
	mov.u32 %r46, %laneid;
	// end inline asm
	mov.b64 	%rd62, %fd262;
	mov.b64 	{%r48, %r53}, %rd62;
	mov.b32 	%r54, 1;
	mov.b32 	%r95, 31;
	mov.b32 	%r96, -1;
	// begin inline asm
	shfl.sync.down.b32 %r47, %r48, %r54, %r95, %r96;
	// end inline asm
	// begin inline asm
	shfl.sync.down.b32 %r52, %r53, %r54, %r95, %r96;
	// end inline asm
	mov.b64 	%rd63, {%r47, %r52};
	mov.b64 	%fd69, %rd63;
	setp.gt.s32 	%p12, %r46, 30;
	add.f64 	%fd70, %fd262, %fd69;
	selp.f64 	%fd71, %fd262, %fd70, %p12;
	mov.b64 	%rd64, %fd71;
	mov.b64 	{%r58, %r63}, %rd64;
	mov.b32 	%r64, 2;
	// begin inline asm
	shfl.sync.down.b32 %r57, %r58, %r64, %r95, %r96;
	// end inline asm
	// begin inline asm
	shfl.sync.down.b32 %r62, %r63, %r64, %r95, %r96;
	// end inline asm
	mov.b64 	%rd65, {%r57, %r62};
	mov.b64 	%fd72, %rd65;
	setp.gt.s32 	%p13, %r46, 29;
	add.f64 	%fd73, %fd71, %fd72;
	selp.f64 	%fd74, %fd71, %fd73, %p13;
	mov.b64 	%rd66, %fd74;
	mov.b64 	{%r68, %r73}, %rd66;
	mov.b32 	%r74, 4;
	// begin inline asm
	shfl.sync.down.b32 %r67, %r68, %r74, %r95, %r96;
	// end inline asm
	// begin inline asm
	shfl.sync.down.b32 %r72, %r73, %r74, %r95, %r96;
	// end inline asm
	mov.b64 	%rd67, {%r67, %r72};
	mov.b64 	%fd75, %rd67;
	setp.gt.s32 	%p14, %r46, 27;
	add.f64 	%fd76, %fd74, %fd75;
	selp.f64 	%fd77, %fd74, %fd76, %p14;
	mov.b64 	%rd68, %fd77;
	mov.b64 	{%r78, %r83}, %rd68;
	mov.b32 	%r84, 8;
	// begin inline asm
	shfl.sync.down.b32 %r77, %r78, %r84, %r95, %r96;
	// end inline asm
	// begin inline asm
	shfl.sync.down.b32 %r82, %r83, %r84, %r95, %r96;
	// end inline asm
	mov.b64 	%rd69, {%r77, %r82};
	mov.b64 	%fd78, %rd69;
	setp.gt.s32 	%p15, %r46, 23;
	add.f64 	%fd79, %fd77, %fd78;
	selp.f64 	%fd80, %fd77, %fd79, %p15;
	mov.b64 	%rd70, %fd80;
	mov.b64 	{%r88, %r93}, %rd70;
	mov.b32 	%r94, 16;
	// begin inline asm
	shfl.sync.down.b32 %r87, %r88, %r94, %r95, %r96;
	// end inline asm
	// begin inline asm
	shfl.sync.down.b32 %r92, %r93, %r94, %r95, %r96;
	// end inline asm
	mov.b64 	%rd71, {%r87, %r92};
	mov.b64 	%fd81, %rd71;
	setp.gt.s32 	%p16, %r46, 15;
	add.f64 	%fd26, %fd80, %fd81;
	selp.f64 	%fd263, %fd80, %fd26, %p16;
	setp.ne.s32 	%p17, %r46, 0;
	@%p17 bra 	$L__BB7_35;
	shr.u32 	%r97, %r14, 2;
	and.b32  	%r98, %r97, 248;
	mov.u32 	%r99, _ZZN3cub18CUB_300001_SM_10006detail6reduce28DeviceReduceSingleTileKernelINS2_10policy_hubIdjN4cuda3std3__44plusIdEEE10Policy1000EPdSC_iS9_ddNS7_10__identityEEEvT0_T1_T2_T3_T4_T6_E12temp_storage;
	add.s32 	%r100, %r99, %r98;
	st.shared.f64 	[%r100+24], %fd26;
$L__BB7_35:
	bar.sync 	0;
	setp.ne.s32 	%p18, %r14, 0;
	@%p18 bra 	$L__BB7_37;
	ld.shared.f64 	%fd82, [_ZZN3cub18CUB_300001_SM_10006detail6reduce28DeviceReduceSingleTileKernelINS2_10policy_hubIdjN4cuda3std3__44plusIdEEE10Policy1000EPdSC_iS9_ddNS7_10__identityEEEvT0_T1_T2_T3_T4_T6_E12temp_storage+32];
	add.f64 	%fd83, %fd263, %fd82;
	ld.shared.f64 	%fd84, [_ZZN3cub18CUB_300001_SM_10006detail6reduce28DeviceReduceSingleTileKernelINS2_10policy_hubIdjN4cuda3std3__44plusIdEEE10Policy1000EPdSC_iS9_ddNS7_10__identityEEEvT0_T1_T2_T3_T4_T6_E12temp_storage+40];
	add.f64 	%fd85, %fd83, %fd84;
	ld.shared.f64 	%fd86, [_ZZN3cub18CUB_300001_SM_10006detail6reduce28DeviceReduceSingleTileKernelINS2_10policy_hubIdjN4cuda3std3__44plusIdEEE10Policy1000EPdSC_iS9_ddNS7_10__identityEEEvT0_T1_T2_T3_T4_T6_E12temp_storage+48];
	add.f64 	%fd87, %fd85, %fd86;
	ld.shared.f64 	%fd88, [_ZZN3cub18CUB_300001_SM_10006detail6reduce28DeviceReduceSingleTileKernelINS2_10policy_hubIdjN4cuda3std3__44plusIdEEE10Policy1000EPdSC_iS9_ddNS7_10__identityEEEvT0_T1_T2_T3_T4_T6_E12temp_storage+56];
	add.f64 	%fd89, %fd87, %fd88;
	ld.shared.f64 	%fd90, [_ZZN3cub18CUB_300001_SM_10006detail6reduce28DeviceReduceSingleTileKernelINS2_10policy_hubIdjN4cuda3std3__44plusIdEEE10Policy1000EPdSC_iS9_ddNS7_10__identityEEEvT0_T1_T2_T3_T4_T6_E12temp_storage+64];
	add.f64 	%fd91, %fd89, %fd90;
	ld.shared.f64 	%fd92, [_ZZN3cub18CUB_300001_SM_10006detail6reduce28DeviceReduceSingleTileKernelINS2_10policy_hubIdjN4cuda3std3__44plusIdEEE10Policy1000EPdSC_iS9_ddNS7_10__identityEEEvT0_T1_T2_T3_T4_T6_E12temp_storage+72];
	add.f64 	%fd93, %fd91, %fd92;
	ld.shared.f64 	%fd94, [_ZZN3cub18CUB_300001_SM_10006detail6reduce28DeviceReduceSingleTileKernelINS2_10policy_hubIdjN4cuda3std3__44plusIdEEE10Policy1000EPdSC_iS9_ddNS7_10__identityEEEvT0_T1_T2_T3_T4_T6_E12temp_storage+80];
	add.f64 	%fd95, %fd93, %fd94;
	ld.shared.f64 	%fd96, [_ZZN3cub18CUB_300001_SM_10006detail6reduce28DeviceReduceSingleTileKernelINS2_10policy_hubIdjN4cuda3std3__44plusIdEEE10Policy1000EPdSC_iS9_ddNS7_10__identityEEEvT0_T1_T2_T3_T4_T6_E12temp_storage+88];
	add.f64 	%fd97, %fd95, %fd96;
	ld.shared.f64 	%fd98, [_ZZN3cub18CUB_300001_SM_10006detail6reduce28DeviceReduceSingleTileKernelINS2_10policy_hubIdjN4cuda3std3__44plusIdEEE10Policy1000EPdSC_iS9_ddNS7_10__identityEEEvT0_T1_T2_T3_T4_T6_E12temp_storage+96];
	add.f64 	%fd99, %fd97, %fd98;
	ld.shared.f64 	%fd100, [_ZZN3cub18CUB_300001_SM_10006detail6reduce28DeviceReduceSingleTileKernelINS2_10policy_hubIdjN4cuda3std3__44plusIdEEE10Policy1000EPdSC_iS9_ddNS7_10__identityEEEvT0_T1_T2_T3_T4_T6_E12temp_storage+104];
	add.f64 	%fd101, %fd99, %fd100;
	ld.shared.f64 	%fd102, [_ZZN3cub18CUB_300001_SM_10006detail6reduce28DeviceReduceSingleTileKernelINS2_10policy_hubIdjN4cuda3std3__44plusIdEEE10Policy1000EPdSC_iS9_ddNS7_10__identityEEEvT0_T1_T2_T3_T4_T6_E12temp_storage+112];
	add.f64 	%fd103, %fd101, %fd102;
	ld.shared.f64 	%fd104, [_ZZN3cub18CUB_300001_SM_10006detail6reduce28DeviceReduceSingleTileKernelINS2_10policy_hubIdjN4cuda3std3__44plusIdEEE10Policy1000EPdSC_iS9_ddNS7_10__identityEEEvT0_T1_T2_T3_T4_T6_E12temp_storage+120];
	add.f64 	%fd105, %fd103, %fd104;
	ld.shared.f64 	%fd106, [_ZZN3cub18CUB_300001_SM_10006detail6reduce28DeviceReduceSingleTileKernelINS2_10policy_hubIdjN4cuda3std3__44plusIdEEE10Policy1000EPdSC_iS9_ddNS7_10__identityEEEvT0_T1_T2_T3_T4_T6_E12temp_storage+128];
	add.f64 	%fd107, %fd105, %fd106;
	ld.shared.f64 	%fd108, [_ZZN3cub18CUB_300001_SM_10006detail6reduce28DeviceReduceSingleTileKernelINS2_10policy_hubIdjN4cuda3std3__44plusIdEEE10Policy1000EPdSC_iS9_ddNS7_10__identityEEEvT0_T1_T2_T3_T4_T6_E12temp_storage+136];
	add.f64 	%fd109, %fd107, %fd108;
	ld.shared.f64 	%fd110, [_ZZN3cub18CUB_300001_SM_10006detail6reduce28DeviceReduceSingleTileKernelINS2_10policy_hubIdjN4cuda3std3__44plusIdEEE10Policy1000EPdSC_iS9_ddNS7_10__identityEEEvT0_T1_T2_T3_T4_T6_E12temp_storage+144];
	add.f64 	%fd111, %fd109, %fd110;
	ld.shared.f64 	%fd112, [_ZZN3cub18CUB_300001_SM_10006detail6reduce28DeviceReduceSingleTileKernelINS2_10policy_hubIdjN4cuda3std3__44plusIdEEE10Policy1000EPdSC_iS9_ddNS7_10__identityEEEvT0_T1_T2_T3_T4_T6_E12temp_storage+152];
	add.f64 	%fd113, %fd111, %fd112;
	ld.shared.f64 	%fd114, [_ZZN3cub18CUB_300001_SM_10006detail6reduce28DeviceReduceSingleTileKernelINS2_10policy_hubIdjN4cuda3std3__44plusIdEEE10Policy1000EPdSC_iS9_ddNS7_10__identityEEEvT0_T1_T2_T3_T4_T6_E12temp_storage+160];
	add.f64 	%fd115, %fd113, %fd114;
	ld.shared.f64 	%fd116, [_ZZN3cub18CUB_300001_SM_10006detail6reduce28DeviceReduceSingleTileKernelINS2_10policy_hubIdjN4cuda3std3__44plusIdEEE10Policy1000EPdSC_iS9_ddNS7_10__identityEEEvT0_T1_T2_T3_T4_T6_E12temp_storage+168];
	add.f64 	%fd117, %fd115, %fd116;
	ld.shared.f64 	%fd118, [_ZZN3cub18CUB_300001_SM_10006detail6reduce28DeviceReduceSingleTileKernelINS2_10policy_hubIdjN4cuda3std3__44plusIdEEE10Policy1000EPdSC_iS9_ddNS7_10__identityEEEvT0_T1_T2_T3_T4_T6_E12temp_storage+176];
	add.f64 	%fd263, %fd117, %fd118;
$L__BB7_37:
	mov.u32 	%r224, %tid.x;
	setp.ne.s32 	%p60, %r224, 0;
	@%p60 bra 	$L__BB7_39;
	add.f64 	%fd249, %fd30, %fd263;
	st.global.f64 	[%rd1], %fd249;
$L__BB7_39:
	ret;

}
	// .globl	_ZN3cub18CUB_300001_SM_10006detail6reduce28DeviceReduceSingleTileKernelINS2_10policy_hubIdyN4cuda3std3__44plusIdEEE10Policy1000EN6thrust24THRUST_300001_SM_1000_NS6detail15normal_iteratorINSD_10device_ptrIdEEEEPdyS9_ddNS7_10__identityEEEvT0_T1_T2_T3_T4_T6_
.visible .entry _ZN3cub18CUB_300001_SM_10006detail6reduce28DeviceReduceSingleTileKernelINS2_10policy_hubIdyN4cuda3std3__44plusIdEEE10Policy1000EN6thrust24THRUST_300001_SM_1000_NS6detail15normal_iteratorINSD_10device_ptrIdEEEEPdyS9_ddNS7_10__identityEEEvT0_T1_T2_T3_T4_T6_(
	.param .align 8 .b8 _ZN3cub18CUB_300001_SM_10006detail6reduce28DeviceReduceSingleTileKernelINS2_10policy_hubIdyN4cuda3std3__44plusIdEEE10Policy1000EN6thrust24THRUST_300001_SM_1000_NS6detail15normal_iteratorINSD_10device_ptrIdEEEEPdyS9_ddNS7_10__identityEEEvT0_T1_T2_T3_T4_T6__param_0[8],
	.param .u64 .ptr .align 1 _ZN3cub18CUB_300001_SM_10006detail6reduce28DeviceReduceSingleTileKernelINS2_10policy_hubIdyN4cuda3std3__44plusIdEEE10Policy1000EN6thrust24THRUST_300001_SM_1000_NS6detail15normal_iteratorINSD_10device_ptrIdEEEEPdyS9_ddNS7_10__identityEEEvT0_T1_T2_T3_T4_T6__param_1,
	.param .u64 _ZN3cub18CUB_300001_SM_10006detail6reduce28DeviceReduceSingleTileKernelINS2_10policy_hubIdyN4cuda3std3__44plusIdEEE10Policy1000EN6thrust24THRUST_300001_SM_1000_NS6detail15normal_iteratorINSD_10device_ptrIdEEEEPdyS9_ddNS7_10__identityEEEvT0_T1_T2_T3_T4_T6__param_2,
	.param .align 1 .b8 _ZN3cub18CUB_300001_SM_10006detail6reduce28DeviceReduceSingleTileKernelINS2_10policy_hubIdyN4cuda3std3__44plusIdEEE10Policy1000EN6thrust24THRUST_300001_SM_1000_NS6detail15normal_iteratorINSD_10device_ptrIdEEEEPdyS9_ddNS7_10__identityEEEvT0_T1_T2_T3_T4_T6__param_3[1],
	.param .f64 _ZN3cub18CUB_300001_SM_10006detail6reduce28DeviceReduceSingleTileKernelINS2_10policy_hubIdyN4cuda3std3__44plusIdEEE10Policy1000EN6thrust24THRUST_300001_SM_1000_NS6detail15normal_iteratorINSD_10device_ptrIdEEEEPdyS9_ddNS7_10__identityEEEvT0_T1_T2_T3_T4_T6__param_4,
	.param .align 1 .b8 _ZN3cub18CUB_300001_SM_10006detail6reduce28DeviceReduceSingleTileKernelINS2_10policy_hubIdyN4cuda3std3__44plusIdEEE10Policy1000EN6thrust24THRUST_300001_SM_1000_NS6detail15normal_iteratorINSD_10device_ptrIdEEEEPdyS9_ddNS7_10__identityEEEvT0_T1_T2_T3_T4_T6__param_5[1]
)
.maxntid 512
.minnctapersm 1
{
	.reg .pred 	%p<67>;
	.reg .b32 	%r<246>;
	.reg .b64 	%rd<86>;
	.reg .b64 	%fd<348>;
	// demoted variable
	.shared .align 8 .b8 _ZZN3cub18CUB_300001_SM_10006detail6reduce28DeviceReduceSingleTileKernelINS2_10policy_hubIdyN4cuda3std3__44plusIdEEE10Policy1000EN6thrust24THRUST_300001_SM_1000_NS6detail15normal_iteratorINSD_10device_ptrIdEEEEPdyS9_ddNS7_10__identityEEEvT0_T1_T2_T3_T4_T6_E12temp_storage[152];
	ld.param.u64 	%rd18, [_ZN3cub18CUB_300001_SM_10006detail6reduce28DeviceReduceSingleTileKernelINS2_10policy_hubIdyN4cuda3std3__44plusIdEEE10Policy1000EN6thrust24THRUST_300001_SM_1000_NS6detail15normal_iteratorINSD_10device_ptrIdEEEEPdyS9_ddNS7_10__identityEEEvT0_T1_T2_T3_T4_T6__param_0];
	ld.param.u64 	%rd20, [_ZN3cub18CUB_300001_SM_10006detail6reduce28DeviceReduceSingleTileKernelINS2_10policy_hubIdyN4cuda3std3__44plusIdEEE10Policy1000EN6thrust24THRUST_300001_SM_1000_NS6detail15normal_iteratorINSD_10device_ptrIdEEEEPdyS9_ddNS7_10__identityEEEvT0_T1_T2_T3_T4_T6__param_1];
	ld.param.u64 	%rd19, [_ZN3cub18CUB_300001_SM_10006detail6reduce28DeviceReduceSingleTileKernelINS2_10policy_hubIdyN4cuda3std3__44plusIdEEE10Policy1000EN6thrust24THRUST_300001_SM_1000_NS6detail15normal_iteratorINSD_10device_ptrIdEEEEPdyS9_ddNS7_10__identityEEEvT0_T1_T2_T3_T4_T6__param_2];
	ld.param.f64 	%fd42, [_ZN3cub18CUB_300001_SM_10006detail6reduce28DeviceReduceSingleTileKernelINS2_10policy_hubIdyN4cuda3std3__44plusIdEEE10Policy1000EN6thrust24THRUST_300001_SM_1000_NS6detail15normal_iteratorINSD_10device_ptrIdEEEEPdyS9_ddNS7_10__identityEEEvT0_T1_T2_T3_T4_T6__param_4];
	cvta.to.global.u64 	%rd1, %rd20;
	setp.ne.s64 	%p1, %rd19, 0;
	@%p1 bra 	$L__BB8_3;
	mov.u32 	%r231, %tid.x;
	setp.ne.s32 	%p66, %r231, 0;
	@%p66 bra 	$L__BB8_51;
	st.global.f64 	[%rd1], %fd42;
	bra.uni 	$L__BB8_51;
$L__BB8_3:
	cvta.to.global.u64 	%rd2, %rd18;
	setp.gt.u64 	%p2, %rd19, 3583;
	@%p2 bra 	$L__BB8_28;
	cvt.u32.u64 	%r1, %rd19;
	mov.u32 	%r2, %tid.x;
	setp.ge.u32 	%p24, %r2, %r1;
	mov.f64 	%fd335, 0d0000000000000000;
	mov.u32 	%r235, %r2;
	@%p24 bra 	$L__BB8_6;
	mul.wide.u32 	%rd51, %r2, 8;
	add.s64 	%rd52, %rd2, %rd51;
	ld.global.f64 	%fd335, [%rd52];
	add.s32 	%r235, %r2, 512;
$L__BB8_6:
	setp.ge.u32 	%p25, %r235, %r1;
	@%p25 bra 	$L__BB8_19;
	not.b32 	%r108, %r235;
	add.s32 	%r109, %r108, %r1;
	shr.u32 	%r110, %r109, 9;
	add.s32 	%r5, %r110, 1;
	and.b32  	%r6, %r5, 15;
	setp.lt.u32 	%p26, %r109, 7680;
	@%p26 bra 	$L__BB8_10;
	and.b32  	%r111, %r5, 16777200;
	neg.s32 	%r233, %r111;
	mul.wide.u32 	%rd53, %r235, 8;
	add.s64 	%rd54, %rd53, %rd2;
	add.s64 	%rd81, %rd54, 32768;
$L__BB8_9:
	.pragma "nounroll";
	ld.global.f64 	%fd169, [%rd81+-32768];
	add.f64 	%fd170, %fd335, %fd169;
	ld.global.f64 	%fd171, [%rd81+-28672];
	add.f64 	%fd172, %fd170, %fd171;
	ld.global.f64 	%fd173, [%rd81+-24576];
	add.f64 	%fd174, %fd172, %fd173;
	ld.global.f64 	%fd175, [%rd81+-20480];
	add.f64 	%fd176, %fd174, %fd175;
	ld.global.f64 	%fd177, [%rd81+-16384];
	add.f64 	%fd178, %fd176, %fd177;
	ld.global.f64 	%fd179, [%rd81+-12288];
	add.f64 	%fd180, %fd178, %fd179;
	ld.global.f64 	%fd181, [%rd81+-8192];
	add.f64 	%fd182, %fd180, %fd181;
	ld.global.f64 	%fd183, [%rd81+-4096];
	add.f64 	%fd184, %fd182, %fd183;
	ld.global.f64 	%fd185, [%rd81];
	add.f64 	%fd186, %fd184, %fd185;
	ld.global.f64 	%fd187, [%rd81+4096];
	add.f64 	%fd188, %fd186, %fd187;
	ld.global.f64 	%fd189, [%rd81+8192];
	add.f64 	%fd190, %fd188, %fd189;
	ld.global.f64 	%fd191, [%rd81+12288];
	add.f64 	%fd192, %fd190, %fd191;
	ld.global.f64 	%fd193, [%rd81+16384];
	add.f64 	%fd194, %fd192, %fd193;
	ld.global.f64 	%fd195, [%rd81+20480];
	add.f64 	%fd196, %fd194, %fd195;
	ld.global.f64 	%fd197, [%rd81+24576];
	add.f64 	%fd198, %fd196, %fd197;
	ld.global.f64 	%fd199, [%rd81+28672];
	add.f64 	%fd335, %fd198, %fd199;
	add.s32 	%r235, %r235, 8192;
	add.s32 	%r233, %r233, 16;
	add.s64 	%rd81, %rd81, 65536;
	setp.ne.s32 	%p27, %r233, 0;
	@%p27 bra 	$L__BB8_9;
$L__BB8_10:
	setp.eq.s32 	%p28, %r6, 0;
	@%p28 bra 	$L__BB8_19;
	and.b32  	%r13, %r5, 7;
	setp.lt.u32 	%p29, %r6, 8;
	@%p29 bra 	$L__BB8_13;
	mul.wide.s32 	%rd55, %r235, 8;
	add.s64 	%rd56, %rd2, %rd55;
	ld.global.f64 	%fd201, [%rd56];
	add.f64 	%fd202, %fd335, %fd201;
	ld.global.f64 	%fd203, [%rd56+4096];
	add.f64 	%fd204, %fd202, %fd203;
	ld.global.f64 	%fd205, [%rd56+8192];
	add.f64 	%fd206, %fd204, %fd205;
	ld.global.f64 	%fd207, [%rd56+12288];
	add.f64 	%fd208, %fd206, %fd207;
	ld.global.f64 	%fd209, [%rd56+16384];
	add.f64 	%fd210, %fd208, %fd209;
	ld.global.f64 	%fd211, [%rd56+20480];
	add.f64 	%fd212, %fd210, %fd211;
	ld.global.f64 	%fd213, [%rd56+24576];
	add.f64 	%fd214, %fd212, %fd213;
	ld.global.f64 	%fd215, [%rd56+28672];
	add.f64 	%fd335, %fd214, %fd215;
	add.s32 	%r235, %r235, 4096;
$L__BB8_13:
	setp.eq.s32 	%p30, %r13, 0;
	@%p30 bra 	$L__BB8_19;
	and.b32  	%r16, %r5, 3;
	setp.lt.u32 	%p31, %r13, 4;
	@%p31 bra 	$L__BB8_16;
	mul.wide.s32 	%rd57, %r235, 8;
	add.s64 	%rd58, %rd2, %rd57;
	ld.global.f64 	%fd217, [%rd58];
	add.f64 	%fd218, %fd335, %fd217;
	ld.global.f64 	%fd219, [%rd58+4096];
	add.f64 	%fd220, %fd218, %fd219;
	ld.global.f64 	%fd221, [%rd58+8192];
	add.f64 	%fd222, %fd220, %fd221;
	ld.global.f64 	%fd223, [%rd58+12288];
	add.f64 	%fd335, %fd222, %fd223;
	add.s32 	%r235, %r235, 2048;
$L__BB8_16:
	setp.eq.s32 	%p32, %r16, 0;
	@%p32 bra 	$L__BB8_19;
	neg.s32 	%r238, %r16;
$L__BB8_18:
	.pragma "nounroll";
	mul.wide.s32 	%rd59, %r235, 8;
	add.s64 	%rd60, %rd2, %rd59;
	ld.global.f64 	%fd224, [%rd60];
	add.f64 	%fd335, %fd335, %fd224;
	add.s32 	%r235, %r235, 512;
	add.s32 	%r238, %r238, 1;
	setp.ne.s32 	%p33, %r238, 0;
	@%p33 bra 	$L__BB8_18;
$L__BB8_19:
	setp.lt.u64 	%p34, %rd19, 512;
	@%p34 bra 	$L__BB8_24;
	// begin inline asm
	mov.u32 %r175, %laneid;
	// end inline asm
	mov.b64 	%rd71, %fd335;
	mov.b64 	{%r177, %r182}, %rd71;
	mov.b32 	%r183, 1;
	mov.b32 	%r224, 31;
	mov.b32 	%r225, -1;
	// begin inline asm
	shfl.sync.down.b32 %r176, %r177, %r183, %r224, %r225;
	// end inline asm
	// begin inline asm
	shfl.sync.down.b32 %r181, %r182, %r183, %r224, %r225;
	// end inline asm
	mov.b64 	%rd72, {%r176, %r181};
	mov.b64 	%fd283, %rd72;
	setp.gt.s32 	%p58, %r175, 30;
	add.f64 	%fd284, %fd335, %fd283;
	selp.f64 	%fd285, %fd335, %fd284, %p58;
	mov.b64 	%rd73, %fd285;
	mov.b64 	{%r187, %r192}, %rd73;
	mov.b32 	%r193, 2;
	// begin inline asm
	shfl.sync.down.b32 %r186, %r187, %r193, %r224, %r225;
	// end inline asm
	// begin inline asm
	shfl.sync.down.b32 %r191, %r192, %r193, %r224, %r225;
	// end inline asm
	mov.b64 	%rd74, {%r186, %r191};
	mov.b64 	%fd286, %rd74;
	setp.gt.s32 	%p59, %r175, 29;
	add.f64 	%fd287, %fd285, %fd286;
	selp.f64 	%fd288, %fd285, %fd287, %p59;
	mov.b64 	%rd75, %fd288;
	mov.b64 	{%r197, %r202}, %rd75;
	mov.b32 	%r203, 4;
	// begin inline asm
	shfl.sync.down.b32 %r196, %r197, %r203, %r224, %r225;
	// end inline asm
	// begin inline asm
	shfl.sync.down.b32 %r201, %r202, %r203, %r224, %r225;
	// end inline asm
	mov.b64 	%rd76, {%r196, %r201};
	mov.b64 	%fd289, %rd76;
	setp.gt.s32 	%p60, %r175, 27;
	add.f64 	%fd290, %fd288, %fd289;
	selp.f64 	%fd291, %fd288, %fd290, %p60;
	mov.b64 	%rd77, %fd291;
	mov.b64 	{%r207, %r212}, %rd77;
	mov.b32 	%r213, 8;
	// begin inline asm
	shfl.sync.down.b32 %r206, %r207, %r213, %r224, %r225;
	// end inline asm
	// begin inline asm
	shfl.sync.down.b32 %r211, %r212, %r213, %r224, %r225;
	// end inline asm
	mov.b64 	%rd78, {%r206, %r211};
	mov.b64 	%fd292, %rd78;
	setp.gt.s32 	%p61, %r175, 23;
	add.f64 	%fd293, %fd291, %fd292;
	selp.f64 	%fd294, %fd291, %fd293, %p61;
	mov.b64 	%rd79, %fd294;
	mov.b64 	{%r217, %r222}, %rd79;
	mov.b32 	%r223, 16;
	// begin inline asm
	shfl.sync.down.b32 %r216, %r217, %r223, %r224, %r225;
	// end inline asm
	// begin inline asm
	shfl.sync.down.b32 %r221, %r222, %r223, %r224, %r225;
	// end inline asm
	mov.b64 	%rd80, {%r216, %r221};
	mov.b64 	%fd295, %rd80;
	setp.gt.s32 	%p62, %r175, 15;
	add.f64 	%fd16, %fd294, %fd295;
	selp.f64 	%fd347, %fd294, %fd16, %p62;
	setp.ne.s32 	%p63, %r175, 0;
	@%p63 bra 	$L__BB8_22;
	shr.u32 	%r226, %r2, 2;
	and.b32  	%r227, %r226, 248;
	mov.u32 	%r228, _ZZN3cub18CUB_300001_SM_10006detail6reduce28DeviceReduceSingleTileKernelINS2_10policy_hubIdyN4cuda3std3__44plusIdEEE10Policy1000EN6thrust24THRUST_300001_SM_1000_NS6detail15normal_iteratorINSD_10device_ptrIdEEEEPdyS9_ddNS7_10__identityEEEvT0_T1_T2_T3_T4_T6_E12temp_storage;
	add.s32 	%r229, %r228, %r227;
	st.shared.f64 	[%r229+16], %fd16;
$L__BB8_22:
	bar.sync 	0;
	setp.ne.s32 	%p64, %r2, 0;
	@%p64 bra 	$L__BB8_49;
	ld.shared.f64 	%fd296, [_ZZN3cub18CUB_300001_SM_10006detail6reduce28DeviceReduceSingleTileKernelINS2_10policy_hubIdyN4cuda3std3__44plusIdEEE10Policy1000EN6thrust24THRUST_300001_SM_1000_NS6detail15normal_iteratorINSD_10device_ptrIdEEEEPdyS9_ddNS7_10__identityEEEvT0_T1_T2_T3_T4_T6_E12temp_storage+24];
	add.f64 	%fd297, %fd347, %fd296;
	ld.shared.f64 	%fd298, [_ZZN3cub18CUB_300001_SM_10006detail6reduce28DeviceReduceSingleTileKernelINS2_10policy_hubIdyN4cuda3std3__44plusIdEEE10Policy1000EN6thrust24THRUST_300001_SM_1000_NS6detail15normal_iteratorINSD_10device_ptrIdEEEEPdyS9_ddNS7_10__identityEEEvT0_T1_T2_T3_T4_T6_E12temp_storage+32];
	add.f64 	%fd299, %fd297, %fd298;
	ld.shared.f64 	%fd300, [_ZZN3cub18CUB_300001_SM_10006detail6reduce28DeviceReduceSingleTileKernelINS2_10policy_hubIdyN4cuda3std3__44plusIdEEE10Policy1000EN6thrust24THRUST_300001_SM_1000_NS6detail15normal_iteratorINSD_10device_ptrIdEEEEPdyS9_ddNS7_10__identityEEEvT0_T1_T2_T3_T4_T6_E12temp_storage+40];
	add.f64 	%fd301, %fd299, %fd300;
	ld.shared.f64 	%fd302, [_ZZN3cub18CUB_300001_SM_10006detail6reduce28DeviceReduceSingleTileKernelINS2_10policy_hubIdyN4cuda3std3__44plusIdEEE10Policy1000EN6thrust24THRUST_300001_SM_1000_NS6detail15normal_iteratorINSD_10device_ptrIdEEEEPdyS9_ddNS7_10__identityEEEvT0_T1_T2_T3_T4_T6_E12temp_storage+48];
	add.f64 	%fd303, %fd301, %fd302;
	ld.shared.f64 	%fd304, [_ZZN3cub18CUB_300001_SM_10006detail6reduce28DeviceReduceSingleTileKernelINS2_10policy_hubIdyN4cuda3std3__44plusIdEEE10Policy1000EN6thrust24THRUST_300001_SM_1000_NS6detail15normal_iteratorINSD_10device_ptrIdEEEEPdyS9_ddNS7_10__identityEEEvT0_T1_T2_T3_T4_T6_E12temp_storage+56];
	add.f64 	%fd305, %fd303, %fd304;
	ld.shared.f64 	%fd306, [_ZZN3cub18CUB_300001_SM_10006detail6reduce28DeviceReduceSingleTileKernelINS2_10policy_hubIdyN4cuda3std3__44plusIdEEE10Policy1000EN6thrust24THRUST_300001_SM_1000_NS6detail15normal_iteratorINSD_10device_ptrIdEEEEPdyS9_ddNS7_10__identityEEEvT0_T1_T2_T3_T4_T6_E12temp_storage+64];
	add.f64 	%fd307, %fd305, %fd306;
	ld.shared.f64 	%fd308, [_ZZN3cub18CUB_300001_SM_10006detail6reduce28DeviceReduceSingleTileKernelINS2_10policy_hubIdyN4cuda3std3__44plusIdEEE10Policy1000EN6thrust24THRUST_300001_SM_1000_NS6detail15normal_iteratorINSD_10device_ptrIdEEEEPdyS9_ddNS7_10__identityEEEvT0_T1_T2_T3_T4_T6_E12temp_storage+72];
	add.f64 	%fd309, %fd307, %fd308;
	ld.shared.f64 	%fd310, [_ZZN3cub18CUB_300001_SM_10006detail6reduce28DeviceReduceSingleTileKernelINS2_10policy_hubIdyN4cuda3std3__44plusIdEEE10Policy1000EN6thrust24THRUST_300001_SM_1000_NS6detail15normal_iteratorINSD_10device_ptrIdEEEEPdyS9_ddNS7_10__identityEEEvT0_T1_T2_T3_T4_T6_E12temp_storage+80];
	add.f64 	%fd311, %fd309, %fd310;
	ld.shared.f64 	%fd312, [_ZZN3cub18CUB_300001_SM_10006detail6reduce28DeviceReduceSingleTileKernelINS2_10policy_hubIdyN4cuda3std3__44plusIdEEE10Policy1000EN6thrust24THRUST_300001_SM_1000_NS6detail15normal_iteratorINSD_10device_ptrIdEEEEPdyS9_ddNS7_10__identityEEEvT0_T1_T2_T3_T4_T6_E12temp_storage+88];
	add.f64 	%fd313, %fd311, %fd312;
	ld.shared.f64 	%fd314, [_ZZN3cub18CUB_300001_SM_10006detail6reduce28DeviceReduceSingleTileKernelINS2_10policy_hubIdyN4cuda3std3__44plusIdEEE10Policy1000EN6thrust24THRUST_300001_SM_1000_NS6detail15normal_iteratorINSD_10device_ptrIdEEEEPdyS9_ddNS7_10__identityEEEvT0_T1_T2_T3_T4_T6_E12temp_storage+96];
	add.f64 	%fd315, %fd313, %fd314;
	ld.shared.f64 	%fd316, [_ZZN3cub18CUB_300001_SM_10006detail6reduce28DeviceReduceSingleTileKernelINS2_10policy_hubIdyN4cuda3std3__44plusIdEEE10Policy1000EN6thrust24THRUST_300001_SM_1000_NS6detail15normal_iteratorINSD_10device_ptrIdEEEEPdyS9_ddNS7_10__identityEEEvT0_T1_T2_T3_T4_T6_E12temp_storage+104];
	add.f64 	%fd317, %fd315, %fd316;
	ld.shared.f64 	%fd318, [_ZZN3cub18CUB_300001_SM_10006detail6reduce28DeviceReduceSingleTileKernelINS2_10policy_hubIdyN4cuda3std3__44plusIdEEE10Policy1000EN6thrust24THRUST_300001_SM_1000_NS6detail15normal_iteratorINSD_10device_ptrIdEEEEPdyS9_ddNS7_10__identityEEEvT0_T1_T2_T3_T4_T6_E12temp_storage+112];
	add.f64 	%fd319, %fd317, %fd318;
	ld.shared.f64 	%fd320, [_ZZN3cub18CUB_300001_SM_10006detail6reduce28DeviceReduceSingleTileKernelINS2_10policy_hubIdyN4cuda3std3__44plusIdEEE10Policy1000EN6thrust24THRUST_300001_SM_1000_NS6detail15normal_iteratorINSD_10device_ptrIdEEEEPdyS9_ddNS7_10__identityEEEvT0_T1_T2_T3_T4_T6_E12temp_storage+120];
	add.f64 	%fd321, %fd319, %fd320;
	ld.shared.f64 	%fd322, [_ZZN3cub18CUB_300001_SM_10006detail6reduce28DeviceReduceSingleTileKernelINS2_10policy_hubIdyN4cuda3std3__44plusIdEEE10Policy1000EN6thrust24THRUST_300001_SM_1000_NS6detail15normal_iteratorINSD_10device_ptrIdEEEEPdyS9_ddNS7_10__identityEEEvT0_T1_T2_T3_T4_T6_E12temp_storage+128];
	add.f64 	%fd323, %fd321, %fd322;
	ld.shared.f64 	%fd324, [_ZZN3cub18CUB_300001_SM_10006detail6reduce28DeviceReduceSingleTileKernelINS2_10policy_hubIdyN4cuda3std3__44plusIdEEE10Policy1000EN6thrust24THRUST_300001_SM_1000_NS6detail15normal_iteratorINSD_10device_ptrIdEEEEPdyS9_ddNS7_10__identityEEEvT0_T1_T2_T3_T4_T6_E12temp_storage+136];
	add.f64 	%fd347, %fd323, %fd324;
	bra.uni 	$L__BB8_49;
$L__BB8_24:
	// begin inline asm
	mov.u32 %r112, %laneid;
	// end inline asm
	and.b32  	%r163, %r2, 992;
	add.s32 	%r164, %r163, 32;
	setp.gt.u32 	%p35, %r164, %r1;
	not.b32 	%r165, %r163;
	add.s32 	%r166, %r1, %r165;
	selp.b32 	%r161, %r166, 31, %p35;
	mov.b64 	%rd61, %fd335;
	mov.b64 	{%r114, %r119}, %rd61;
	mov.b32 	%r120, 1;
	mov.b32 	%r162, -1;
	// begin inline asm
	shfl.sync.down.b32 %r113, %r114, %r120, %r161, %r162;
	// end inline asm
	// begin inline asm
	shfl.sync.down.b32 %r118, %r119, %r120, %r161, %r162;
	// end inline asm
	mov.b64 	%rd62, {%r113, %r118};
	mov.b64 	%fd225, %rd62;
	setp.lt.s32 	%p36, %r112, %r161;
	add.f64 	%fd226, %fd335, %fd225;
	selp.f64 	%fd227, %fd226, %fd335, %p36;
	mov.b64 	%rd63, %fd227;
	mov.b64 	{%r124, %r129}, %rd63;
	mov.b32 	%r130, 2;
	// begin inline asm
	shfl.sync.down.b32 %r123, %r124, %r130, %r161, %r162;
	// end inline asm
	// begin inline asm
	shfl.sync.down.b32 %r128, %r129, %r130, %r161, %r162;
	// end inline asm
	mov.b64 	%rd64, {%r123, %r128};
	mov.b64 	%fd228, %rd64;
	add.s32 	%r167, %r112, 2;
	setp.gt.s32 	%p37, %r167, %r161;
	add.f64 	%fd229, %fd227, %fd228;
	selp.f64 	%fd230, %fd227, %fd229, %p37;
	mov.b64 	%rd65, %fd230;
	mov.b64 	{%r134, %r139}, %rd65;
	mov.b32 	%r140, 4;
	// begin inline asm
	shfl.sync.down.b32 %r133, %r134, %r140, %r161, %r162;
	// end inline asm
	// begin inline asm
	shfl.sync.down.b32 %r138, %r139, %r140, %r161, %r162;
	// end inline asm
	mov.b64 	%rd66, {%r133, %r138};
	mov.b64 	%fd231, %rd66;
	add.s32 	%r168, %r112, 4;
	setp.gt.s32 	%p38, %r168, %r161;
	add.f64 	%fd232, %fd230, %fd231;
	selp.f64 	%fd233, %fd230, %fd232, %p38;
	mov.b64 	%rd67, %fd233;
	mov.b64 	{%r144, %r149}, %rd67;
	mov.b32 	%r150, 8;
	// begin inline asm
	shfl.sync.down.b32 %r143, %r144, %r150, %r161, %r162;
	// end inline asm
	// begin inline asm
	shfl.sync.down.b32 %r148, %r149, %r150, %r161, %r162;
	// end inline asm
	mov.b64 	%rd68, {%r143, %r148};
	mov.b64 	%fd234, %rd68;
	add.s32 	%r169, %r112, 8;
	setp.gt.s32 	%p39, %r169, %r161;
	add.f64 	%fd235, %fd233, %fd234;
	selp.f64 	%fd236, %fd233, %fd235, %p39;
	mov.b64 	%rd69, %fd236;
	mov.b64 	{%r154, %r159}, %rd69;
	mov.b32 	%r160, 16;
	// begin inline asm
	shfl.sync.down.b32 %r153, %r154, %r160, %r161, %r162;
	// end inline asm
	// begin inline asm
	shfl.sync.down.b32 %r158, %r159, %r160, %r161, %r162;
	// end inline asm
	mov.b64 	%rd70, {%r153, %r158};
	mov.b64 	%fd237, %rd70;
	add.s32 	%r170, %r112, 16;
	setp.gt.s32 	%p40, %r170, %r161;
	add.f64 	%fd238, %fd236, %fd237;
	selp.f64 	%fd347, %fd236, %fd238, %p40;
	setp.ne.s32 	%p41, %r112, 0;
	@%p41 bra 	$L__BB8_26;
	shr.u32 	%r171, %r2, 2;
	and.b32  	%r172, %r171, 248;
	mov.u32 	%r173, _ZZN3cub18CUB_300001_SM_10006detail6reduce28DeviceReduceSingleTileKernelINS2_10policy_hubIdyN4cuda3std3__44plusIdEEE10Policy1000EN6thrust24THRUST_300001_SM_1000_NS6detail15normal_iteratorINSD_10device_ptrIdEEEEPdyS9_ddNS7_10__identityEEEvT0_T1_T2_T3_T4_T6_E12temp_storage;
	add.s32 	%r174, %r173, %r172;
	st.shared.f64 	[%r174+16], %fd347;
$L__BB8_26:
	bar.sync 	0;
	setp.ne.s32 	%p42, %r2, 0;
	@%p42 bra 	$L__BB8_49;
	setp.gt.u64 	%p43, %rd19, 32;
	ld.shared.f64 	%fd239, [_ZZN3cub18CUB_300001_SM_10006detail6reduce28DeviceReduceSingleTileKernelINS2_10policy_hubIdyN4cuda3std3__44plusIdEEE10Policy1000EN6thrust24THRUST_300001_SM_1000_NS6detail15normal_iteratorINSD_10device_ptrIdEEEEPdyS9_ddNS7_10__identityEEEvT0_T1_T2_T3_T4_T6_E12temp_storage+24];
	add.f64 	%fd240, %fd347, %fd239;
	selp.f64 	%fd241, %fd240, %fd347, %p43;
	setp.gt.u64 	%p44, %rd19, 64;
	ld.shared.f64 	%fd242, [_ZZN3cub18CUB_300001_SM_10006detail6reduce28DeviceReduceSingleTileKernelINS2_10policy_hubIdyN4cuda3std3__44plusIdEEE10Policy1000EN6thrust24THRUST_300001_SM_1000_NS6detail15normal_iteratorINSD_10device_ptrIdEEEEPdyS9_ddNS7_10__identityEEEvT0_T1_T2_T3_T4_T6_E12temp_storage+32];
	add.f64 	%fd243, %fd242, %fd241;
	selp.f64 	%fd244, %fd243, %fd241, %p44;
	setp.gt.u64 	%p45, %rd19, 96;
	ld.shared.f64 	%fd245, [_ZZN3cub18CUB_300001_SM_10006detail6reduce28DeviceReduceSingleTileKernelINS2_10policy_hubIdyN4cuda3std3__44plusIdEEE10Policy1000EN6thrust24THRUST_300001_SM_1000_NS6detail15normal_iteratorINSD_10device_ptrIdEEEEPdyS9_ddNS7_10__identityEEEvT0_T1_T2_T3_T4_T6_E12temp_storage+40];
	add.f64 	%fd246, %fd245, %fd244;
	selp.f64 	%fd247, %fd246, %fd244, %p45;
	setp.gt.u64 	%p46, %rd19, 128;
	ld.shared.f64 	%fd248, [_ZZN3cub18CUB_300001_SM_10006detail6reduce28DeviceReduceSingleTileKernelINS2_10policy_hubIdyN4cuda3std3__44plusIdEEE10Policy1000EN6thrust24THRUST_300001_SM_1000_NS6detail15normal_iteratorINSD_10device_ptrIdEEEEPdyS9_ddNS7_10__identityEEEvT0_T1_T2_T3_T4_T6_E12temp_storage+48];
	add.f64 	%fd249, %fd248, %fd247;
	selp.f64 	%fd250, %fd249, %fd247, %p46;
	setp.gt.u64 	%p47, %rd19, 160;
	ld.shared.f64 	%fd251, [_ZZN3cub18CUB_300001_SM_10006detail6reduce28DeviceReduceSingleTileKernelINS2_10policy_hubIdyN4cuda3std3__44plusIdEEE10Policy1000EN6thrust24THRUST_300001_SM_1000_NS6detail15normal_iteratorINSD_10device_ptrIdEEEEPdyS9_ddNS7_10__identityEEEvT0_T1_T2_T3_T4_T6_E12temp_storage+56];
	add.f64 	%fd252, %fd251, %fd250;
	selp.f64 	%fd253, %fd252, %fd250, %p47;
	setp.gt.u64 	%p48, %rd19, 192;
	ld.shared.f64 	%fd254, [_ZZN3cub18CUB_300001_SM_10006detail6reduce28DeviceReduceSingleTileKernelINS2_10policy_hubIdyN4cuda3std3__44plusIdEEE10Policy1000EN6thrust24THRUST_300001_SM_1000_NS6detail15normal_iteratorINSD_10device_ptrIdEEEEPdyS9_ddNS7_10__identityEEEvT0_T1_T2_T3_T4_T6_E12temp_storage+64];
	add.f64 	%fd255, %fd254, %fd253;
	selp.f64 	%fd256, %fd255, %fd253, %p48;
	setp.gt.u64 	%p49, %rd19, 224;
	ld.shared.f64 	%fd257, [_ZZN3cub18CUB_300001_SM_10006detail6reduce28DeviceReduceSingleTileKernelINS2_10policy_hubIdyN4cuda3std3__44plusIdEEE10Policy1000EN6thrust24THRUST_300001_SM_1000_NS6detail15normal_iteratorINSD_10device_ptrIdEEEEPdyS9_ddNS7_10__identityEEEvT0_T1_T2_T3_T4_T6_E12temp_storage+72];
	add.f64 	%fd258, %fd257, %fd256;
	selp.f64 	%fd259, %fd258, %fd256, %p49;
	setp.gt.u64 	%p50, %rd19, 256;
	ld.shared.f64 	%fd260, [_ZZN3cub18CUB_300001_SM_10006detail6reduce28DeviceReduceSingleTileKernelINS2_10policy_hubIdyN4cuda3std3__44plusIdEEE10Policy1000EN6thrust24THRUST_300001_SM_1000_NS6detail15normal_iteratorINSD_10device_ptrIdEEEEPdyS9_ddNS7_10__identityEEEvT0_T1_T2_T3_T4_T6_E12temp_storage+80];
	add.f64 	%fd261, %fd260, %fd259;
	selp.f64 	%fd262, %fd261, %fd259, %p50;
	setp.gt.u64 	%p51, %rd19, 288;
	ld.shared.f64 	%fd263, [_ZZN3cub18CUB_300001_SM_10006detail6reduce28DeviceReduceSingleTileKernelINS2_10policy_hubIdyN4cuda3std3__44plusIdEEE10Policy1000EN6thrust24THRUST_300001_SM_1000_NS6detail15normal_iteratorINSD_10device_ptrIdEEEEPdyS9_ddNS7_10__identityEEEvT0_T1_T2_T3_T4_T6_E12temp_storage+88];
	add.f64 	%fd264, %fd263, %fd262;
	selp.f64 	%fd265, %fd264, %fd262, %p51;
	setp.gt.u64 	%p52, %rd19, 320;
	ld.shared.f64 	%fd266, [_ZZN3cub18CUB_300001_SM_10006detail6reduce28DeviceReduceSingleTileKernelINS2_10policy_hubIdyN4cuda3std3__44plusIdEEE10Policy1000EN6thrust24THRUST_300001_SM_1000_NS6detail15normal_iteratorINSD_10device_ptrIdEEEEPdyS9_ddNS7_10__identityEEEvT0_T1_T2_T3_T4_T6_E12temp_storage+96];
	add.f64 	%fd267, %fd266, %fd265;
	selp.f64 	%fd268, %fd267, %fd265, %p52;
	setp.gt.u64 	%p53, %rd19, 352;
	ld.shared.f64 	%fd269, [_ZZN3cub18CUB_300001_SM_10006detail6reduce28DeviceReduceSingleTileKernelINS2_10policy_hubIdyN4cuda3std3__44plusIdEEE10Policy1000EN6thrust24THRUST_300001_SM_1000_NS6detail15normal_iteratorINSD_10device_ptrIdEEEEPdyS9_ddNS7_10__identityEEEvT0_T1_T2_T3_T4_T6_E12temp_storage+104];
	add.f64 	%fd270, %fd269, %fd268;
	selp.f64 	%fd271, %fd270, %fd268, %p53;
	setp.gt.u64 	%p54, %rd19, 384;
	ld.shared.f64 	%fd272, [_ZZN3cub18CUB_300001_SM_10006detail6reduce28DeviceReduceSingleTileKernelINS2_10policy_hubIdyN4cuda3std3__44plusIdEEE10Policy1000EN6thrust24THRUST_300001_SM_1000_NS6detail15normal_iteratorINSD_10device_ptrIdEEEEPdyS9_ddNS7_10__identityEEEvT0_T1_T2_T3_T4_T6_E12temp_storage+112];
	add.f64 	%fd273, %fd272, %fd271;
	selp.f64 	%fd274, %fd273, %fd271, %p54;
	setp.gt.u64 	%p55, %rd19, 416;
	ld.shared.f64 	%fd275, [_ZZN3cub18CUB_300001_SM_10006detail6reduce28DeviceReduceSingleTileKernelINS2_10policy_hubIdyN4cuda3std3__44plusIdEEE10Policy1000EN6thrust24THRUST_300001_SM_1000_NS6detail15normal_iteratorINSD_10device_ptrIdEEEEPdyS9_ddNS7_10__identityEEEvT0_T1_T2_T3_T4_T6_E12temp_storage+120];
	add.f64 	%fd276, %fd275, %fd274;
	selp.f64 	%fd277, %fd276, %fd274, %p55;
	setp.gt.u64 	%p56, %rd19, 448;
	ld.shared.f64 	%fd278, [_ZZN3cub18CUB_300001_SM_10006detail6reduce28DeviceReduceSingleTileKernelINS2_10policy_hubIdyN4cuda3std3__44plusIdEEE10Policy1000EN6thrust24THRUST_300001_SM_1000_NS6detail15normal_iteratorINSD_10device_ptrIdEEEEPdyS9_ddNS7_10__identityEEEvT0_T1_T2_T3_T4_T6_E12temp_storage+128];
	add.f64 	%fd279, %fd278, %fd277;
	selp.f64 	%fd280, %fd279, %fd277, %p56;
	setp.gt.u64 	%p57, %rd19, 480;
	ld.shared.f64 	%fd281, [_ZZN3cub18CUB_300001_SM_10006detail6reduce28DeviceReduceSingleTileKernelINS2_10policy_hubIdyN4cuda3std3__44plusIdEEE10Policy1000EN6thrust24THRUST_300001_SM_1000_NS6detail15normal_iteratorINSD_10device_ptrIdEEEEPdyS9_ddNS7_10__identityEEEvT0_T1_T2_T3_T4_T6_E12temp_storage+136];
	add.f64 	%fd282, %fd281, %fd280;
	selp.f64 	%fd347, %fd282, %fd280, %p57;
	bra.uni 	$L__BB8_49;
$L__BB8_28:
	mov.u32 	%r24, %tid.x;
	cvt.u64.u32 	%rd6, %r24;
	mul.wide.u32 	%rd22, %r24, 8;
	add.s64 	%rd7, %rd2, %rd22;
	ld.global.f64 	%fd43, [%rd7];
	ld.global.f64 	%fd44, [%rd7+4096];
	ld.global.f64 	%fd45, [%rd7+8192];
	ld.global.f64 	%fd46, [%rd7+12288];
	ld.global.f64 	%fd47, [%rd7+16384];
	ld.global.f64 	%fd48, [%rd7+20480];
	ld.global.f64 	%fd49, [%rd7+24576];
	add.f64 	%fd50, %fd43, %fd44;
	add.f64 	%fd51, %fd50, %fd45;
	add.f64 	%fd52, %fd51, %fd46;
	add.f64 	%fd53, %fd52, %fd47;
	add.f64 	%fd54, %fd53, %fd48;
	add.f64 	%fd346, %fd54, %fd49;
	add.s64 	%rd8, %rd19, -3584;
	setp.lt.u64 	%p3, %rd8, 3584;
	mov.b64 	%rd83, 3584;
	@%p3 bra 	$L__BB8_32;
	mov.b64 	%rd83, 3584;
$L__BB8_30:
	shl.b64 	%rd24, %rd83, 3;
	add.s64 	%rd25, %rd7, %rd24;
	ld.global.f64 	%fd55, [%rd25];
	ld.global.f64 	%fd56, [%rd25+4096];
	ld.global.f64 	%fd57, [%rd25+8192];
	ld.global.f64 	%fd58, [%rd25+12288];
	ld.global.f64 	%fd59, [%rd25+16384];
	ld.global.f64 	%fd60, [%rd25+20480];
	ld.global.f64 	%fd61, [%rd25+24576];
	add.f64 	%fd62, %fd346, %fd55;
	add.f64 	%fd63, %fd62, %fd56;
	add.f64 	%fd64, %fd63, %fd57;
	add.f64 	%fd65, %fd64, %fd58;
	add.f64 	%fd66, %fd65, %fd59;
	add.f64 	%fd67, %fd66, %fd60;
	add.f64 	%fd346, %fd67, %fd61;
	sub.s64 	%rd26, %rd19, %rd83;
	setp.lt.u64 	%p4, %rd26, 3584;
	@%p4 bra 	$L__BB8_45;
	add.s64 	%rd83, %rd83, 3584;
	setp.le.u64 	%p5, %rd83, %rd8;
	@%p5 bra 	$L__BB8_30;
$L__BB8_32:
	setp.le.u64 	%p6, %rd19, %rd83;
	cvt.u32.u64 	%r42, %rd83;
	cvt.u32.u64 	%r43, %rd19;
	sub.s32 	%r44, %r43, %r42;
	setp.ge.s32 	%p7, %r24, %r44;
	or.pred  	%p8, %p6, %p7;
	@%p8 bra 	$L__BB8_45;
	not.b32 	%r47, %r24;
	add.s32 	%r48, %r47, %r43;
	sub.s32 	%r50, %r48, %r42;
	shr.u32 	%r51, %r50, 9;
	add.s32 	%r25, %r51, 1;
	and.b32  	%r26, %r25, 15;
	setp.lt.u32 	%p9, %r50, 7680;
	mov.u32 	%r242, %r24;
	@%p9 bra 	$L__BB8_36;
	and.b32  	%r52, %r25, 16777200;
	neg.s32 	%r240, %r52;
	add.s64 	%rd27, %rd83, %rd6;
	shl.b64 	%rd28, %rd27, 3;
	add.s64 	%rd29, %rd28, %rd2;
	add.s64 	%rd84, %rd29, 32768;
	mov.u32 	%r242, %r24;
$L__BB8_35:
	.pragma "nounroll";
	ld.global.f64 	%fd69, [%rd84+-32768];
	add.f64 	%fd70, %fd346, %fd69;
	ld.global.f64 	%fd71, [%rd84+-28672];
	add.f64 	%fd72, %fd70, %fd71;
	ld.global.f64 	%fd73, [%rd84+-24576];
	add.f64 	%fd74, %fd72, %fd73;
	ld.global.f64 	%fd75, [%rd84+-20480];
	add.f64 	%fd76, %fd74, %fd75;
	ld.global.f64 	%fd77, [%rd84+-16384];
	add.f64 	%fd78, %fd76, %fd77;
	ld.global.f64 	%fd79, [%rd84+-12288];
	add.f64 	%fd80, %fd78, %fd79;
	ld.global.f64 	%fd81, [%rd84+-8192];
	add.f64 	%fd82, %fd80, %fd81;
	ld.global.f64 	%fd83, [%rd84+-4096];
	add.f64 	%fd84, %fd82, %fd83;
	ld.global.f64 	%fd85, [%rd84];
	add.f64 	%fd86, %fd84, %fd85;
	ld.global.f64 	%fd87, [%rd84+4096];
	add.f64 	%fd88, %fd86, %fd87;
	ld.global.f64 	%fd89, [%rd84+8192];
	add.f64 	%fd90, %fd88, %fd89;
	ld.global.f64 	%fd91, [%rd84+12288];
	add.f64 	%fd92, %fd90, %fd91;
	ld.global.f64 	%fd93, [%rd84+16384];
	add.f64 	%fd94, %fd92, %fd93;
	ld.global.f64 	%fd95, [%rd84+20480];
	add.f64 	%fd96, %fd94, %fd95;
	ld.global.f64 	%fd97, [%rd84+24576];
	add.f64 	%fd98, %fd96, %fd97;
	ld.global.f64 	%fd99, [%rd84+28672];
	add.f64 	%fd346, %fd98, %fd99;
	add.s32 	%r242, %r242, 8192;
	add.s32 	%r240, %r240, 16;
	add.s64 	%rd84, %rd84, 65536;
	setp.ne.s32 	%p10, %r240, 0;
	@%p10 bra 	$L__BB8_35;
$L__BB8_36:
	setp.eq.s32 	%p11, %r26, 0;
	@%p11 bra 	$L__BB8_45;
	and.b32  	%r33, %r25, 7;
	setp.lt.u32 	%p12, %r26, 8;
	@%p12 bra 	$L__BB8_39;
	cvt.u64.u32 	%rd30, %r242;
	add.s64 	%rd31, %rd83, %rd30;
	shl.b64 	%rd32, %rd31, 3;
	add.s64 	%rd33, %rd2, %rd32;
	ld.global.f64 	%fd101, [%rd33];
	add.f64 	%fd102, %fd346, %fd101;
	ld.global.f64 	%fd103, [%rd33+4096];
	add.f64 	%fd104, %fd102, %fd103;
	ld.global.f64 	%fd105, [%rd33+8192];
	add.f64 	%fd106, %fd104, %fd105;
	ld.global.f64 	%fd107, [%rd33+12288];
	add.f64 	%fd108, %fd106, %fd107;
	ld.global.f64 	%fd109, [%rd33+16384];
	add.f64 	%fd110, %fd108, %fd109;
	ld.global.f64 	%fd111, [%rd33+20480];
	add.f64 	%fd112, %fd110, %fd111;
	ld.global.f64 	%fd113, [%rd33+24576];
	add.f64 	%fd114, %fd112, %fd113;
	ld.global.f64 	%fd115, [%rd33+28672];
	add.f64 	%fd346, %fd114, %fd115;
	add.s32 	%r242, %r242, 4096;
$L__BB8_39:
	setp.eq.s32 	%p13, %r33, 0;
	@%p13 bra 	$L__BB8_45;
	and.b32  	%r36, %r25, 3;
	setp.lt.u32 	%p14, %r33, 4;
	@%p14 bra 	$L__BB8_42;
	cvt.u64.u32 	%rd34, %r242;
	add.s64 	%rd35, %rd83, %rd34;
	shl.b64 	%rd36, %rd35, 3;
	add.s64 	%rd37, %rd2, %rd36;
	ld.global.f64 	%fd117, [%rd37];
	add.f64 	%fd118, %fd346, %fd117;
	ld.global.f64 	%fd119, [%rd37+4096];
	add.f64 	%fd120, %fd118, %fd119;
	ld.global.f64 	%fd121, [%rd37+8192];
	add.f64 	%fd122, %fd120, %fd121;
	ld.global.f64 	%fd123, [%rd37+12288];
	add.f64 	%fd346, %fd122, %fd123;
	add.s32 	%r242, %r242, 2048;
$L__BB8_42:
	setp.eq.s32 	%p15, %r36, 0;
	@%p15 bra 	$L__BB8_45;
	cvt.u64.u32 	%rd38, %r242;
	add.s64 	%rd39, %rd83, %rd38;
	shl.b64 	%rd40, %rd39, 3;
	add.s64 	%rd85, %rd2, %rd40;
	neg.s32 	%r245, %r36;
$L__BB8_44:
	.pragma "nounroll";
	ld.global.f64 	%fd124, [%rd85];
	add.f64 	%fd346, %fd346, %fd124;
	add.s64 	%rd85, %rd85, 4096;
	add.s32 	%r245, %r245, 1;
	setp.ne.s32 	%p16, %r245, 0;
	@%p16 bra 	$L__BB8_44;
$L__BB8_45:
	// begin inline asm
	mov.u32 %r53, %laneid;
	// end inline asm
	mov.b64 	%rd41, %fd346;
	mov.b64 	{%r55, %r60}, %rd41;
	mov.b32 	%r61, 1;
	mov.b32 	%r102, 31;
	mov.b32 	%r103, -1;
	// begin inline asm
	shfl.sync.down.b32 %r54, %r55, %r61, %r102, %r103;
	// end inline asm
	// begin inline asm
	shfl.sync.down.b32 %r59, %r60, %r61, %r102, %r103;
	// end inline asm
	mov.b64 	%rd42, {%r54, %r59};
	mov.b64 	%fd125, %rd42;
	setp.gt.s32 	%p17, %r53, 30;
	add.f64 	%fd126, %fd346, %fd125;
	selp.f64 	%fd127, %fd346, %fd126, %p17;
	mov.b64 	%rd43, %fd127;
	mov.b64 	{%r65, %r70}, %rd43;
	mov.b32 	%r71, 2;
	// begin inline asm
	shfl.sync.down.b32 %r64, %r65, %r71, %r102, %r103;
	// end inline asm
	// begin inline asm
	shfl.sync.down.b32 %r69, %r70, %r71, %r102, %r103;
	// end inline asm
	mov.b64 	%rd44, {%r64, %r69};
	mov.b64 	%fd128, %rd44;
	setp.gt.s32 	%p18, %r53, 29;
	add.f64 	%fd129, %fd127, %fd128;
	selp.f64 	%fd130, %fd127, %fd129, %p18;
	mov.b64 	%rd45, %fd130;
	mov.b64 	{%r75, %r80}, %rd45;
	mov.b32 	%r81, 4;
	// begin inline asm
	shfl.sync.down.b32 %r74, %r75, %r81, %r102, %r103;
	// end inline asm
	// begin inline asm
	shfl.sync.down.b32 %r79, %r80, %r81, %r102, %r103;
	// end inline asm
	mov.b64 	%rd46, {%r74, %r79};
	mov.b64 	%fd131, %rd46;
	setp.gt.s32 	%p19, %r53, 27;
	add.f64 	%fd132, %fd130, %fd131;
	selp.f64 	%fd133, %fd130, %fd132, %p19;
	mov.b64 	%rd47, %fd133;
	mov.b64 	{%r85, %r90}, %rd47;
	mov.b32 	%r91, 8;
	// begin inline asm
	shfl.sync.down.b32 %r84, %r85, %r91, %r102, %r103;
	// end inline asm
	// begin inline asm
	shfl.sync.down.b32 %r89, %r90, %r91, %r102, %r103;
	// end inline asm
	mov.b64 	%rd48, {%r84, %r89};
	mov.b64 	%fd134, %rd48;
	setp.gt.s32 	%p20, %r53, 23;
	add.f64 	%fd135, %fd133, %fd134;
	selp.f64 	%fd136, %fd133, %fd135, %p20;
	mov.b64 	%rd49, %fd136;
	mov.b64 	{%r95, %r100}, %rd49;
	mov.b32 	%r101, 16;
	// begin inline asm
	shfl.sync.down.b32 %r94, %r95, %r101, %r102, %r103;
	// end inline asm
	// begin inline asm
	shfl.sync.down.b32 %r99, %r100, %r101, %r102, %r103;
	// end inline asm
	mov.b64 	%rd50, {%r94, %r99};
	mov.b64 	%fd137, %rd50;
	setp.gt.s32 	%p21, %r53, 15;
	add.f64 	%fd38, %fd136, %fd137;
	selp.f64 	%fd347, %fd136, %fd38, %p21;
	setp.ne.s32 	%p22, %r53, 0;
	@%p22 bra 	$L__BB8_47;
	shr.u32 	%r104, %r24, 2;
	and.b32  	%r105, %r104, 248;
	mov.u32 	%r106, _ZZN3cub18CUB_300001_SM_10006detail6reduce28DeviceReduceSingleTileKernelINS2_10policy_hubIdyN4cuda3std3__44plusIdEEE10Policy1000EN6thrust24THRUST_300001_SM_1000_NS6detail15normal_iteratorINSD_10device_ptrIdEEEEPdyS9_ddNS7_10__identityEEEvT0_T1_T2_T3_T4_T6_E12temp_storage;
	add.s32 	%r107, %r106, %r105;
	st.shared.f64 	[%r107+16], %fd38;
$L__BB8_47:
	bar.sync 	0;
	setp.ne.s32 	%p23, %r24, 0;
	@%p23 bra 	$L__BB8_49;
	ld.shared.f64 	%fd138, [_ZZN3cub18CUB_300001_SM_10006detail6reduce28DeviceReduceSingleTileKernelINS2_10policy_hubIdyN4cuda3std3__44plusIdEEE10Policy1000EN6thrust24THRUST_300001_SM_1000_NS6detail15normal_iteratorINSD_10device_ptrIdEEEEPdyS9_ddNS7_10__identityEEEvT0_T1_T2_T3_T4_T6_E12temp_storage+24];
	add.f64 	%fd139, %fd347, %fd138;
	ld.shared.f64 	%fd140, [_ZZN3cub18CUB_300001_SM_10006detail6reduce28DeviceReduceSingleTileKernelINS2_10policy_hubIdyN4cuda3std3__44plusIdEEE10Policy1000EN6thrust24THRUST_300001_SM_1000_NS6detail15normal_iteratorINSD_10device_ptrIdEEEEPdyS9_ddNS7_10__identityEEEvT0_T1_T2_T3_T4_T6_E12temp_storage+32];
	add.f64 	%fd141, %fd139, %fd140;
	ld.shared.f64 	%fd142, [_ZZN3cub18CUB_300001_SM_10006detail6reduce28DeviceReduceSingleTileKernelINS2_10policy_hubIdyN4cuda3std3__44plusIdEEE10Policy1000EN6thrust24THRUST_300001_SM_1000_NS6detail15normal_iteratorINSD_10device_ptrIdEEEEPdyS9_ddNS7_10__identityEEEvT0_T1_T2_T3_T4_T6_E12temp_storage+40];
	add.f64 	%fd143, %fd141, %fd142;
	ld.shared.f64 	%fd144, [_ZZN3cub18CUB_300001_SM_10006detail6reduce28DeviceReduceSingleTileKernelINS2_10policy_hubIdyN4cuda3std3__44plusIdEEE10Policy1000EN6thrust24THRUST_300001_SM_1000_NS6detail15normal_iteratorINSD_10device_ptrIdEEEEPdyS9_ddNS7_10__identityEEEvT0_T1_T2_T3_T4_T6_E12temp_storage+48];
	add.f64 	%fd145, %fd143, %fd144;
	ld.shared.f64 	%fd146, [_ZZN3cub18CUB_300001_SM_10006detail6reduce28DeviceReduceSingleTileKernelINS2_10policy_hubIdyN4cuda3std3__44plusIdEEE10Policy1000EN6thrust24THRUST_300001_SM_1000_NS6detail15normal_iteratorINSD_10device_ptrIdEEEEPdyS9_ddNS7_10__identityEEEvT0_T1_T2_T3_T4_T6_E12temp_storage+56];
	add.f64 	%fd147, %fd145, %fd146;
	ld.shared.f64 	%fd148, [_ZZN3cub18CUB_300001_SM_10006detail6reduce28DeviceReduceSingleTileKernelINS2_10policy_hubIdyN4cuda3std3__44plusIdEEE10Policy1000EN6thrust24THRUST_300001_SM_1000_NS6detail15normal_iteratorINSD_10device_ptrIdEEEEPdyS9_ddNS7_10__identityEEEvT0_T1_T2_T3_T4_T6_E12temp_storage+64];
	add.f64 	%fd149, %fd147, %fd148;
	ld.shared.f64 	%fd150, [_ZZN3cub18CUB_300001_SM_10006detail6reduce28DeviceReduceSingleTileKernelINS2_10policy_hubIdyN4cuda3std3__44plusIdEEE10Policy1000EN6thrust24THRUST_300001_SM_1000_NS6detail15normal_iteratorINSD_10device_ptrIdEEEEPdyS9_ddNS7_10__identityEEEvT0_T1_T2_T3_T4_T6_E12temp_storage+72];
	add.f64 	%fd151, %fd149, %fd150;
	ld.shared.f64 	%fd152, [_ZZN3cub18CUB_300001_SM_10006detail6reduce28DeviceReduceSingleTileKernelINS2_10policy_hubIdyN4cuda3std3__44plusIdEEE10Policy1000EN6thrust24THRUST_300001_SM_1000_NS6detail15normal_iteratorINSD_10device_ptrIdEEEEPdyS9_ddNS7_10__identityEEEvT0_T1_T2_T3_T4_T6_E12temp_storage+80];
	add.f64 	%fd153, %fd151, %fd152;
	ld.shared.f64 	%fd154, [_ZZN3cub18CUB_300001_SM_10006detail6reduce28DeviceReduceSingleTileKernelINS2_10policy_hubIdyN4cuda3std3__44plusIdEEE10Policy1000EN6thrust24THRUST_300001_SM_1000_NS6detail15normal_iteratorINSD_10device_ptrIdEEEEPdyS9_ddNS7_10__identityEEEvT0_T1_T2_T3_T4_T6_E12temp_storage+88];
	add.f64 	%fd155, %fd153, %fd154;
	ld.shared.f64 	%fd156, [_ZZN3cub18CUB_300001_SM_10006detail6reduce28DeviceReduceSingleTileKernelINS2_10policy_hubIdyN4cuda3std3__44plusIdEEE10Policy1000EN6thrust24THRUST_300001_SM_1000_NS6detail15normal_iteratorINSD_10device_ptrIdEEEEPdyS9_ddNS7_10__identityEEEvT0_T1_T2_T3_T4_T6_E12temp_storage+96];
	add.f64 	%fd157, %fd155, %fd156;
	ld.shared.f64 	%fd158, [_ZZN3cub18CUB_300001_SM_10006detail6reduce28DeviceReduceSingleTileKernelINS2_10policy_hubIdyN4cuda3std3__44plusIdEEE10Policy1000EN6thrust24THRUST_300001_SM_1000_NS6detail15normal_iteratorINSD_10device_ptrIdEEEEPdyS9_ddNS7_10__identityEEEvT0_T1_T2_T3_T4_T6_E12temp_storage+104];
	add.f64 	%fd159, %fd157, %fd158;
	ld.shared.f64 	%fd160, [_ZZN3cub18CUB_300001_SM_10006detail6reduce28DeviceReduceSingleTileKernelINS2_10policy_hubIdyN4cuda3std3__44plusIdEEE10Policy1000EN6thrust24THRUST_300001_SM_1000_NS6detail15normal_iteratorINSD_10device_ptrIdEEEEPdyS9_ddNS7_10__identityEEEvT0_T1_T2_T3_T4_T6_E12temp_storage+112];
	add.f64 	%fd161, %fd159, %fd160;
	ld.shared.f64 	%fd162, [_ZZN3cub18CUB_300001_SM_10006detail6reduce28DeviceReduceSingleTileKernelINS2_10policy_hubIdyN4cuda3std3__44plusIdEEE10Policy1000EN6thrust24THRUST_300001_SM_1000_NS6detail15normal_iteratorINSD_10device_ptrIdEEEEPdyS9_ddNS7_10__identityEEEvT0_T1_T2_T3_T4_T6_E12temp_storage+120];
	add.f64 	%fd163, %fd161, %fd162;
	ld.shared.f64 	%fd164, [_ZZN3cub18CUB_300001_SM_10006detail6reduce28DeviceReduceSingleTileKernelINS2_10policy_hubIdyN4cuda3std3__44plusIdEEE10Policy1000EN6thrust24THRUST_300001_SM_1000_NS6detail15normal_iteratorINSD_10device_ptrIdEEEEPdyS9_ddNS7_10__identityEEEvT0_T1_T2_T3_T4_T6_E12temp_storage+128];
	add.f64 	%fd165, %fd163, %fd164;
	ld.shared.f64 	%fd166, [_ZZN3cub18CUB_300001_SM_10006detail6reduce28DeviceReduceSingleTileKernelINS2_10policy_hubIdyN4cuda3std3__44plusIdEEE10Policy1000EN6thrust24THRUST_300001_SM_1000_NS6detail15normal_iteratorINSD_10device_ptrIdEEEEPdyS9_ddNS7_10__identityEEEvT0_T1_T2_T3_T4_T6_E12temp_storage+136];
	add.f64 	%fd347, %fd165, %fd166;
$L__BB8_49:
	mov.u32 	%r230, %tid.x;
	setp.ne.s32 	%p65, %r230, 0;
	@%p65 bra 	$L__BB8_51;
	add.f64 	%fd325, %fd42, %fd347;
	st.global.f64 	[%rd1], %fd325;
$L__BB8_51:
	ret;

}
	// .globl	_ZN3cub18CUB_300001_SM_10006detail6reduce18DeviceReduceKernelINS2_10policy_hubIdyN4cuda3std3__44plusIdEEE10Policy1000EN6thrust24THRUST_300001_SM_1000_NS6detail15normal_iteratorINSD_10device_ptrIdEEEEyS9_dNS7_10__identityEEEvT0_PT3_T1_NS0_13GridEvenShareISN_EET2_T4_
.visible .entry _ZN3cub18CUB_300001_SM_10006detail6reduce18DeviceReduceKernelINS2_10policy_hubIdyN4cuda3std3__44plusIdEEE10Policy1000EN6thrust24THRUST_300001_SM_1000_NS6detail15normal_iteratorINSD_10device_ptrIdEEEEyS9_dNS7_10__identityEEEvT0_PT3_T1_NS0_13GridEvenShareISN_EET2_T4_(
	.param .align 8 .b8 _ZN3cub18CUB_300001_SM_10006detail6reduce18DeviceReduceKernelINS2_10policy_hubIdyN4cuda3std3__44plusIdEEE10Policy1000EN6thrust24THRUST_300001_SM_1000_NS6detail15normal_iteratorINSD_10device_ptrIdEEEEyS9_dNS7_10__identityEEEvT0_PT3_T1_NS0_13GridEvenShareISN_EET2_T4__param_0[8],
	.param .u64 .ptr .align 1 _ZN3cub18CUB_300001_SM_10006detail6reduce18DeviceReduceKernelINS2_10policy_hubIdyN4cuda3std3__44plusIdEEE10Policy1000EN6thrust24THRUST_300001_SM_1000_NS6detail15normal_iteratorINSD_10device_ptrIdEEEEyS9_dNS7_10__identityEEEvT0_PT3_T1_NS0_13GridEvenShareISN_EET2_T4__param_1,
	.param .u64 _ZN3cub18CUB_300001_SM_10006detail6reduce18DeviceReduceKernelINS2_10policy_hubIdyN4cuda3std3__44plusIdEEE10Policy1000EN6thrust24THRUST_300001_SM_1000_NS6detail15normal_iteratorINSD_10device_ptrIdEEEEyS9_dNS7_10__identityEEEvT0_PT3_T1_NS0_13GridEvenShareISN_EET2_T4__param_2,
	.param .align 8 .b8 _ZN3cub18CUB_300001_SM_10006detail6reduce18DeviceReduceKernelINS2_10policy_hubIdyN4cuda3std3__44plusIdEEE10Policy1000EN6thrust24THRUST_300001_SM_1000_NS6detail15normal_iteratorINSD_10device_ptrIdEEEEyS9_dNS7_10__identityEEEvT0_PT3_T1_NS0_13GridEvenShareISN_EET2_T4__param_3[72],
	.param .align 1 .b8 _ZN3cub18CUB_300001_SM_10006detail6reduce18DeviceReduceKernelINS2_10policy_hubIdyN4cuda3std3__44plusIdEEE10Policy1000EN6thrust24THRUST_300001_SM_1000_NS6detail15normal_iteratorINSD_10device_ptrIdEEEEyS9_dNS7_10__identityEEEvT0_PT3_T1_NS0_13GridEvenShareISN_EET2_T4__param_4[1],
	.param .align 1 .b8 _ZN3cub18CUB_300001_SM_10006detail6reduce18DeviceReduceKernelINS2_10policy_hubIdyN4cuda3std3__44plusIdEEE10Policy1000EN6thrust24THRUST_300001_SM_1000_NS6detail15normal_iteratorINSD_10device_ptrIdEEEEyS9_dNS7_10__identityEEEvT0_PT3_T1_NS0_13GridEvenShareISN_EET2_T4__param_5[1]
)
.maxntid 512
{
	.reg .pred 	%p<65>;
	.reg .b16 	%rs<4>;
	.reg .b32 	%r<280>;
	.reg .b64 	%rd<107>;
	.reg .b64 	%fd<344>;
	// demoted variable
	.shared .align 8 .b8 _ZZN3cub18CUB_300001_SM_10006detail6reduce18DeviceReduceKernelINS2_10policy_hubIdyN4cuda3std3__44plusIdEEE10Policy1000EN6thrust24THRUST_300001_SM_1000_NS6detail15normal_iteratorINSD_10device_ptrIdEEEEyS9_dNS7_10__identityEEEvT0_PT3_T1_NS0_13GridEvenShareISN_EET2_T4_E12temp_storage[152];
	ld.param.u64 	%rd1, [_ZN3cub18CUB_300001_SM_10006detail6reduce18DeviceReduceKernelINS2_10policy_hubIdyN4cuda3std3__44plusIdEEE10Policy1000EN6thrust24THRUST_300001_SM_1000_NS6detail15normal_iteratorINSD_10device_ptrIdEEEEyS9_dNS7_10__identityEEEvT0_PT3_T1_NS0_13GridEvenShareISN_EET2_T4__param_3+32];
	ld.param.u32 	%r1, [_ZN3cub18CUB_300001_SM_10006detail6reduce18DeviceReduceKernelINS2_10policy_hubIdyN4cuda3std3__44plusIdEEE10Policy1000EN6thrust24THRUST_300001_SM_1000_NS6detail15normal_iteratorINSD_10device_ptrIdEEEEyS9_dNS7_10__identityEEEvT0_PT3_T1_NS0_13GridEvenShareISN_EET2_T4__param_3+40];
	ld.param.u64 	%rd26, [_ZN3cub18CUB_300001_SM_10006detail6reduce18DeviceReduceKernelINS2_10policy_hubIdyN4cuda3std3__44plusIdEEE10Policy1000EN6thrust24THRUST_300001_SM_1000_NS6detail15normal_iteratorINSD_10device_ptrIdEEEEyS9_dNS7_10__identityEEEvT0_PT3_T1_NS0_13GridEvenShareISN_EET2_T4__param_0];
	cvta.to.global.u64 	%rd2, %rd26;
	mov.u32 	%r2, %ctaid.x;
	mul.lo.s32 	%r50, %r1, 3584;
	cvt.s64.s32 	%rd3, %r50;
	mul.lo.s32 	%r51, %r2, 3584;
	cvt.u64.u32 	%rd4, %r51;
	sub.s64 	%rd5, %rd1, %rd4;
	setp.gt.u64 	%p1, %rd5, 3583;
	@%p1 bra 	$L__BB9_25;
	cvt.u32.u64 	%r136, %rd4;
	cvt.u32.u64 	%r3, %rd1;
	sub.s32 	%r4, %r3, %r136;
	mov.u32 	%r5, %tid.x;
	setp.ge.s32 	%p23, %r5, %r4;
	mov.f64 	%fd332, 0d0000000000000000;
	mov.u32 	%r267, %r5;
	@%p23 bra 	$L__BB9_3;
	add.s32 	%r138, %r136, %r5;
	mul.wide.u32 	%rd60, %r138, 8;
	add.s64 	%rd61, %rd2, %rd60;
	ld.global.f64 	%fd332, [%rd61];
	add.s32 	%r267, %r5, 512;
$L__BB9_3:
	setp.ge.s32 	%p24, %r267, %r4;
	@%p24 bra 	$L__BB9_16;
	not.b32 	%r140, %r267;
	add.s32 	%r141, %r140, %r3;
	sub.s32 	%r142, %r141, %r136;
	shr.u32 	%r143, %r142, 9;
	add.s32 	%r8, %r143, 1;
	and.b32  	%r9, %r8, 15;
	setp.lt.u32 	%p25, %r142, 7680;
	@%p25 bra 	$L__BB9_7;
	and.b32  	%r144, %r8, 16777200;
	neg.s32 	%r265, %r144;
	mul.wide.u32 	%rd62, %r2, 28672;
	mul.wide.u32 	%rd63, %r267, 8;
	add.s64 	%rd64, %rd62, %rd63;
	add.s64 	%rd65, %rd64, %rd2;
	add.s64 	%rd101, %rd65, 32768;
$L__BB9_6:
	.pragma "nounroll";
	ld.global.f64 	%fd167, [%rd101+-32768];
	add.f64 	%fd168, %fd332, %fd167;
	ld.global.f64 	%fd169, [%rd101+-28672];
	add.f64 	%fd170, %fd168, %fd169;
	ld.global.f64 	%fd171, [%rd101+-24576];
	add.f64 	%fd172, %fd170, %fd171;
	ld.global.f64 	%fd173, [%rd101+-20480];
	add.f64 	%fd174, %fd172, %fd173;
	ld.global.f64 	%fd175, [%rd101+-16384];
	add.f64 	%fd176, %fd174, %fd175;
	ld.global.f64 	%fd177, [%rd101+-12288];
	add.f64 	%fd178, %fd176, %fd177;
	ld.global.f64 	%fd179, [%rd101+-8192];
	add.f64 	%fd180, %fd178, %fd179;
	ld.global.f64 	%fd181, [%rd101+-4096];
	add.f64 	%fd182, %fd180, %fd181;
	ld.global.f64 	%fd183, [%rd101];
	add.f64 	%fd184, %fd182, %fd183;
	ld.global.f64 	%fd185, [%rd101+4096];
	add.f64 	%fd186, %fd184, %fd185;
	ld.global.f64 	%fd187, [%rd101+8192];
	add.f64 	%fd188, %fd186, %fd187;
	ld.global.f64 	%fd189, [%rd101+12288];
	add.f64 	%fd190, %fd188, %fd189;
	ld.global.f64 	%fd191, [%rd101+16384];
	add.f64 	%fd192, %fd190, %fd191;
	ld.global.f64 	%fd193, [%rd101+20480];
	add.f64 	%fd194, %fd192, %fd193;
	ld.global.f64 	%fd195, [%rd101+24576];
	add.f64 	%fd196, %fd194, %fd195;
	ld.global.f64 	%fd197, [%rd101+28672];
	add.f64 	%fd332, %fd196, %fd197;
	add.s32 	%r267, %r267, 8192;
	add.s32 	%r265, %r265, 16;
	add.s64 	%rd101, %rd101, 65536;
	setp.ne.s32 	%p26, %r265, 0;
	@%p26 bra 	$L__BB9_6;
$L__BB9_7:
	setp.eq.s32 	%p27, %r9, 0;
	@%p27 bra 	$L__BB9_16;
	and.b32  	%r16, %r8, 7;
	setp.lt.u32 	%p28, %r9, 8;
	@%p28 bra 	$L__BB9_10;
	cvt.s64.s32 	%rd66, %r267;
	add.s64 	%rd67, %rd66, %rd4;
	shl.b64 	%rd68, %rd67, 3;
	add.s64 	%rd69, %rd2, %rd68;
	ld.global.f64 	%fd199, [%rd69];
	add.f64 	%fd200, %fd332, %fd199;
	ld.global.f64 	%fd201, [%rd69+4096];
	add.f64 	%fd202, %fd200, %fd201;
	ld.global.f64 	%fd203, [%rd69+8192];
	add.f64 	%fd204, %fd202, %fd203;
	ld.global.f64 	%fd205, [%rd69+12288];
	add.f64 	%fd206, %fd204, %fd205;
	ld.global.f64 	%fd207, [%rd69+16384];
	add.f64 	%fd208, %fd206, %fd207;
	ld.global.f64 	%fd209, [%rd69+20480];
	add.f64 	%fd210, %fd208, %fd209;
	ld.global.f64 	%fd211, [%rd69+24576];
	add.f64 	%fd212, %fd210, %fd211;
	ld.global.f64 	%fd213, [%rd69+28672];
	add.f64 	%fd332, %fd212, %fd213;
	add.s32 	%r267, %r267, 4096;
$L__BB9_10:
	setp.eq.s32 	%p29, %r16, 0;
	@%p29 bra 	$L__BB9_16;
	and.b32  	%r19, %r8, 3;
	setp.lt.u32 	%p30, %r16, 4;
	@%p30 bra 	$L__BB9_13;
	cvt.s64.s32 	%rd70, %r267;
	add.s64 	%rd71, %rd70, %rd4;
	shl.b64 	%rd72, %rd71, 3;
	add.s64 	%rd73, %rd2, %rd72;
	ld.global.f64 	%fd215, [%rd73];
	add.f64 	%fd216, %fd332, %fd215;
	ld.global.f64 	%fd217, [%rd73+4096];
	add.f64 	%fd218, %fd216, %fd217;
	ld.global.f64 	%fd219, [%rd73+8192];
	add.f64 	%fd220, %fd218, %fd219;
	ld.global.f64 	%fd221, [%rd73+12288];
	add.f64 	%fd332, %fd220, %fd221;
	add.s32 	%r267, %r267, 2048;
$L__BB9_13:
	setp.eq.s32 	%p31, %r19, 0;
	@%p31 bra 	$L__BB9_16;
	mul.wide.u32 	%rd74, %r2, 28672;
	add.s64 	%rd9, %rd2, %rd74;
	neg.s32 	%r270, %r19;
$L__BB9_15:
	.pragma "nounroll";
	mul.wide.s32 	%rd75, %r267, 8;
	add.s64 	%rd76, %rd9, %rd75;
	ld.global.f64 	%fd222, [%rd76];
	add.f64 	%fd332, %fd332, %fd222;
	add.s32 	%r267, %r267, 512;
	add.s32 	%r270, %r270, 1;
	setp.ne.s32 	%p32, %r270, 0;
	@%p32 bra 	$L__BB9_15;
$L__BB9_16:
	setp.lt.s32 	%p33, %r4, 512;
	@%p33 bra 	$L__BB9_21;
	// begin inline asm
	mov.u32 %r208, %laneid;
	// end inline asm
	mov.b64 	%rd87, %fd332;
	mov.b64 	{%r210, %r215}, %rd87;
	mov.b32 	%r216, 1;
	mov.b32 	%r257, 31;
	mov.b32 	%r258, -1;
	// begin inline asm
	shfl.sync.down.b32 %r209, %r210, %r216, %r257, %r258;
	// end inline asm
	// begin inline asm
	shfl.sync.down.b32 %r214, %r215, %r216, %r257, %r258;
	// end inline asm
	mov.b64 	%rd88, {%r209, %r214};
	mov.b64 	%fd281, %rd88;
	setp.gt.s32 	%p57, %r208, 30;
	add.f64 	%fd282, %fd332, %fd281;
	selp.f64 	%fd283, %fd332, %fd282, %p57;
	mov.b64 	%rd89, %fd283;
	mov.b64 	{%r220, %r225}, %rd89;
	mov.b32 	%r226, 2;
	// begin inline asm
	shfl.sync.down.b32 %r219, %r220, %r226, %r257, %r258;
	// end inline asm
	// begin inline asm
	shfl.sync.down.b32 %r224, %r225, %r226, %r257, %r258;
	// end inline asm
	mov.b64 	%rd90, {%r219, %r224};
	mov.b64 	%fd284, %rd90;
	setp.gt.s32 	%p58, %r208, 29;
	add.f64 	%fd285, %fd283, %fd284;
	selp.f64 	%fd286, %fd283, %fd285, %p58;
	mov.b64 	%rd91, %fd286;
	mov.b64 	{%r230, %r235}, %rd91;
	mov.b32 	%r236, 4;
	// begin inline asm
	shfl.sync.down.b32 %r229, %r230, %r236, %r257, %r258;
	// end inline asm
	// begin inline asm
	shfl.sync.down.b32 %r234, %r235, %r236, %r257, %r258;
	// end inline asm
	mov.b64 	%rd92, {%r229, %r234};
	mov.b64 	%fd287, %rd92;
	setp.gt.s32 	%p59, %r208, 27;
	add.f64 	%fd288, %fd286, %fd287;
	selp.f64 	%fd289, %fd286, %fd288, %p59;
	mov.b64 	%rd93, %fd289;
	mov.b64 	{%r240, %r245}, %rd93;
	mov.b32 	%r246, 8;
	// begin inline asm
	shfl.sync.down.b32 %r239, %r240, %r246, %r257, %r258;
	// end inline asm
	// begin inline asm
	shfl.sync.down.b32 %r244, %r245, %r246, %r257, %r258;
	// end inline asm
	mov.b64 	%rd94, {%r239, %r244};
	mov.b64 	%fd290, %rd94;
	setp.gt.s32 	%p60, %r208, 23;
	add.f64 	%fd291, %fd289, %fd290;
	selp.f64 	%fd292, %fd289, %fd291, %p60;
	mov.b64 	%rd95, %fd292;
	mov.b64 	{%r250, %r255}, %rd95;
	mov.b32 	%r256, 16;
	// begin inline asm
	shfl.sync.down.b32 %r249, %r250, %r256, %r257, %r258;
	// end inline asm
	// begin inline asm
	shfl.sync.down.b32 %r254, %r255, %r256, %r257, %r258;
	// end inline asm
	mov.b64 	%rd96, {%r249, %r254};
	mov.b64 	%fd293, %rd96;
	setp.gt.s32 	%p61, %r208, 15;
	add.f64 	%fd16, %fd292, %fd293;
	selp.f64 	%fd343, %fd292, %fd16, %p61;
	setp.ne.s32 	%p62, %r208, 0;
	@%p62 bra 	$L__BB9_19;
	shr.u32 	%r259, %r5, 2;
	and.b32  	%r260, %r259, 248;
	mov.u32 	%r261, _ZZN3cub18CUB_300001_SM_10006detail6reduce18DeviceReduceKernelINS2_10policy_hubIdyN4cuda3std3__44plusIdEEE10Policy1000EN6thrust24THRUST_300001_SM_1000_NS6detail15normal_iteratorINSD_10device_ptrIdEEEEyS9_dNS7_10__identityEEEvT0_PT3_T1_NS0_13GridEvenShareISN_EET2_T4_E12temp_storage;
	add.s32 	%r262, %r261, %r260;
	st.shared.f64 	[%r262+16], %fd16;
$L__BB9_19:
	bar.sync 	0;
	setp.ne.s32 	%p63, %r5, 0;
	@%p63 bra 	$L__BB9_46;
	ld.shared.f64 	%fd294, [_ZZN3cub18CUB_300001_SM_10006detail6reduce18DeviceReduceKernelINS2_10policy_hubIdyN4cuda3std3__44plusIdEEE10Policy1000EN6thrust24THRUST_300001_SM_1000_NS6detail15normal_iteratorINSD_10device_ptrIdEEEEyS9_dNS7_10__identityEEEvT0_PT3_T1_NS0_13GridEvenShareISN_EET2_T4_E12temp_storage+24];
	add.f64 	%fd295, %fd343, %fd294;
	ld.shared.f64 	%fd296, [_ZZN3cub18CUB_300001_SM_10006detail6reduce18DeviceReduceKernelINS2_10policy_hubIdyN4cuda3std3__44plusIdEEE10Policy1000EN6thrust24THRUST_300001_SM_1000_NS6detail15normal_iteratorINSD_10device_ptrIdEEEEyS9_dNS7_10__identityEEEvT0_PT3_T1_NS0_13GridEvenShareISN_EET2_T4_E12temp_storage+32];
	add.f64 	%fd297, %fd295, %fd296;
	ld.shared.f64 	%fd298, [_ZZN3cub18CUB_300001_SM_10006detail6reduce18DeviceReduceKernelINS2_10policy_hubIdyN4cuda3std3__44plusIdEEE10Policy1000EN6thrust24THRUST_300001_SM_1000_NS6detail15normal_iteratorINSD_10device_ptrIdEEEEyS9_dNS7_10__identityEEEvT0_PT3_T1_NS0_13GridEvenShareISN_EET2_T4_E12temp_storage+40];
	add.f64 	%fd299, %fd297, %fd298;
	ld.shared.f64 	%fd300, [_ZZN3cub18CUB_300001_SM_10006detail6reduce18DeviceReduceKernelINS2_10policy_hubIdyN4cuda3std3__44plusIdEEE10Policy1000EN6thrust24THRUST_300001_SM_1000_NS6detail15normal_iteratorINSD_10device_ptrIdEEEEyS9_dNS7_10__identityEEEvT0_PT3_T1_NS0_13GridEvenShareISN_EET2_T4_E12temp_storage+48];
	add.f64 	%fd301, %fd299, %fd300;
	ld.shared.f64 	%fd302, [_ZZN3cub18CUB_300001_SM_10006detail6reduce18DeviceReduceKernelINS2_10policy_hubIdyN4cuda3std3__44plusIdEEE10Policy1000EN6thrust24THRUST_300001_SM_1000_NS6detail15normal_iteratorINSD_10device_ptrIdEEEEyS9_dNS7_10__identityEEEvT0_PT3_T1_NS0_13GridEvenShareISN_EET2_T4_E12temp_storage+56];
	add.f64 	%fd303, %fd301, %fd302;
	ld.shared.f64 	%fd304, [_ZZN3cub18CUB_300001_SM_10006detail6reduce18DeviceReduceKernelINS2_10policy_hubIdyN4cuda3std3__44plusIdEEE10Policy1000EN6thrust24THRUST_300001_SM_1000_NS6detail15normal_iteratorINSD_10device_ptrIdEEEEyS9_dNS7_10__identityEEEvT0_PT3_T1_NS0_13GridEvenShareISN_EET2_T4_E12temp_storage+64];
	add.f64 	%fd305, %fd303, %fd304;
	ld.shared.f64 	%fd306, [_ZZN3cub18CUB_300001_SM_10006detail6reduce18DeviceReduceKernelINS2_10policy_hubIdyN4cuda3std3__44plusIdEEE10Policy1000EN6thrust24THRUST_300001_SM_1000_NS6detail15normal_iteratorINSD_10device_ptrIdEEEEyS9_dNS7_10__identityEEEvT0_PT3_T1_NS0_13GridEvenShareISN_EET2_T4_E12temp_storage+72];
	add.f64 	%fd307, %fd305, %fd306;
	ld.shared.f64 	%fd308, [_ZZN3cub18CUB_300001_SM_10006detail6reduce18DeviceReduceKernelINS2_10policy_hubIdyN4cuda3std3__44plusIdEEE10Policy1000EN6thrust24THRUST_300001_SM_1000_NS6detail15normal_iteratorINSD_10device_ptrIdEEEEyS9_dNS7_10__identityEEEvT0_PT3_T1_NS0_13GridEvenShareISN_EET2_T4_E12temp_storage+80];
	add.f64 	%fd309, %fd307, %fd308;
	ld.shared.f64 	%fd310, [_ZZN3cub18CUB_300001_SM_10006detail6reduce18DeviceReduceKernelINS2_10policy_hubIdyN4cuda3std3__44plusIdEEE10Policy1000EN6thrust24THRUST_300001_SM_1000_NS6detail15normal_iteratorINSD_10device_ptrIdEEEEyS9_dNS7_10__identityEEEvT0_PT3_T1_NS0_13GridEvenShareISN_EET2_T4_E12temp_storage+88];
	add.f64 	%fd311, %fd309, %fd310;
	ld.shared.f64 	%fd312, [_ZZN3cub18CUB_300001_SM_10006detail6reduce18DeviceReduceKernelINS2_10policy_hubIdyN4cuda3std3__44plusIdEEE10Policy1000EN6thrust24THRUST_300001_SM_1000_NS6detail15normal_iteratorINSD_10device_ptrIdEEEEyS9_dNS7_10__identityEEEvT0_PT3_T1_NS0_13GridEvenShareISN_EET2_T4_E12temp_storage+96];
	add.f64 	%fd313, %fd311, %fd312;
	ld.shared.f64 	%fd314, [_ZZN3cub18CUB_300001_SM_10006detail6reduce18DeviceReduceKernelINS2_10policy_hubIdyN4cuda3std3__44plusIdEEE10Policy1000EN6thrust24THRUST_300001_SM_1000_NS6detail15normal_iteratorINSD_10device_ptrIdEEEEyS9_dNS7_10__identityEEEvT0_PT3_T1_NS0_13GridEvenShareISN_EET2_T4_E12temp_storage+104];
	add.f64 	%fd315, %fd313, %fd314;
	ld.shared.f64 	%fd316, [_ZZN3cub18CUB_300001_SM_10006detail6reduce18DeviceReduceKernelINS2_10policy_hubIdyN4cuda3std3__44plusIdEEE10Policy1000EN6thrust24THRUST_300001_SM_1000_NS6detail15normal_iteratorINSD_10device_ptrIdEEEEyS9_dNS7_10__identityEEEvT0_PT3_T1_NS0_13GridEvenShareISN_EET2_T4_E12temp_storage+112];
	add.f64 	%fd317, %fd315, %fd316;
	ld.shared.f64 	%fd318, [_ZZN3cub18CUB_300001_SM_10006detail6reduce18DeviceReduceKernelINS2_10policy_hubIdyN4cuda3std3__44plusIdEEE10Policy1000EN6thrust24THRUST_300001_SM_1000_NS6detail15normal_iteratorINSD_10device_ptrIdEEEEyS9_dNS7_10__identityEEEvT0_PT3_T1_NS0_13GridEvenShareISN_EET2_T4_E12temp_storage+120];
	add.f64 	%fd319, %fd317, %fd318;
	ld.shared.f64 	%fd320, [_ZZN3cub18CUB_300001_SM_10006detail6reduce18DeviceReduceKernelINS2_10policy_hubIdyN4cuda3std3__44plusIdEEE10Policy1000EN6thrust24THRUST_300001_SM_1000_NS6detail15normal_iteratorINSD_10device_ptrIdEEEEyS9_dNS7_10__identityEEEvT0_PT3_T1_NS0_13GridEvenShareISN_EET2_T4_E12temp_storage+128];
	add.f64 	%fd321, %fd319, %fd320;
	ld.shared.f64 	%fd322, [_ZZN3cub18CUB_300001_SM_10006detail6reduce18DeviceReduceKernelINS2_10policy_hubIdyN4cuda3std3__44plusIdEEE10Policy1000EN6thrust24THRUST_300001_SM_1000_NS6detail15normal_iteratorINSD_10device_ptrIdEEEEyS9_dNS7_10__identityEEEvT0_PT3_T1_NS0_13GridEvenShareISN_EET2_T4_E12temp_storage+136];
	add.f64 	%fd343, %fd321, %fd322;
	bra.uni 	$L__BB9_46;
$L__BB9_21:
	// begin inline asm
	mov.u32 %r145, %laneid;
	// end inline asm
	and.b32  	%r196, %r5, 992;
	add.s32 	%r197, %r196, 32;
	setp.gt.s32 	%p34, %r197, %r4;
	not.b32 	%r198, %r196;
	add.s32 	%r199, %r4, %r198;
	selp.b32 	%r194, %r199, 31, %p34;
	mov.b64 	%rd77, %fd332;
	mov.b64 	{%r147, %r152}, %rd77;
	mov.b32 	%r153, 1;
	mov.b32 	%r195, -1;
	// begin inline asm
	shfl.sync.down.b32 %r146, %r147, %r153, %r194, %r195;
	// end inline asm
	// begin inline asm
	shfl.sync.down.b32 %r151, %r152, %r153, %r194, %r195;
	// end inline asm
	mov.b64 	%rd78, {%r146, %r151};
	mov.b64 	%fd223, %rd78;
	setp.lt.s32 	%p35, %r145, %r194;
	add.f64 	%fd224, %fd332, %fd223;
	selp.f64 	%fd225, %fd224, %fd332, %p35;
	mov.b64 	%rd79, %fd225;
	mov.b64 	{%r157, %r162}, %rd79;
	mov.b32 	%r163, 2;
	// begin inline asm
	shfl.sync.down.b32 %r156, %r157, %r163, %r194, %r195;
	// end inline asm
	// begin inline asm
	shfl.sync.down.b32 %r161, %r162, %r163, %r194, %r195;
	// end inline asm
	mov.b64 	%rd80, {%r156, %r161};
	mov.b64 	%fd226, %rd80;
	add.s32 	%r200, %r145, 2;
	setp.gt.s32 	%p36, %r200, %r194;
	add.f64 	%fd227, %fd225, %fd226;
	selp.f64 	%fd228, %fd225, %fd227, %p36;
	mov.b64 	%rd81, %fd228;
	mov.b64 	{%r167, %r172}, %rd81;
	mov.b32 	%r173, 4;
	// begin inline asm
	shfl.sync.down.b32 %r166, %r167, %r173, %r194, %r195;
	// end inline asm
	// begin inline asm
	shfl.sync.down.b32 %r171, %r172, %r173, %r194, %r195;
	// end inline asm
	mov.b64 	%rd82, {%r166, %r171};
	mov.b64 	%fd229, %rd82;
	add.s32 	%r201, %r145, 4;
	setp.gt.s32 	%p37, %r201, %r194;
	add.f64 	%fd230, %fd228, %fd229;
	selp.f64 	%fd231, %fd228, %fd230, %p37;
	mov.b64 	%rd83, %fd231;
	mov.b64 	{%r177, %r182}, %rd83;
	mov.b32 	%r183, 8;
	// begin inline asm
	shfl.sync.down.b32 %r176, %r177, %r183, %r194, %r195;
	// end inline asm
	// begin inline asm
	shfl.sync.down.b32 %r181, %r182, %r183, %r194, %r195;
	// end inline asm
	mov.b64 	%rd84, {%r176, %r181};
	mov.b64 	%fd232, %rd84;
	add.s32 	%r202, %r145, 8;
	setp.gt.s32 	%p38, %r202, %r194;
	add.f64 	%fd233, %fd231, %fd232;
	selp.f64 	%fd234, %fd231, %fd233, %p38;
	mov.b64 	%rd85, %fd234;
	mov.b64 	{%r187, %r192}, %rd85;
	mov.b32 	%r193, 16;
	// begin inline asm
	shfl.sync.down.b32 %r186, %r187, %r193, %r194, %r195;
	// end inline asm
	// begin inline asm
	shfl.sync.down.b32 %r191, %r192, %r193, %r194, %r195;
	// end inline asm
	mov.b64 	%rd86, {%r186, %r191};
	mov.b64 	%fd235, %rd86;
	add.s32 	%r203, %r145, 16;
	setp.gt.s32 	%p39, %r203, %r194;
	add.f64 	%fd236, %fd234, %fd235;
	selp.f64 	%fd343, %fd234, %fd236, %p39;
	setp.ne.s32 	%p40, %r145, 0;
	@%p40 bra 	$L__BB9_23;
	shr.u32 	%r204, %r5, 2;
	and.b32  	%r205, %r204, 248;
	mov.u32 	%r206, _ZZN3cub18CUB_300001_SM_10006detail6reduce18DeviceReduceKernelINS2_10policy_hubIdyN4cuda3std3__44plusIdEEE10Policy1000EN6thrust24THRUST_300001_SM_1000_NS6detail15normal_iteratorINSD_10device_ptrIdEEEEyS9_dNS7_10__identityEEEvT0_PT3_T1_NS0_13GridEvenShareISN_EET2_T4_E12temp_storage;
	add.s32 	%r207, %r206, %r205;
	st.shared.f64 	[%r207+16], %fd343;
$L__BB9_23:
	bar.sync 	0;
	setp.ne.s32 	%p41, %r5, 0;
	@%p41 bra 	$L__BB9_46;
	setp.gt.s32 	%p42, %r4, 32;
	ld.shared.f64 	%fd237, [_ZZN3cub18CUB_300001_SM_10006detail6reduce18DeviceReduceKernelINS2_10policy_hubIdyN4cuda3std3__44plusIdEEE10Policy1000EN6thrust24THRUST_300001_SM_1000_NS6detail15normal_iteratorINSD_10device_ptrIdEEEEyS9_dNS7_10__identityEEEvT0_PT3_T1_NS0_13GridEvenShareISN_EET2_T4_E12temp_storage+24];
	add.f64 	%fd238, %fd343, %fd237;
	selp.f64 	%fd239, %fd238, %fd343, %p42;
	setp.gt.s32 	%p43, %r4, 64;
	ld.shared.f64 	%fd240, [_ZZN3cub18CUB_300001_SM_10006detail6reduce18DeviceReduceKernelINS2_10policy_hubIdyN4cuda3std3__44plusIdEEE10Policy1000EN6thrust24THRUST_300001_SM_1000_NS6detail15normal_iteratorINSD_10device_ptrIdEEEEyS9_dNS7_10__identityEEEvT0_PT3_T1_NS0_13GridEvenShareISN_EET2_T4_E12temp_storage+32];
	add.f64 	%fd241, %fd240, %fd239;
	selp.f64 	%fd242, %fd241, %fd239, %p43;
	setp.gt.s32 	%p44, %r4, 96;
	ld.shared.f64 	%fd243, [_ZZN3cub18CUB_300001_SM_10006detail6reduce18DeviceReduceKernelINS2_10policy_hubIdyN4cuda3std3__44plusIdEEE10Policy1000EN6thrust24THRUST_300001_SM_1000_NS6detail15normal_iteratorINSD_10device_ptrIdEEEEyS9_dNS7_10__identityEEEvT0_PT3_T1_NS0_13GridEvenShareISN_EET2_T4_E12temp_storage+40];
	add.f64 	%fd244, %fd243, %fd242;
	selp.f64 	%fd245, %fd244, %fd242, %p44;
	setp.gt.s32 	%p45, %r4, 128;
	ld.shared.f64 	%fd246, [_ZZN3cub18CUB_300001_SM_10006detail6reduce18DeviceReduceKernelINS2_10policy_hubIdyN4cuda3std3__44plusIdEEE10Policy1000EN6thrust24THRUST_300001_SM_1000_NS6detail15normal_iteratorINSD_10device_ptrIdEEEEyS9_dNS7_10__identityEEEvT0_PT3_T1_NS0_13GridEvenShareISN_EET2_T4_E12temp_storage+48];
	add.f64 	%fd247, %fd246, %fd245;
	selp.f64 	%fd248, %fd247, %fd245, %p45;
	setp.gt.s32 	%p46, %r4, 160;
	ld.shared.f64 	%fd249, [_ZZN3cub18CUB_300001_SM_10006detail6reduce18DeviceReduceKernelINS2_10policy_hubIdyN4cuda3std3__44plusIdEEE10Policy1000EN6thrust24THRUST_300001_SM_1000_NS6detail15normal_iteratorINSD_10device_ptrIdEEEEyS9_dNS7_10__identityEEEvT0_PT3_T1_NS0_13GridEvenShareISN_EET2_T4_E12temp_storage+56];
	add.f64 	%fd250, %fd249, %fd248;
	selp.f64 	%fd251, %fd250, %fd248, %p46;
	setp.gt.s32 	%p47, %r4, 192;
	ld.shared.f64 	%fd252, [_ZZN3cub18CUB_300001_SM_10006detail6reduce18DeviceReduceKernelINS2_10policy_hubIdyN4cuda3std3__44plusIdEEE10Policy1000EN6thrust24THRUST_300001_SM_1000_NS6detail15normal_iteratorINSD_10device_ptrIdEEEEyS9_dNS7_10__identityEEEvT0_PT3_T1_NS0_13GridEvenShareISN_EET2_T4_E12temp_storage+64];
	add.f64 	%fd253, %fd252, %fd251;
	selp.f64 	%fd254, %fd253, %fd251, %p47;
	setp.gt.s32 	%p48, %r4, 224;
	ld.shared.f64 	%fd255, [_ZZN3cub18CUB_300001_SM_10006detail6reduce18DeviceReduceKernelINS2_10policy_hubIdyN4cuda3std3__44plusIdEEE10Policy1000EN6thrust24THRUST_300001_SM_1000_NS6detail15normal_iteratorINSD_10device_ptrIdEEEEyS9_dNS7_10__identityEEEvT0_PT3_T1_NS0_13GridEvenShareISN_EET2_T4_E12temp_storage+72];
	add.f64 	%fd256, %fd255, %fd254;
	selp.f64 	%fd257, %fd256, %fd254, %p48;
	setp.gt.s32 	%p49, %r4, 256;
	ld.shared.f64 	%fd258, [_ZZN3cub18CUB_300001_SM_10006detail6reduce18DeviceReduceKernelINS2_10policy_hubIdyN4cuda3std3__44plusIdEEE10Policy1000EN6thrust24THRUST_300001_SM_1000_NS6detail15normal_iteratorINSD_10device_ptrIdEEEEyS9_dNS7_10__identityEEEvT0_PT3_T1_NS0_13GridEvenShareISN_EET2_T4_E12temp_storage+80];
	add.f64 	%fd259, %fd258, %fd257;
	selp.f64 	%fd260, %fd259, %fd257, %p49;
	setp.gt.s32 	%p50, %r4, 288;
	ld.shared.f64 	%fd261, [_ZZN3cub18CUB_300001_SM_10006detail6reduce18DeviceReduceKernelINS2_10policy_hubIdyN4cuda3std3__44plusIdEEE10Policy1000EN6thrust24THRUST_300001_SM_1000_NS6detail15normal_iteratorINSD_10device_ptrIdEEEEyS9_dNS7_10__identityEEEvT0_PT3_T1_NS0_13GridEvenShareISN_EET2_T4_E12temp_storage+88];
	add.f64 	%fd262, %fd261, %fd260;
	selp.f64 	%fd263, %fd262, %fd260, %p50;
	setp.gt.s32 	%p51, %r4, 320;
	ld.shared.f64 	%fd264, [_ZZN3cub18CUB_300001_SM_10006detail6reduce18DeviceReduceKernelINS2_10policy_hubIdyN4cuda3std3__44plusIdEEE10Policy1000EN6thrust24THRUST_300001_SM_1000_NS6detail15normal_iteratorINSD_10device_ptrIdEEEEyS9_dNS7_10__identityEEEvT0_PT3_T1_NS0_13GridEvenShareISN_EET2_T4_E12temp_storage+96];
	add.f64 	%fd265, %fd264, %fd263;
	selp.f64 	%fd266, %fd265, %fd263, %p51;
	setp.gt.s32 	%p52, %r4, 352;
	ld.shared.f64 	%fd267, [_ZZN3cub18CUB_300001_SM_10006detail6reduce18DeviceReduceKernelINS2_10policy_hubIdyN4cuda3std3__44plusIdEEE10Policy1000EN6thrust24THRUST_300001_SM_1000_NS6detail15normal_iteratorINSD_10device_ptrIdEEEEyS9_dNS7_10__identityEEEvT0_PT3_T1_NS0_13GridEvenShareISN_EET2_T4_E12temp_storage+104];
	add.f64 	%fd268, %fd267, %fd266;
	selp.f64 	%fd269, %fd268, %fd266, %p52;
	setp.gt.s32 	%p53, %r4, 384;
	ld.shared.f64 	%fd270, [_ZZN3cub18CUB_300001_SM_10006detail6reduce18DeviceReduceKernelINS2_10policy_hubIdyN4cuda3std3__44plusIdEEE10Policy1000EN6thrust24THRUST_300001_SM_1000_NS6detail15normal_iteratorINSD_10device_ptrIdEEEEyS9_dNS7_10__identityEEEvT0_PT3_T1_NS0_13GridEvenShareISN_EET2_T4_E12temp_storage+112];
	add.f64 	%fd271, %fd270, %fd269;
	selp.f64 	%fd272, %fd271, %fd269, %p53;
	setp.gt.s32 	%p54, %r4, 416;
	ld.shared.f64 	%fd273, [_ZZN3cub18CUB_300001_SM_10006detail6reduce18DeviceReduceKernelINS2_10policy_hubIdyN4cuda3std3__44plusIdEEE10Policy1000EN6thrust24THRUST_300001_SM_1000_NS6detail15normal_iteratorINSD_10device_ptrIdEEEEyS9_dNS7_10__identityEEEvT0_PT3_T1_NS0_13GridEvenShareISN_EET2_T4_E12temp_storage+120];
	add.f64 	%fd274, %fd273, %fd272;
	selp.f64 	%fd275, %fd274, %fd272, %p54;
	setp.gt.s32 	%p55, %r4, 448;
	ld.shared.f64 	%fd276, [_ZZN3cub18CUB_300001_SM_10006detail6reduce18DeviceReduceKernelINS2_10policy_hubIdyN4cuda3std3__44plusIdEEE10Policy1000EN6thrust24THRUST_300001_SM_1000_NS6detail15normal_iteratorINSD_10device_ptrIdEEEEyS9_dNS7_10__identityEEEvT0_PT3_T1_NS0_13GridEvenShareISN_EET2_T4_E12temp_storage+128];
	add.f64 	%fd277, %fd276, %fd275;
	selp.f64 	%fd278, %fd277, %fd275, %p55;
	setp.gt.s32 	%p56, %r4, 480;
	ld.shared.f64 	%fd279, [_ZZN3cub18CUB_300001_SM_10006detail6reduce18DeviceReduceKernelINS2_10policy_hubIdyN4cuda3std3__44plusIdEEE10Policy1000EN6thrust24THRUST_300001_SM_1000_NS6detail15normal_iteratorINSD_10device_ptrIdEEEEyS9_dNS7_10__identityEEEvT0_PT3_T1_NS0_13GridEvenShareISN_EET2_T4_E12temp_storage+136];
	add.f64 	%fd280, %fd279, %fd278;
	selp.f64 	%fd343, %fd280, %fd278, %p56;
	bra.uni 	$L__BB9_46;
$L__BB9_25:
	cvt.u32.u64 	%r52, %rd4;
	mov.u32 	%r27, %tid.x;
	add.s32 	%r53, %r52, %r27;
	mul.wide.u32 	%rd27, %r53, 8;
	add.s64 	%rd28, %rd2, %rd27;
	ld.global.f64 	%fd41, [%rd28];
	ld.global.f64 	%fd42, [%rd28+4096];
	ld.global.f64 	%fd43, [%rd28+8192];
	ld.global.f64 	%fd44, [%rd28+12288];
	ld.global.f64 	%fd45, [%rd28+16384];
	ld.global.f64 	%fd46, [%rd28+20480];
	ld.global.f64 	%fd47, [%rd28+24576];
	add.f64 	%fd48, %fd41, %fd42;
	add.f64 	%fd49, %fd48, %fd43;
	add.f64 	%fd50, %fd49, %fd44;
	add.f64 	%fd51, %fd50, %fd45;
	add.f64 	%fd52, %fd51, %fd46;
	add.f64 	%fd342, %fd52, %fd47;
	setp.lt.u64 	%p2, %rd5, %rd3;
	@%p2 bra 	$L__BB9_42;
	cvt.u32.u64 	%r55, %rd3;
	cvt.u64.u32 	%rd10, %r27;
	add.s64 	%rd103, %rd4, %rd3;
	cvt.u32.u64 	%r28, %rd1;
	not.b32 	%r57, %r27;
	add.s32 	%r58, %r57, %r28;
	sub.s32 	%r59, %r58, %r55;
	sub.s32 	%r272, %r59, %r52;
	add.s64 	%rd29, %rd103, %rd10;
	shl.b64 	%rd30, %rd29, 3;
	add.s64 	%rd31, %rd30, %rd2;
	add.s64 	%rd102, %rd31, 32768;
	mov.b32 	%r273, 0;
	mov.u64 	%rd104, %rd4;
$L__BB9_27:
	cvt.s64.s32 	%rd16, %r50;
	add.s64 	%rd104, %rd104, %rd16;
	add.s64 	%rd32, %rd1, -3584;
	setp.gt.u64 	%p3, %rd104, %rd32;
	@%p3 bra 	$L__BB9_29;
	mul.lo.s32 	%r61, %r1, 3584;
	cvt.s64.s32 	%rd33, %r61;
	add.s64 	%rd34, %rd104, %rd10;
	shl.b64 	%rd35, %rd34, 3;
	add.s64 	%rd36, %rd2, %rd35;
	ld.global.f64 	%fd53, [%rd36];
	ld.global.f64 	%fd54, [%rd36+4096];
	ld.global.f64 	%fd55, [%rd36+8192];
	ld.global.f64 	%fd56, [%rd36+12288];
	ld.global.f64 	%fd57, [%rd36+16384];
	ld.global.f64 	%fd58, [%rd36+20480];
	ld.global.f64 	%fd59, [%rd36+24576];
	add.f64 	%fd60, %fd342, %fd53;
	add.f64 	%fd61, %fd60, %fd54;
	add.f64 	%fd62, %fd61, %fd55;
	add.f64 	%fd63, %fd62, %fd56;
	add.f64 	%fd64, %fd63, %fd57;
	add.f64 	%fd65, %fd64, %fd58;
	add.f64 	%fd342, %fd65, %fd59;
	sub.s64 	%rd37, %rd1, %rd104;
	setp.lt.u64 	%p4, %rd37, %rd33;
	add.s32 	%r273, %r273, 1;
	add.s64 	%rd103, %rd103, %rd33;
	sub.s32 	%r272, %r272, %r61;
	mul.wide.s32 	%rd38, %r61, 8;
	add.s64 	%rd102, %rd102, %rd38;
	@%p4 bra 	$L__BB9_42;
	bra.uni 	$L__BB9_27;
$L__BB9_29:
	setp.le.u64 	%p5, %rd1, %rd104;
	cvt.u32.u64 	%r62, %rd104;
	cvt.u32.u64 	%r63, %rd1;
	sub.s32 	%r64, %r63, %r62;
	setp.ge.s32 	%p6, %r27, %r64;
	or.pred  	%p7, %p5, %p6;
	@%p7 bra 	$L__BB9_42;
	cvt.u32.u64 	%r66, %rd16;
	cvt.u32.u64 	%r67, %rd4;
	not.b32 	%r68, %r27;
	add.s32 	%r69, %r68, %r28;
	add.s32 	%r70, %r66, %r67;
	sub.s32 	%r71, %r69, %r70;
	mul.lo.s32 	%r72, %r1, %r273;
	mad.lo.s32 	%r73, %r72, -3584, %r71;
	shr.u32 	%r74, %r73, 9;
	add.s32 	%r34, %r74, 1;
	and.b32  	%r35, %r34, 15;
	setp.lt.u32 	%p8, %r73, 7680;
	mov.u32 	%r276, %r27;
	@%p8 bra 	$L__BB9_33;
	shr.u32 	%r75, %r272, 9;
	add.s32 	%r76, %r75, 1;
	and.b32  	%r77, %r76, 16777200;
	neg.s32 	%r274, %r77;
	mov.u32 	%r276, %r27;
$L__BB9_32:
	.pragma "nounroll";
	ld.global.f64 	%fd67, [%rd102+-32768];
	add.f64 	%fd68, %fd342, %fd67;
	ld.global.f64 	%fd69, [%rd102+-28672];
	add.f64 	%fd70, %fd68, %fd69;
	ld.global.f64 	%fd71, [%rd102+-24576];
	add.f64 	%fd72, %fd70, %fd71;
	ld.global.f64 	%fd73, [%rd102+-20480];
	add.f64 	%fd74, %fd72, %fd73;
	ld.global.f64 	%fd75, [%rd102+-16384];
	add.f64 	%fd76, %fd74, %fd75;
	ld.global.f64 	%fd77, [%rd102+-12288];
	add.f64 	%fd78, %fd76, %fd77;
	ld.global.f64 	%fd79, [%rd102+-8192];
	add.f64 	%fd80, %fd78, %fd79;
	ld.global.f64 	%fd81, [%rd102+-4096];
	add.f64 	%fd82, %fd80, %fd81;
	ld.global.f64 	%fd83, [%rd102];
	add.f64 	%fd84, %fd82, %fd83;
	ld.global.f64 	%fd85, [%rd102+4096];
	add.f64 	%fd86, %fd84, %fd85;
	ld.global.f64 	%fd87, [%rd102+8192];
	add.f64 	%fd88, %fd86, %fd87;
	ld.global.f64 	%fd89, [%rd102+12288];
	add.f64 	%fd90, %fd88, %fd89;
	ld.global.f64 	%fd91, [%rd102+16384];
	add.f64 	%fd92, %fd90, %fd91;
	ld.global.f64 	%fd93, [%rd102+20480];
	add.f64 	%fd94, %fd92, %fd93;
	ld.global.f64 	%fd95, [%rd102+24576];
	add.f64 	%fd96, %fd94, %fd95;
	ld.global.f64 	%fd97, [%rd102+28672];
	add.f64 	%fd342, %fd96, %fd97;
	add.s32 	%r276, %r276, 8192;
	add.s32 	%r274, %r274, 16;
	add.s64 	%rd102, %rd102, 65536;
	setp.ne.s32 	%p9, %r274, 0;
	@%p9 bra 	$L__BB9_32;
$L__BB9_33:
	setp.eq.s32 	%p10, %r35, 0;
	@%p10 bra 	$L__BB9_42;
	and.b32  	%r42, %r34, 7;
	setp.lt.u32 	%p11, %r35, 8;
	@%p11 bra 	$L__BB9_36;
	cvt.u64.u32 	%rd39, %r276;
	add.s64 	%rd40, %rd104, %rd39;
	shl.b64 	%rd41, %rd40, 3;
	add.s64 	%rd42, %rd2, %rd41;
	ld.global.f64 	%fd99, [%rd42];
	add.f64 	%fd100, %fd342, %fd99;
	ld.global.f64 	%fd101, [%rd42+4096];
	add.f64 	%fd102, %fd100, %fd101;
	ld.global.f64 	%fd103, [%rd42+8192];
	add.f64 	%fd104, %fd102, %fd103;
	ld.global.f64 	%fd105, [%rd42+12288];
	add.f64 	%fd106, %fd104, %fd105;
	ld.global.f64 	%fd107, [%rd42+16384];
	add.f64 	%fd108, %fd106, %fd107;
	ld.global.f64 	%fd109, [%rd42+20480];
	add.f64 	%fd110, %fd108, %fd109;
	ld.global.f64 	%fd111, [%rd42+24576];
	add.f64 	%fd112, %fd110, %fd111;
	ld.global.f64 	%fd113, [%rd42+28672];
	add.f64 	%fd342, %fd112, %fd113;
	add.s32 	%r276, %r276, 4096;
$L__BB9_36:
	setp.eq.s32 	%p12, %r42, 0;
	@%p12 bra 	$L__BB9_42;
	setp.lt.u32 	%p13, %r42, 4;
	@%p13 bra 	$L__BB9_39;
	cvt.u64.u32 	%rd43, %r276;
	add.s64 	%rd44, %rd104, %rd43;
	shl.b64 	%rd45, %rd44, 3;
	add.s64 	%rd46, %rd2, %rd45;
	ld.global.f64 	%fd115, [%rd46];
	add.f64 	%fd116, %fd342, %fd115;
	ld.global.f64 	%fd117, [%rd46+4096];
	add.f64 	%fd118, %fd116, %fd117;
	ld.global.f64 	%fd119, [%rd46+8192];
	add.f64 	%fd120, %fd118, %fd119;
	ld.global.f64 	%fd121, [%rd46+12288];
	add.f64 	%fd342, %fd120, %fd121;
	add.s32 	%r276, %r276, 2048;
$L__BB9_39:
	and.b32  	%r78, %r34, 3;
	setp.eq.s32 	%p14, %r78, 0;
	@%p14 bra 	$L__BB9_42;
	cvt.u64.u32 	%rd47, %r276;
	add.s64 	%rd48, %rd47, %rd103;
	shl.b64 	%rd49, %rd48, 3;
	add.s64 	%rd106, %rd2, %rd49;
	cvt.u16.u32 	%rs1, %r272;
	shr.u16 	%rs2, %rs1, 9;
	add.s16 	%rs3, %rs2, 1;
	cvt.u32.u16 	%r79, %rs3;
	and.b32  	%r80, %r79, 3;
	neg.s32 	%r279, %r80;
$L__BB9_41:
	.pragma "nounroll";
	ld.global.f64 	%fd122, [%rd106];
	add.f64 	%fd342, %fd342, %fd122;
	add.s64 	%rd106, %rd106, 4096;
	add.s32 	%r279, %r279, 1;
	setp.ne.s32 	%p15, %r279, 0;
	@%p15 bra 	$L__BB9_41;
$L__BB9_42:
	// begin inline asm
	mov.u32 %r81, %laneid;
	// end inline asm
	mov.b64 	%rd50, %fd342;
	mov.b64 	{%r83, %r88}, %rd50;
	mov.b32 	%r89, 1;
	mov.b32 	%r130, 31;
	mov.b32 	%r131, -1;
	// begin inline asm
	shfl.sync.down.b32 %r82, %r83, %r89, %r130, %r131;
	// end inline asm
	// begin inline asm
	shfl.sync.down.b32 %r87, %r88, %r89, %r130, %r131;
	// end inline asm
	mov.b64 	%rd51, {%r82, %r87};
	mov.b64 	%fd123, %rd51;
	setp.gt.s32 	%p16, %r81, 30;
	add.f64 	%fd124, %fd342, %fd123;
	selp.f64 	%fd125, %fd342, %fd124, %p16;
	mov.b64 	%rd52, %fd125;
	mov.b64 	{%r93, %r98}, %rd52;
	mov.b32 	%r99, 2;
	// begin inline asm
	shfl.sync.down.b32 %r92, %r93, %r99, %r130, %r131;
	// end inline asm
	// begin inline asm
	shfl.sync.down.b32 %r97, %r98, %r99, %r130, %r131;
	// end inline asm
	mov.b64 	%rd53, {%r92, %r97};
	mov.b64 	%fd126, %rd53;
	setp.gt.s32 	%p17, %r81, 29;
	add.f64 	%fd127, %fd125, %fd126;
	selp.f64 	%fd128, %fd125, %fd127, %p17;
	mov.b64 	%rd54, %fd128;
	mov.b64 	{%r103, %r108}, %rd54;
	mov.b32 	%r109, 4;
	// begin inline asm
	shfl.sync.down.b32 %r102, %r103, %r109, %r130, %r131;
	// end inline asm
	// begin inline asm
	shfl.sync.down.b32 %r107, %r108, %r109, %r130, %r131;
	// end inline asm
	mov.b64 	%rd55, {%r102, %r107};
	mov.b64 	%fd129, %rd55;
	setp.gt.s32 	%p18, %r81, 27;
	add.f64 	%fd130, %fd128, %fd129;
	selp.f64 	%fd131, %fd128, %fd130, %p18;
	mov.b64 	%rd56, %fd131;
	mov.b64 	{%r113, %r118}, %rd56;
	mov.b32 	%r119, 8;
	// begin inline asm
	shfl.sync.down.b32 %r112, %r113, %r119, %r130, %r131;
	// end inline asm
	// begin inline asm
	shfl.sync.down.b32 %r117, %r118, %r119, %r130, %r131;
	// end inline asm
	mov.b64 	%rd57, {%r112, %r117};
	mov.b64 	%fd132, %rd57;
	setp.gt.s32 	%p19, %r81, 23;
	add.f64 	%fd133, %fd131, %fd132;
	selp.f64 	%fd134, %fd131, %fd133, %p19;
	mov.b64 	%rd58, %fd134;
	mov.b64 	{%r123, %r128}, %rd58;
	mov.b32 	%r129, 16;
	// begin inline asm
	shfl.sync.down.b32 %r122, %r123, %r129, %r130, %r131;
	// end inline asm
	// begin inline asm
	shfl.sync.down.b32 %r127, %r128, %r129, %r130, %r131;
	// end inline asm
	mov.b64 	%rd59, {%r122, %r127};
	mov.b64 	%fd135, %rd59;
	setp.gt.s32 	%p20, %r81, 15;
	add.f64 	%fd37, %fd134, %fd135;
	selp.f64 	%fd343, %fd134, %fd37, %p20;
	setp.ne.s32 	%p21, %r81, 0;
	@%p21 bra 	$L__BB9_44;
	shr.u32 	%r132, %r27, 2;
	and.b32  	%r133, %r132, 248;
	mov.u32 	%r134, _ZZN3cub18CUB_300001_SM_10006detail6reduce18DeviceReduceKernelINS2_10policy_hubIdyN4cuda3std3__44plusIdEEE10Policy1000EN6thrust24THRUST_300001_SM_1000_NS6detail15normal_iteratorINSD_10device_ptrIdEEEEyS9_dNS7_10__identityEEEvT0_PT3_T1_NS0_13GridEvenShareISN_EET2_T4_E12temp_storage;
	add.s32 	%r135, %r134, %r133;
	st.shared.f64 	[%r135+16], %fd37;
$L__BB9_44:
	bar.sync 	0;
	setp.ne.s32 	%p22, %r27, 0;
	@%p22 bra 	$L__BB9_46;
	ld.shared.f64 	%fd136, [_ZZN3cub18CUB_300001_SM_10006detail6reduce18DeviceReduceKernelINS2_10policy_hubIdyN4cuda3std3__44plusIdEEE10Policy1000EN6thrust24THRUST_300001_SM_1000_NS6detail15normal_iteratorINSD_10device_ptrIdEEEEyS9_dNS7_10__identityEEEvT0_PT3_T1_NS0_13GridEvenShareISN_EET2_T4_E12temp_storage+24];
	add.f64 	%fd137, %fd343, %fd136;
	ld.shared.f64 	%fd138, [_ZZN3cub18CUB_300001_SM_10006detail6reduce18DeviceReduceKernelINS2_10policy_hubIdyN4cuda3std3__44plusIdEEE10Policy1000EN6thrust24THRUST_300001_SM_1000_NS6detail15normal_iteratorINSD_10device_ptrIdEEEEyS9_dNS7_10__identityEEEvT0_PT3_T1_NS0_13GridEvenShareISN_EET2_T4_E12temp_storage+32];
	add.f64 	%fd139, %fd137, %fd138;
	ld.shared.f64 	%fd140, [_ZZN3cub18CUB_300001_SM_10006detail6reduce18DeviceReduceKernelINS2_10policy_hubIdyN4cuda3std3__44plusIdEEE10Policy1000EN6thrust24THRUST_300001_SM_1000_NS6detail15normal_iteratorINSD_10device_ptrIdEEEEyS9_dNS7_10__identityEEEvT0_PT3_T1_NS0_13GridEvenShareISN_EET2_T4_E12temp_storage+40];
	add.f64 	%fd141, %fd139, %fd140;
	ld.shared.f64 	%fd142, [_ZZN3cub18CUB_300001_SM_10006detail6reduce18DeviceReduceKernelINS2_10policy_hubIdyN4cuda3std3__44plusIdEEE10Policy1000EN6thrust24THRUST_300001_SM_1000_NS6detail15normal_iteratorINSD_10device_ptrIdEEEEyS9_dNS7_10__identityEEEvT0_PT3_T1_NS0_13GridEvenShareISN_EET2_T4_E12temp_storage+48];
	add.f64 	%fd143, %fd141, %fd142;
	ld.shared.f64 	%fd144, [_ZZN3cub18CUB_300001_SM_10006detail6reduce18DeviceReduceKernelINS2_10policy_hubIdyN4cuda3std3__44plusIdEEE10Policy1000EN6thrust24THRUST_300001_SM_1000_NS6detail15normal_iteratorINSD_10device_ptrIdEEEEyS9_dNS7_10__identityEEEvT0_PT3_T1_NS0_13GridEvenShareISN_EET2_T4_E12temp_storage+56];
	add.f64 	%fd145, %fd143, %fd144;
	ld.shared.f64 	%fd146, [_ZZN3cub18CUB_300001_SM_10006detail6reduce18DeviceReduceKernelINS2_10policy_hubIdyN4cuda3std3__44plusIdEEE10Policy1000EN6thrust24THRUST_300001_SM_1000_NS6detail15normal_iteratorINSD_10device_ptrIdEEEEyS9_dNS7_10__identityEEEvT0_PT3_T1_NS0_13GridEvenShareISN_EET2_T4_E12temp_storage+64];
	add.f64 	%fd147, %fd145, %fd146;
	ld.shared.f64 	%fd148, [_ZZN3cub18CUB_300001_SM_10006detail6reduce18DeviceReduceKernelINS2_10policy_hubIdyN4cuda3std3__44plusIdEEE10Policy1000EN6thrust24THRUST_300001_SM_1000_NS6detail15normal_iteratorINSD_10device_ptrIdEEEEyS9_dNS7_10__identityEEEvT0_PT3_T1_NS0_13GridEvenShareISN_EET2_T4_E12temp_storage+72];
	add.f64 	%fd149, %fd147, %fd148;
	ld.shared.f64 	%fd150, [_ZZN3cub18CUB_300001_SM_10006detail6reduce18DeviceReduceKernelINS2_10policy_hubIdyN4cuda3std3__44plusIdEEE10Policy1000EN6thrust24THRUST_300001_SM_1000_NS6detail15normal_iteratorINSD_10device_ptrIdEEEEyS9_dNS7_10__identityEEEvT0_PT3_T1_NS0_13GridEvenShareISN_EET2_T4_E12temp_storage+80];
	add.f64 	%fd151, %fd149, %fd150;
	ld.shared.f64 	%fd152, [_ZZN3cub18CUB_300001_SM_10006detail6reduce18DeviceReduceKernelINS2_10policy_hubIdyN4cuda3std3__44plusIdEEE10Policy1000EN6thrust24THRUST_300001_SM_1000_NS6detail15normal_iteratorINSD_10device_ptrIdEEEEyS9_dNS7_10__identityEEEvT0_PT3_T1_NS0_13GridEvenShareISN_EET2_T4_E12temp_storage+88];
	add.f64 	%fd153, %fd151, %fd152;
	ld.shared.f64 	%fd154, [_ZZN3cub18CUB_300001_SM_10006detail6reduce18DeviceReduceKernelINS2_10policy_hubIdyN4cuda3std3__44plusIdEEE10Policy1000EN6thrust24THRUST_300001_SM_1000_NS6detail15normal_iteratorINSD_10device_ptrIdEEEEyS9_dNS7_10__identityEEEvT0_PT3_T1_NS0_13GridEvenShareISN_EET2_T4_E12temp_storage+96];
	add.f64 	%fd155, %fd153, %fd154;
	ld.shared.f64 	%fd156, [_ZZN3cub18CUB_300001_SM_10006detail6reduce18DeviceReduceKernelINS2_10policy_hubIdyN4cuda3std3__44plusIdEEE10Policy1000EN6thrust24THRUST_300001_SM_1000_NS6detail15normal_iteratorINSD_10device_ptrIdEEEEyS9_dNS7_10__identityEEEvT0_PT3_T1_NS0_13GridEvenShareISN_EET2_T4_E12temp_storage+104];
	add.f64 	%fd157, %fd155, %fd156;
	ld.shared.f64 	%fd158, [_ZZN3cub18CUB_300001_SM_10006detail6reduce18DeviceReduceKernelINS2_10policy_hubIdyN4cuda3std3__44plusIdEEE10Policy1000EN6thrust24THRUST_300001_SM_1000_NS6detail15normal_iteratorINSD_10device_ptrIdEEEEyS9_dNS7_10__identityEEEvT0_PT3_T1_NS0_13GridEvenShareISN_EET2_T4_E12temp_storage+112];
	add.f64 	%fd159, %fd157, %fd158;
	ld.shared.f64 	%fd160, [_ZZN3cub18CUB_300001_SM_10006detail6reduce18DeviceReduceKernelINS2_10policy_hubIdyN4cuda3std3__44plusIdEEE10Policy1000EN6thrust24THRUST_300001_SM_1000_NS6detail15normal_iteratorINSD_10device_ptrIdEEEEyS9_dNS7_10__identityEEEvT0_PT3_T1_NS0_13GridEvenShareISN_EET2_T4_E12temp_storage+120];
	add.f64 	%fd161, %fd159, %fd160;
	ld.shared.f64 	%fd162, [_ZZN3cub18CUB_300001_SM_10006detail6reduce18DeviceReduceKernelINS2_10policy_hubIdyN4cuda3std3__44plusIdEEE10Policy1000EN6thrust24THRUST_300001_SM_1000_NS6detail15normal_iteratorINSD_10device_ptrIdEEEEyS9_dNS7_10__identityEEEvT0_PT3_T1_NS0_13GridEvenShareISN_EET2_T4_E12temp_storage+128];
	add.f64 	%fd163, %fd161, %fd162;
	ld.shared.f64 	%fd164, [_ZZN3cub18CUB_300001_SM_10006detail6reduce18DeviceReduceKernelINS2_10policy_hubIdyN4cuda3std3__44plusIdEEE10Policy1000EN6thrust24THRUST_300001_SM_1000_NS6detail15normal_iteratorINSD_10device_ptrIdEEEEyS9_dNS7_10__identityEEEvT0_PT3_T1_NS0_13GridEvenShareISN_EET2_T4_E12temp_storage+136];
	add.f64 	%fd343, %fd163, %fd164;
$L__BB9_46:
	mov.u32 	%r263, %tid.x;
	setp.ne.s32 	%p64, %r263, 0;
	@%p64 bra 	$L__BB9_48;
	ld.param.u64 	%rd100, [_ZN3cub18CUB_300001_SM_10006detail6reduce18DeviceReduceKernelINS2_10policy_hubIdyN4cuda3std3__44plusIdEEE10Policy1000EN6thrust24THRUST_300001_SM_1000_NS6detail15normal_iteratorINSD_10device_ptrIdEEEEyS9_dNS7_10__identityEEEvT0_PT3_T1_NS0_13GridEvenShareISN_EET2_T4__param_1];
	cvta.to.global.u64 	%rd97, %rd100;
	mul.wide.u32 	%rd98, %r2, 8;
	add.s64 	%rd99, %rd97, %rd98;
	st.global.f64 	[%rd99], %fd343;
$L__BB9_48:
	ret;

}
	// .globl	_ZN3cub18CUB_300001_SM_10006detail6reduce28DeviceReduceSingleTileKernelINS2_10policy_hubIdyN4cuda3std3__44plusIdEEE10Policy1000EPdSC_iS9_ddNS7_10__identityEEEvT0_T1_T2_T3_T4_T6_
.visible .entry _ZN3cub18CUB_300001_SM_10006detail6reduce28DeviceReduceSingleTileKernelINS2_10policy_hubIdyN4cuda3std3__44plusIdEEE10Policy1000EPdSC_iS9_ddNS7_10__identityEEEvT0_T1_T2_T3_T4_T6_(
	.param .u64 .ptr .align 1 _ZN3cub18CUB_300001_SM_10006detail6reduce28DeviceReduceSingleTileKernelINS2_10policy_hubIdyN4cuda3std3__44plusIdEEE10Policy1000EPdSC_iS9_ddNS7_10__identityEEEvT0_T1_T2_T3_T4_T6__param_0,
	.param .u64 .ptr .align 1 _ZN3cub18CUB_300001_SM_10006detail6reduce28DeviceReduceSingleTileKernelINS2_10policy_hubIdyN4cuda3std3__44plusIdEEE10Policy1000EPdSC_iS9_ddNS7_10__identityEEEvT0_T1_T2_T3_T4_T6__param_1,
	.param .u32 _ZN3cub18CUB_300001_SM_10006detail6reduce28DeviceReduceSingleTileKernelINS2_10policy_hubIdyN4cuda3std3__44plusIdEEE10Policy1000EPdSC_iS9_ddNS7_10__identityEEEvT0_T1_T2_T3_T4_T6__param_2,
	.param .align 1 .b8 _ZN3cub18CUB_300001_SM_10006detail6reduce28DeviceReduceSingleTileKernelINS2_10policy_hubIdyN4cuda3std3__44plusIdEEE10Policy1000EPdSC_iS9_ddNS7_10__identityEEEvT0_T1_T2_T3_T4_T6__param_3[1],
	.param .f64 _ZN3cub18CUB_300001_SM_10006detail6reduce28DeviceReduceSingleTileKernelINS2_10policy_hubIdyN4cuda3std3__44plusIdEEE10Policy1000EPdSC_iS9_ddNS7_10__identityEEEvT0_T1_T2_T3_T4_T6__param_4,
	.param .align 1 .b8 _ZN3cub18CUB_300001_SM_10006detail6reduce28DeviceReduceSingleTileKernelINS2_10policy_hubIdyN4cuda3std3__44plusIdEEE10Policy1000EPdSC_iS9_ddNS7_10__identityEEEvT0_T1_T2_T3_T4_T6__param_5[1]
)
.maxntid 512
.minnctapersm 1
{
	.reg .pred 	%p<58>;
	.reg .b32 	%r<238>;
	.reg .b64 	%rd<104>;
	.reg .b64 	%fd<232>;
	// demoted variable
	.shared .align 8 .b8 _ZZN3cub18CUB_300001_SM_10006detail6reduce28DeviceReduceSingleTileKernelINS2_10policy_hubIdyN4cuda3std3__44plusIdEEE10Policy1000EPdSC_iS9_ddNS7_10__identityEEEvT0_T1_T2_T3_T4_T6_E12temp_storage[152];
	ld.param.u64 	%rd8, [_ZN3cub18CUB_300001_SM_10006detail6reduce28DeviceReduceSingleTileKernelINS2_10policy_hubIdyN4cuda3std3__44plusIdEEE10Policy1000EPdSC_iS9_ddNS7_10__identityEEEvT0_T1_T2_T3_T4_T6__param_0];
	ld.param.u64 	%rd9, [_ZN3cub18CUB_300001_SM_10006detail6reduce28DeviceReduceSingleTileKernelINS2_10policy_hubIdyN4cuda3std3__44plusIdEEE10Policy1000EPdSC_iS9_ddNS7_10__identityEEEvT0_T1_T2_T3_T4_T6__param_1];
	ld.param.u32 	%r34, [_ZN3cub18CUB_300001_SM_10006detail6reduce28DeviceReduceSingleTileKernelINS2_10policy_hubIdyN4cuda3std3__44plusIdEEE10Policy1000EPdSC_iS9_ddNS7_10__identityEEEvT0_T1_T2_T3_T4_T6__param_2];
	ld.param.f64 	%fd30, [_ZN3cub18CUB_300001_SM_10006detail6reduce28DeviceReduceSingleTileKernelINS2_10policy_hubIdyN4cuda3std3__44plusIdEEE10Policy1000EPdSC_iS9_ddNS7_10__identityEEEvT0_T1_T2_T3_T4_T6__param_4];
	cvta.to.global.u64 	%rd1, %rd9;
	setp.ne.s32 	%p1, %r34, 0;
	@%p1 bra 	$L__BB10_3;
	mov.u32 	%r224, %tid.x;
	setp.ne.s32 	%p57, %r224, 0;
	@%p57 bra 	$L__BB10_39;
	st.global.f64 	[%rd1], %fd30;
	bra.uni 	$L__BB10_39;
$L__BB10_3:
	setp.gt.s32 	%p2, %r34, 3583;
	@%p2 bra 	$L__BB10_21;
	mov.u32 	%r1, %tid.x;
	setp.ge.s32 	%p19, %r1, %r34;
	mov.f64 	%fd223, 0d0000000000000000;
	mov.u32 	%r228, %r1;
	@%p19 bra 	$L__BB10_6;
	mul.wide.u32 	%rd69, %r1, 8;
	add.s64 	%rd68, %rd8, %rd69;
	// begin inline asm
	ld.global.nc.u64 %rd67, [%rd68];
	// end inline asm
	mov.b64 	%fd223, %rd67;
	add.s32 	%r228, %r1, 512;
$L__BB10_6:
	setp.ge.s32 	%p20, %r228, %r34;
	@%p20 bra 	$L__BB10_12;
	not.b32 	%r100, %r228;
	add.s32 	%r4, %r34, %r100;
	and.b32  	%r101, %r4, 1536;
	setp.eq.s32 	%p21, %r101, 1536;
	@%p21 bra 	$L__BB10_10;
	mul.wide.u32 	%rd70, %r228, 8;
	add.s64 	%rd102, %rd8, %rd70;
	shr.u32 	%r102, %r4, 9;
	add.s32 	%r103, %r102, 1;
	and.b32  	%r104, %r103, 3;
	neg.s32 	%r226, %r104;
$L__BB10_9:
	.pragma "nounroll";
	// begin inline asm
	ld.global.nc.u64 %rd71, [%rd102];
	// end inline asm
	mov.b64 	%fd109, %rd71;
	add.f64 	%fd223, %fd223, %fd109;
	add.s32 	%r228, %r228, 512;
	add.s64 	%rd102, %rd102, 4096;
	add.s32 	%r226, %r226, 1;
	setp.ne.s32 	%p22, %r226, 0;
	@%p22 bra 	$L__BB10_9;
$L__BB10_10:
	setp.lt.u32 	%p23, %r4, 1536;
	@%p23 bra 	$L__BB10_12;
$L__BB10_11:
	mul.wide.s32 	%rd81, %r228, 8;
	add.s64 	%rd74, %rd8, %rd81;
	// begin inline asm
	ld.global.nc.u64 %rd73, [%rd74];
	// end inline asm
	mov.b64 	%fd110, %rd73;
	add.f64 	%fd111, %fd223, %fd110;
	add.s64 	%rd76, %rd74, 4096;
	// begin inline asm
	ld.global.nc.u64 %rd75, [%rd76];
	// end inline asm
	mov.b64 	%fd112, %rd75;
	add.f64 	%fd113, %fd111, %fd112;
	add.s64 	%rd78, %rd74, 8192;
	// begin inline asm
	ld.global.nc.u64 %rd77, [%rd78];
	// end inline asm
	mov.b64 	%fd114, %rd77;
	add.f64 	%fd115, %fd113, %fd114;
	add.s64 	%rd80, %rd74, 12288;
	// begin inline asm
	ld.global.nc.u64 %rd79, [%rd80];
	// end inline asm
	mov.b64 	%fd116, %rd79;
	add.f64 	%fd223, %fd115, %fd116;
	add.s32 	%r228, %r228, 2048;
	setp.lt.s32 	%p24, %r228, %r34;
	@%p24 bra 	$L__BB10_11;
$L__BB10_12:
	setp.lt.s32 	%p25, %r34, 512;
	@%p25 bra 	$L__BB10_17;
	// begin inline asm
	mov.u32 %r168, %laneid;
	// end inline asm
	mov.b64 	%rd92, %fd223;
	mov.b64 	{%r170, %r175}, %rd92;
	mov.b32 	%r176, 1;
	mov.b32 	%r217, 31;
	mov.b32 	%r218, -1;
	// begin inline asm
	shfl.sync.down.b32 %r169, %r170, %r176, %r217, %r218;
	// end inline asm
	// begin inline asm
	shfl.sync.down.b32 %r174, %r175, %r176, %r217, %r218;
	// end inline asm
	mov.b64 	%rd93, {%r169, %r174};
	mov.b64 	%fd175, %rd93;
	setp.gt.s32 	%p49, %r168, 30;
	add.f64 	%fd176, %fd223, %fd175;
	selp.f64 	%fd177, %fd223, %fd176, %p49;
	mov.b64 	%rd94, %fd177;
	mov.b64 	{%r180, %r185}, %rd94;
	mov.b32 	%r186, 2;
	// begin inline asm
	shfl.sync.down.b32 %r179, %r180, %r186, %r217, %r218;
	// end inline asm
	// begin inline asm
	shfl.sync.down.b32 %r184, %r185, %r186, %r217, %r218;
	// end inline asm
	mov.b64 	%rd95, {%r179, %r184};
	mov.b64 	%fd178, %rd95;
	setp.gt.s32 	%p50, %r168, 29;
	add.f64 	%fd179, %fd177, %fd178;
	selp.f64 	%fd180, %fd177, %fd179, %p50;
	mov.b64 	%rd96, %fd180;
	mov.b64 	{%r190, %r195}, %rd96;
	mov.b32 	%r196, 4;
	// begin inline asm
	shfl.sync.down.b32 %r189, %r190, %r196, %r217, %r218;
	// end inline asm
	// begin inline asm
	shfl.sync.down.b32 %r194, %r195, %r196, %r217, %r218;
	// end inline asm
	mov.b64 	%rd97, {%r189, %r194};
	mov.b64 	%fd181, %rd97;
	setp.gt.s32 	%p51, %r168, 27;
	add.f64 	%fd182, %fd180, %fd181;
	selp.f64 	%fd183, %fd180, %fd182, %p51;
	mov.b64 	%rd98, %fd183;
	mov.b64 	{%r200, %r205}, %rd98;
	mov.b32 	%r206, 8;
	// begin inline asm
	shfl.sync.down.b32 %r199, %r200, %r206, %r217, %r218;
	// end inline asm
	// begin inline asm
	shfl.sync.down.b32 %r204, %r205, %r206, %r217, %r218;
	// end inline asm
	mov.b64 	%rd99, {%r199, %r204};
	mov.b64 	%fd184, %rd99;
	setp.gt.s32 	%p52, %r168, 23;
	add.f64 	%fd185, %fd183, %fd184;
	selp.f64 	%fd186, %fd183, %fd185, %p52;
	mov.b64 	%rd100, %fd186;
	mov.b64 	{%r210, %r215}, %rd100;
	mov.b32 	%r216, 16;
	// begin inline asm
	shfl.sync.down.b32 %r209, %r210, %r216, %r217, %r218;
	// end inline asm
	// begin inline asm
	shfl.sync.down.b32 %r214, %r215, %r216, %r217, %r218;
	// end inline asm
	mov.b64 	%rd101, {%r209, %r214};
	mov.b64 	%fd187, %rd101;
	setp.gt.s32 	%p53, %r168, 15;
	add.f64 	%fd10, %fd186, %fd187;
	selp.f64 	%fd231, %fd186, %fd10, %p53;
	setp.ne.s32 	%p54, %r168, 0;
	@%p54 bra 	$L__BB10_15;
	shr.u32 	%r219, %r1, 2;
	and.b32  	%r220, %r219, 248;
	mov.u32 	%r221, _ZZN3cub18CUB_300001_SM_10006detail6reduce28DeviceReduceSingleTileKernelINS2_10policy_hubIdyN4cuda3std3__44plusIdEEE10Policy1000EPdSC_iS9_ddNS7_10__identityEEEvT0_T1_T2_T3_T4_T6_E12temp_storage;
	add.s32 	%r222, %r221, %r220;
	st.shared.f64 	[%r222+16], %fd10;
$L__BB10_15:
	bar.sync 	0;
	setp.ne.s32 	%p55, %r1, 0;
	@%p55 bra 	$L__BB10_37;
	ld.shared.f64 	%fd188, [_ZZN3cub18CUB_300001_SM_10006detail6reduce28DeviceReduceSingleTileKernelINS2_10policy_hubIdyN4cuda3std3__44plusIdEEE10Policy1000EPdSC_iS9_ddNS7_10__identityEEEvT0_T1_T2_T3_T4_T6_E12temp_storage+24];
	add.f64 	%fd189, %fd231, %fd188;
	ld.shared.f64 	%fd190, [_ZZN3cub18CUB_300001_SM_10006detail6reduce28DeviceReduceSingleTileKernelINS2_10policy_hubIdyN4cuda3std3__44plusIdEEE10Policy1000EPdSC_iS9_ddNS7_10__identityEEEvT0_T1_T2_T3_T4_T6_E12temp_storage+32];
	add.f64 	%fd191, %fd189, %fd190;
	ld.shared.f64 	%fd192, [_ZZN3cub18CUB_300001_SM_10006detail6reduce28DeviceReduceSingleTileKernelINS2_10policy_hubIdyN4cuda3std3__44plusIdEEE10Policy1000EPdSC_iS9_ddNS7_10__identityEEEvT0_T1_T2_T3_T4_T6_E12temp_storage+40];
	add.f64 	%fd193, %fd191, %fd192;
	ld.shared.f64 	%fd194, [_ZZN3cub18CUB_300001_SM_10006detail6reduce28DeviceReduceSingleTileKernelINS2_10policy_hubIdyN4cuda3std3__44plusIdEEE10Policy1000EPdSC_iS9_ddNS7_10__identityEEEvT0_T1_T2_T3_T4_T6_E12temp_storage+48];
	add.f64 	%fd195, %fd193, %fd194;
	ld.shared.f64 	%fd196, [_ZZN3cub18CUB_300001_SM_10006detail6reduce28DeviceReduceSingleTileKernelINS2_10policy_hubIdyN4cuda3std3__44plusIdEEE10Policy1000EPdSC_iS9_ddNS7_10__identityEEEvT0_T1_T2_T3_T4_T6_E12temp_storage+56];
	add.f64 	%fd197, %fd195, %fd196;
	ld.shared.f64 	%fd198, [_ZZN3cub18CUB_300001_SM_10006detail6reduce28DeviceReduceSingleTileKernelINS2_10policy_hubIdyN4cuda3std3__44plusIdEEE10Policy1000EPdSC_iS9_ddNS7_10__identityEEEvT0_T1_T2_T3_T4_T6_E12temp_storage+64];
	add.f64 	%fd199, %fd197, %fd198;
	ld.shared.f64 	%fd200, [_ZZN3cub18CUB_300001_SM_10006detail6reduce28DeviceReduceSingleTileKernelINS2_10policy_hubIdyN4cuda3std3__44plusIdEEE10Policy1000EPdSC_iS9_ddNS7_10__identityEEEvT0_T1_T2_T3_T4_T6_E12temp_storage+72];
	add.f64 	%fd201, %fd199, %fd200;
	ld.shared.f64 	%fd202, [_ZZN3cub18CUB_300001_SM_10006detail6reduce28DeviceReduceSingleTileKernelINS2_10policy_hubIdyN4cuda3std3__44plusIdEEE10Policy1000EPdSC_iS9_ddNS7_10__identityEEEvT0_T1_T2_T3_T4_T6_E12temp_storage+80];
	add.f64 	%fd203, %fd201, %fd202;
	ld.shared.f64 	%fd204, [_ZZN3cub18CUB_300001_SM_10006detail6reduce28DeviceReduceSingleTileKernelINS2_10policy_hubIdyN4cuda3std3__44plusIdEEE10Policy1000EPdSC_iS9_ddNS7_10__identityEEEvT0_T1_T2_T3_T4_T6_E12temp_storage+88];
	add.f64 	%fd205, %fd203, %fd204;
	ld.shared.f64 	%fd206, [_ZZN3cub18CUB_300001_SM_10006detail6reduce28DeviceReduceSingleTileKernelINS2_10policy_hubIdyN4cuda3std3__44plusIdEEE10Policy1000EPdSC_iS9_ddNS7_10__identityEEEvT0_T1_T2_T3_T4_T6_E12temp_storage+96];
	add.f64 	%fd207, %fd205, %fd206;
	ld.shared.f64 	%fd208, [_ZZN3cub18CUB_300001_SM_10006detail6reduce28DeviceReduceSingleTileKernelINS2_10policy_hubIdyN4cuda3std3__44plusIdEEE10Policy1000EPdSC_iS9_ddNS7_10__identityEEEvT0_T1_T2_T3_T4_T6_E12temp_storage+104];
	add.f64 	%fd209, %fd207, %fd208;
	ld.shared.f64 	%fd210, [_ZZN3cub18CUB_300001_SM_10006detail6reduce28DeviceReduceSingleTileKernelINS2_10policy_hubIdyN4cuda3std3__44plusIdEEE10Policy1000EPdSC_iS9_ddNS7_10__identityEEEvT0_T1_T2_T3_T4_T6_E12temp_storage+112];
	add.f64 	%fd211, %fd209, %fd210;
	ld.shared.f64 	%fd212, [_ZZN3cub18CUB_300001_SM_10006detail6reduce28DeviceReduceSingleTileKernelINS2_10policy_hubIdyN4cuda3std3__44plusIdEEE10Policy1000EPdSC_iS9_ddNS7_10__identityEEEvT0_T1_T2_T3_T4_T6_E12temp_storage+120];
	add.f64 	%fd213, %fd211, %fd212;
	ld.shared.f64 	%fd214, [_ZZN3cub18CUB_300001_SM_10006detail6reduce28DeviceReduceSingleTileKernelINS2_10policy_hubIdyN4cuda3std3__44plusIdEEE10Policy1000EPdSC_iS9_ddNS7_10__identityEEEvT0_T1_T2_T3_T4_T6_E12temp_storage+128];
	add.f64 	%fd215, %fd213, %fd214;
	ld.shared.f64 	%fd216, [_ZZN3cub18CUB_300001_SM_10006detail6reduce28DeviceReduceSingleTileKernelINS2_10policy_hubIdyN4cuda3std3__44plusIdEEE10Policy1000EPdSC_iS9_ddNS7_10__identityEEEvT0_T1_T2_T3_T4_T6_E12temp_storage+136];
	add.f64 	%fd231, %fd215, %fd216;
	bra.uni 	$L__BB10_37;
$L__BB10_17:
	// begin inline asm
	mov.u32 %r105, %laneid;
	// end inline asm
	and.b32  	%r156, %r1, 992;
	add.s32 	%r157, %r156, 32;
	setp.gt.s32 	%p26, %r157, %r34;
	not.b32 	%r158, %r156;
	add.s32 	%r159, %r34, %r158;
	selp.b32 	%r154, %r159, 31, %p26;
	mov.b64 	%rd82, %fd223;
	mov.b64 	{%r107, %r112}, %rd82;
	mov.b32 	%r113, 1;
	mov.b32 	%r155, -1;
	// begin inline asm
	shfl.sync.down.b32 %r106, %r107, %r113, %r154, %r155;
	// end inline asm
	// begin inline asm
	shfl.sync.down.b32 %r111, %r112, %r113, %r154, %r155;
	// end inline asm
	mov.b64 	%rd83, {%r106, %r111};
	mov.b64 	%fd117, %rd83;
	setp.lt.s32 	%p27, %r105, %r154;
	add.f64 	%fd118, %fd223, %fd117;
	selp.f64 	%fd119, %fd118, %fd223, %p27;
	mov.b64 	%rd84, %fd119;
	mov.b64 	{%r117, %r122}, %rd84;
	mov.b32 	%r123, 2;
	// begin inline asm
	shfl.sync.down.b32 %r116, %r117, %r123, %r154, %r155;
	// end inline asm
	// begin inline asm
	shfl.sync.down.b32 %r121, %r122, %r123, %r154, %r155;
	// end inline asm
	mov.b64 	%rd85, {%r116, %r121};
	mov.b64 	%fd120, %rd85;
	add.s32 	%r160, %r105, 2;
	setp.gt.s32 	%p28, %r160, %r154;
	add.f64 	%fd121, %fd119, %fd120;
	selp.f64 	%fd122, %fd119, %fd121, %p28;
	mov.b64 	%rd86, %fd122;
	mov.b64 	{%r127, %r132}, %rd86;
	mov.b32 	%r133, 4;
	// begin inline asm
	shfl.sync.down.b32 %r126, %r127, %r133, %r154, %r155;
	// end inline asm
	// begin inline asm
	shfl.sync.down.b32 %r131, %r132, %r133, %r154, %r155;
	// end inline asm
	mov.b64 	%rd87, {%r126, %r131};
	mov.b64 	%fd123, %rd87;
	add.s32 	%r161, %r105, 4;
	setp.gt.s32 	%p29, %r161, %r154;
	add.f64 	%fd124, %fd122, %fd123;
	selp.f64 	%fd125, %fd122, %fd124, %p29;
	mov.b64 	%rd88, %fd125;
	mov.b64 	{%r137, %r142}, %rd88;
	mov.b32 	%r143, 8;
	// begin inline asm
	shfl.sync.down.b32 %r136, %r137, %r143, %r154, %r155;
	// end inline asm
	// begin inline asm
	shfl.sync.down.b32 %r141, %r142, %r143, %r154, %r155;
	// end inline asm
	mov.b64 	%rd89, {%r136, %r141};
	mov.b64 	%fd126, %rd89;
	add.s32 	%r162, %r105, 8;
	setp.gt.s32 	%p30, %r162, %r154;
	add.f64 	%fd127, %fd125, %fd126;
	selp.f64 	%fd128, %fd125, %fd127, %p30;
	mov.b64 	%rd90, %fd128;
	mov.b64 	{%r147, %r152}, %rd90;
	mov.b32 	%r153, 16;
	// begin inline asm
	shfl.sync.down.b32 %r146, %r147, %r153, %r154, %r155;
	// end inline asm
	// begin inline asm
	shfl.sync.down.b32 %r151, %r152, %r153, %r154, %r155;
	// end inline asm
	mov.b64 	%rd91, {%r146, %r151};
	mov.b64 	%fd129, %rd91;
	add.s32 	%r163, %r105, 16;
	setp.gt.s32 	%p31, %r163, %r154;
	add.f64 	%fd130, %fd128, %fd129;
	selp.f64 	%fd231, %fd128, %fd130, %p31;
	setp.ne.s32 	%p32, %r105, 0;
	@%p32 bra 	$L__BB10_19;
	shr.u32 	%r164, %r1, 2;
	and.b32  	%r165, %r164, 248;
	mov.u32 	%r166, _ZZN3cub18CUB_300001_SM_10006detail6reduce28DeviceReduceSingleTileKernelINS2_10policy_hubIdyN4cuda3std3__44plusIdEEE10Policy1000EPdSC_iS9_ddNS7_10__identityEEEvT0_T1_T2_T3_T4_T6_E12temp_storage;
	add.s32 	%r167, %r166, %r165;
	st.shared.f64 	[%r167+16], %fd231;
$L__BB10_19:
	bar.sync 	0;
	setp.ne.s32 	%p33, %r1, 0;
	@%p33 bra 	$L__BB10_37;
	setp.gt.s32 	%p34, %r34, 32;
	ld.shared.f64 	%fd131, [_ZZN3cub18CUB_300001_SM_10006detail6reduce28DeviceReduceSingleTileKernelINS2_10policy_hubIdyN4cuda3std3__44plusIdEEE10Policy1000EPdSC_iS9_ddNS7_10__identityEEEvT0_T1_T2_T3_T4_T6_E12temp_storage+24];
	add.f64 	%fd132, %fd231, %fd131;
	selp.f64 	%fd133, %fd132, %fd231, %p34;
	setp.gt.s32 	%p35, %r34, 64;
	ld.shared.f64 	%fd134, [_ZZN3cub18CUB_300001_SM_10006detail6reduce28DeviceReduceSingleTileKernelINS2_10policy_hubIdyN4cuda3std3__44plusIdEEE10Policy1000EPdSC_iS9_ddNS7_10__identityEEEvT0_T1_T2_T3_T4_T6_E12temp_storage+32];
	add.f64 	%fd135, %fd134, %fd133;
	selp.f64 	%fd136, %fd135, %fd133, %p35;
	setp.gt.s32 	%p36, %r34, 96;
	ld.shared.f64 	%fd137, [_ZZN3cub18CUB_300001_SM_10006detail6reduce28DeviceReduceSingleTileKernelINS2_10policy_hubIdyN4cuda3std3__44plusIdEEE10Policy1000EPdSC_iS9_ddNS7_10__identityEEEvT0_T1_T2_T3_T4_T6_E12temp_storage+40];
	add.f64 	%fd138, %fd137, %fd136;
	selp.f64 	%fd139, %fd138, %fd136, %p36;
	setp.gt.s32 	%p37, %r34, 128;
	ld.shared.f64 	%fd140, [_ZZN3cub18CUB_300001_SM_10006detail6reduce28DeviceReduceSingleTileKernelINS2_10policy_hubIdyN4cuda3std3__44plusIdEEE10Policy1000EPdSC_iS9_ddNS7_10__identityEEEvT0_T1_T2_T3_T4_T6_E12temp_storage+48];
	add.f64 	%fd141, %fd140, %fd139;
	selp.f64 	%fd142, %fd141, %fd139, %p37;
	setp.gt.s32 	%p38, %r34, 160;
	ld.shared.f64 	%fd143, [_ZZN3cub18CUB_300001_SM_10006detail6reduce28DeviceReduceSingleTileKernelINS2_10policy_hubIdyN4cuda3std3__44plusIdEEE10Policy1000EPdSC_iS9_ddNS7_10__identityEEEvT0_T1_T2_T3_T4_T6_E12temp_storage+56];
	add.f64 	%fd144, %fd143, %fd142;
	selp.f64 	%fd145, %fd144, %fd142, %p38;
	setp.gt.s32 	%p39, %r34, 192;
	ld.shared.f64 	%fd146, [_ZZN3cub18CUB_300001_SM_10006detail6reduce28DeviceReduceSingleTileKernelINS2_10policy_hubIdyN4cuda3std3__44plusIdEEE10Policy1000EPdSC_iS9_ddNS7_10__identityEEEvT0_T1_T2_T3_T4_T6_E12temp_storage+64];
	add.f64 	%fd147, %fd146, %fd145;
	selp.f64 	%fd148, %fd147, %fd145, %p39;
	setp.gt.s32 	%p40, %r34, 224;
	ld.shared.f64 	%fd149, [_ZZN3cub18CUB_300001_SM_10006detail6reduce28DeviceReduceSingleTileKernelINS2_10policy_hubIdyN4cuda3std3__44plusIdEEE10Policy1000EPdSC_iS9_ddNS7_10__identityEEEvT0_T1_T2_T3_T4_T6_E12temp_storage+72];
	add.f64 	%fd150, %fd149, %fd148;
	selp.f64 	%fd151, %fd150, %fd148, %p40;
	setp.gt.s32 	%p41, %r34, 256;
	ld.shared.f64 	%fd152, [_ZZN3cub18CUB_300001_SM_10006detail6reduce28DeviceReduceSingleTileKernelINS2_10policy_hubIdyN4cuda3std3__44plusIdEEE10Policy1000EPdSC_iS9_ddNS7_10__identityEEEvT0_T1_T2_T3_T4_T6_E12temp_storage+80];
	add.f64 	%fd153, %fd152, %fd151;
	selp.f64 	%fd154, %fd153, %fd151, %p41;
	setp.gt.s32 	%p42, %r34, 288;
	ld.shared.f64 	%fd155, [_ZZN3cub18CUB_300001_SM_10006detail6reduce28DeviceReduceSingleTileKernelINS2_10policy_hubIdyN4cuda3std3__44plusIdEEE10Policy1000EPdSC_iS9_ddNS7_10__identityEEEvT0_T1_T2_T3_T4_T6_E12temp_storage+88];
	add.f64 	%fd156, %fd155, %fd154;
	selp.f64 	%fd157, %fd156, %fd154, %p42;
	setp.gt.s32 	%p43, %r34, 320;
	ld.shared.f64 	%fd158, [_ZZN3cub18CUB_300001_SM_10006detail6reduce28DeviceReduceSingleTileKernelINS2_10policy_hubIdyN4cuda3std3__44plusIdEEE10Policy1000EPdSC_iS9_ddNS7_10__identityEEEvT0_T1_T2_T3_T4_T6_E12temp_storage+96];
	add.f64 	%fd159, %fd158, %fd157;
	selp.f64 	%fd160, %fd159, %fd157, %p43;
	setp.gt.s32 	%p44, %r34, 352;
	ld.shared.f64 	%fd161, [_ZZN3cub18CUB_300001_SM_10006detail6reduce28DeviceReduceSingleTileKernelINS2_10policy_hubIdyN4cuda3std3__44plusIdEEE10Policy1000EPdSC_iS9_ddNS7_10__identityEEEvT0_T1_T2_T3_T4_T6_E12temp_storage+104];
	add.f64 	%fd162, %fd161, %fd160;
	selp.f64 	%fd163, %fd162, %fd160, %p44;
	setp.gt.s32 	%p45, %r34, 384;
	ld.shared.f64 	%fd164, [_ZZN3cub18CUB_300001_SM_10006detail6reduce28DeviceReduceSingleTileKernelINS2_10policy_hubIdyN4cuda3std3__44plusIdEEE10Policy1000EPdSC_iS9_ddNS7_10__identityEEEvT0_T1_T2_T3_T4_T6_E12temp_storage+112];
	add.f64 	%fd165, %fd164, %fd163;
	selp.f64 	%fd166, %fd165, %fd163, %p45;
	setp.gt.s32 	%p46, %r34, 416;
	ld.shared.f64 	%fd167, [_ZZN3cub18CUB_300001_SM_10006detail6reduce28DeviceReduceSingleTileKernelINS2_10policy_hubIdyN4cuda3std3__44plusIdEEE10Policy1000EPdSC_iS9_ddNS7_10__identityEEEvT0_T1_T2_T3_T4_T6_E12temp_storage+120];
	add.f64 	%fd168, %fd167, %fd166;
	selp.f64 	%fd169, %fd168, %fd166, %p46;
	setp.gt.s32 	%p47, %r34, 448;
	ld.shared.f64 	%fd170, [_ZZN3cub18CUB_300001_SM_10006detail6reduce28DeviceReduceSingleTileKernelINS2_10policy_hubIdyN4cuda3std3__44plusIdEEE10Policy1000EPdSC_iS9_ddNS7_10__identityEEEvT0_T1_T2_T3_T4_T6_E12temp_storage+128];
	add.f64 	%fd171, %fd170, %fd169;
	selp.f64 	%fd172, %fd171, %fd169, %p47;
	setp.gt.s32 	%p48, %r34, 480;
	ld.shared.f64 	%fd173, [_ZZN3cub18CUB_300001_SM_10006detail6reduce28DeviceReduceSingleTileKernelINS2_10policy_hubIdyN4cuda3std3__44plusIdEEE10Policy1000EPdSC_iS9_ddNS7_10__identityEEEvT0_T1_T2_T3_T4_T6_E12temp_storage+136];
	add.f64 	%fd174, %fd173, %fd172;
	selp.f64 	%fd231, %fd174, %fd172, %p48;
	bra.uni 	$L__BB10_37;
$L__BB10_21:
	mov.u32 	%r13, %tid.x;
	mul.wide.u32 	%rd24, %r13, 8;
	add.s64 	%rd11, %rd8, %rd24;
	// begin inline asm
	ld.global.nc.u64 %rd10, [%rd11];
	// end inline asm
	mov.b64 	%fd31, %rd10;
	add.s64 	%rd13, %rd11, 4096;
	// begin inline asm
	ld.global.nc.u64 %rd12, [%rd13];
	// end inline asm
	mov.b64 	%fd32, %rd12;
	add.s64 	%rd15, %rd11, 8192;
	// begin inline asm
	ld.global.nc.u64 %rd14, [%rd15];
	// end inline asm
	mov.b64 	%fd33, %rd14;
	add.s64 	%rd17, %rd11, 12288;
	// begin inline asm
	ld.global.nc.u64 %rd16, [%rd17];
	// end inline asm
	mov.b64 	%fd34, %rd16;
	add.s64 	%rd19, %rd11, 16384;
	// begin inline asm
	ld.global.nc.u64 %rd18, [%rd19];
	// end inline asm
	mov.b64 	%fd35, %rd18;
	add.s64 	%rd21, %rd11, 20480;
	// begin inline asm
	ld.global.nc.u64 %rd20, [%rd21];
	// end inline asm
	mov.b64 	%fd36, %rd20;
	add.s64 	%rd23, %rd11, 24576;
	// begin inline asm
	ld.global.nc.u64 %rd22, [%rd23];
	// end inline asm
	mov.b64 	%fd37, %rd22;
	add.f64 	%fd38, %fd31, %fd32;
	add.f64 	%fd39, %fd38, %fd33;
	add.f64 	%fd40, %fd39, %fd34;
	add.f64 	%fd41, %fd40, %fd35;
	add.f64 	%fd42, %fd41, %fd36;
	add.f64 	%fd230, %fd42, %fd37;
	setp.lt.u32 	%p3, %r34, 7168;
	mov.b32 	%r231, 3584;
	@%p3 bra 	$L__BB10_25;
	add.s32 	%r14, %r34, -3584;
	mov.b32 	%r231, 3584;
$L__BB10_23:
	add.s32 	%r37, %r231, %r13;
	mul.wide.u32 	%rd39, %r37, 8;
	add.s64 	%rd26, %rd8, %rd39;
	// begin inline asm
	ld.global.nc.u64 %rd25, [%rd26];
	// end inline asm
	mov.b64 	%fd43, %rd25;
	add.s64 	%rd28, %rd26, 4096;
	// begin inline asm
	ld.global.nc.u64 %rd27, [%rd28];
	// end inline asm
	mov.b64 	%fd44, %rd27;
	add.s64 	%rd30, %rd26, 8192;
	// begin inline asm
	ld.global.nc.u64 %rd29, [%rd30];
	// end inline asm
	mov.b64 	%fd45, %rd29;
	add.s64 	%rd32, %rd26, 12288;
	// begin inline asm
	ld.global.nc.u64 %rd31, [%rd32];
	// end inline asm
	mov.b64 	%fd46, %rd31;
	add.s64 	%rd34, %rd26, 16384;
	// begin inline asm
	ld.global.nc.u64 %rd33, [%rd34];
	// end inline asm
	mov.b64 	%fd47, %rd33;
	add.s64 	%rd36, %rd26, 20480;
	// begin inline asm
	ld.global.nc.u64 %rd35, [%rd36];
	// end inline asm
	mov.b64 	%fd48, %rd35;
	add.s64 	%rd38, %rd26, 24576;
	// begin inline asm
	ld.global.nc.u64 %rd37, [%rd38];
	// end inline asm
	mov.b64 	%fd49, %rd37;
	add.f64 	%fd50, %fd230, %fd43;
	add.f64 	%fd51, %fd50, %fd44;
	add.f64 	%fd52, %fd51, %fd45;
	add.f64 	%fd53, %fd52, %fd46;
	add.f64 	%fd54, %fd53, %fd47;
	add.f64 	%fd55, %fd54, %fd48;
	add.f64 	%fd230, %fd55, %fd49;
	sub.s32 	%r38, %r34, %r231;
	setp.lt.s32 	%p4, %r38, 3584;
	@%p4 bra 	$L__BB10_33;
	add.s32 	%r231, %r231, 3584;
	setp.le.s32 	%p5, %r231, %r14;
	@%p5 bra 	$L__BB10_23;
$L__BB10_25:
	setp.le.s32 	%p6, %r34, %r231;
	@%p6 bra 	$L__BB10_33;
	sub.s32 	%r18, %r34, %r231;
	setp.ge.s32 	%p7, %r13, %r18;
	@%p7 bra 	$L__BB10_33;
	not.b32 	%r39, %r13;
	add.s32 	%r40, %r34, %r39;
	sub.s32 	%r19, %r40, %r231;
	and.b32  	%r41, %r19, 1536;
	setp.eq.s32 	%p8, %r41, 1536;
	mov.u32 	%r235, %r13;
	@%p8 bra 	$L__BB10_30;
	add.s32 	%r233, %r13, %r231;
	shr.u32 	%r42, %r19, 9;
	add.s32 	%r43, %r42, 1;
	and.b32  	%r44, %r43, 3;
	neg.s32 	%r232, %r44;
	mov.u32 	%r235, %r13;
$L__BB10_29:
	.pragma "nounroll";
	mul.wide.u32 	%rd42, %r233, 8;
	add.s64 	%rd41, %rd8, %rd42;
	// begin inline asm
	ld.global.nc.u64 %rd40, [%rd41];
	// end inline asm
	mov.b64 	%fd57, %rd40;
	add.f64 	%fd230, %fd230, %fd57;
	add.s32 	%r235, %r235, 512;
	add.s32 	%r233, %r233, 512;
	add.s32 	%r232, %r232, 1;
	setp.ne.s32 	%p9, %r232, 0;
	@%p9 bra 	$L__BB10_29;
$L__BB10_30:
	setp.lt.u32 	%p10, %r19, 1536;
	@%p10 bra 	$L__BB10_33;
	cvt.u64.u32 	%rd43, %r235;
	cvt.u64.u32 	%rd44, %r231;
	add.s64 	%rd45, %rd43, %rd44;
	shl.b64 	%rd46, %rd45, 3;
	add.s64 	%rd47, %rd46, %rd8;
	add.s64 	%rd103, %rd47, 8192;
	add.s32 	%r236, %r235, %r231;
$L__BB10_32:
	mul.wide.u32 	%rd56, %r236, 8;
	add.s64 	%rd49, %rd8, %rd56;
	// begin inline asm
	ld.global.nc.u64 %rd48, [%rd49];
	// end inline asm
	mov.b64 	%fd58, %rd48;
	add.f64 	%fd59, %fd230, %fd58;
	add.s64 	%rd51, %rd103, -4096;
	// begin inline asm
	ld.global.nc.u64 %rd50, [%rd51];
	// end inline asm
	mov.b64 	%fd60, %rd50;
	add.f64 	%fd61, %fd59, %fd60;
	// begin inline asm
	ld.global.nc.u64 %rd52, [%rd103];
	// end inline asm
	mov.b64 	%fd62, %rd52;
	add.f64 	%fd63, %fd61, %fd62;
	add.s64 	%rd55, %rd103, 4096;
	// begin inline asm
	ld.global.nc.u64 %rd54, [%rd55];
	// end inline asm
	mov.b64 	%fd64, %rd54;
	add.f64 	%fd230, %fd63, %fd64;
	add.s32 	%r235, %r235, 2048;
	add.s64 	%rd103, %rd103, 16384;
	add.s32 	%r236, %r236, 2048;
	setp.lt.s32 	%p11, %r235, %r18;
	@%p11 bra 	$L__BB10_32;
$L__BB10_33:
	// begin inline asm
	mov.u32 %r45, %laneid;
	// end inline asm
	mov.b64 	%rd57, %fd230;
	mov.b64 	{%r47, %r52}, %rd57;
	mov.b32 	%r53, 1;
	mov.b32 	%r94, 31;
	mov.b32 	%r95, -1;
	// begin inline asm
	shfl.sync.down.b32 %r46, %r47, %r53, %r94, %r95;
	// end inline asm
	// begin inline asm
	shfl.sync.down.b32 %r51, %r52, %r53, %r94, %r95;
	// end inline asm
	mov.b64 	%rd58, {%r46, %r51};
	mov.b64 	%fd65, %rd58;
	setp.gt.s32 	%p12, %r45, 30;
	add.f64 	%fd66, %fd230, %fd65;
	selp.f64 	%fd67, %fd230, %fd66, %p12;
	mov.b64 	%rd59, %fd67;
	mov.b64 	{%r57, %r62}, %rd59;
	mov.b32 	%r63, 2;
	// begin inline asm
	shfl.sync.down.b32 %r56, %r57, %r63, %r94, %r95;
	// end inline asm
	// begin inline asm
	shfl.sync.down.b32 %r61, %r62, %r63, %r94, %r95;
	// end inline asm
	mov.b64 	%rd60, {%r56, %r61};
	mov.b64 	%fd68, %rd60;
	setp.gt.s32 	%p13, %r45, 29;
	add.f64 	%fd69, %fd67, %fd68;
	selp.f64 	%fd70, %fd67, %fd69, %p13;
	mov.b64 	%rd61, %fd70;
	mov.b64 	{%r67, %r72}, %rd61;
	mov.b32 	%r73, 4;
	// begin inline asm
	shfl.sync.down.b32 %r66, %r67, %r73, %r94, %r95;
	// end inline asm
	// begin inline asm
	shfl.sync.down.b32 %r71, %r72, %r73, %r94, %r95;
	// end inline asm
	mov.b64 	%rd62, {%r66, %r71};
	mov.b64 	%fd71, %rd62;
	setp.gt.s32 	%p14, %r45, 27;
	add.f64 	%fd72, %fd70, %fd71;
	selp.f64 	%fd73, %fd70, %fd72, %p14;
	mov.b64 	%rd63, %fd73;
	mov.b64 	{%r77, %r82}, %rd63;
	mov.b32 	%r83, 8;
	// begin inline asm
	shfl.sync.down.b32 %r76, %r77, %r83, %r94, %r95;
	// end inline asm
	// begin inline asm
	shfl.sync.down.b32 %r81, %r82, %r83, %r94, %r95;
	// end inline asm
	mov.b64 	%rd64, {%r76, %r81};
	mov.b64 	%fd74, %rd64;
	setp.gt.s32 	%p15, %r45, 23;
	add.f64 	%fd75, %fd73, %fd74;
	selp.f64 	%fd76, %fd73, %fd75, %p15;
	mov.b64 	%rd65, %fd76;
	mov.b64 	{%r87, %r92}, %rd65;
	mov.b32 	%r93, 16;
	// begin inline asm
	shfl.sync.down.b32 %r86, %r87, %r93, %r94, %r95;
	// end inline asm
	// begin inline asm
	shfl.sync.down.b32 %r91, %r92, %r93, %r94, %r95;
	// end inline asm
	mov.b64 	%rd66, {%r86, %r91};
	mov.b64 	%fd77, %rd66;
	setp.gt.s32 	%p16, %r45, 15;
	add.f64 	%fd26, %fd76, %fd77;
	selp.f64 	%fd231, %fd76, %fd26, %p16;
	setp.ne.s32 	%p17, %r45, 0;
	@%p17 bra 	$L__BB10_35;
	shr.u32 	%r96, %r13, 2;
	and.b32  	%r97, %r96, 248;
	mov.u32 	%r98, _ZZN3cub18CUB_300001_SM_10006detail6reduce28DeviceReduceSingleTileKernelINS2_10policy_hubIdyN4cuda3std3__44plusIdEEE10Policy1000EPdSC_iS9_ddNS7_10__identityEEEvT0_T1_T2_T3_T4_T6_E12temp_storage;
	add.s32 	%r99, %r98, %r97;
	st.shared.f64 	[%r99+16], %fd26;
$L__BB10_35:
	bar.sync 	0;
	setp.ne.s32 	%p18, %r13, 0;
	@%p18 bra 	$L__BB10_37;
	ld.shared.f64 	%fd78, [_ZZN3cub18CUB_300001_SM_10006detail6reduce28DeviceReduceSingleTileKernelINS2_10policy_hubIdyN4cuda3std3__44plusIdEEE10Policy1000EPdSC_iS9_ddNS7_10__identityEEEvT0_T1_T2_T3_T4_T6_E12temp_storage+24];
	add.f64 	%fd79, %fd231, %fd78;
	ld.shared.f64 	%fd80, [_ZZN3cub18CUB_300001_SM_10006detail6reduce28DeviceReduceSingleTileKernelINS2_10policy_hubIdyN4cuda3std3__44plusIdEEE10Policy1000EPdSC_iS9_ddNS7_10__identityEEEvT0_T1_T2_T3_T4_T6_E12temp_storage+32];
	add.f64 	%fd81, %fd79, %fd80;
	ld.shared.f64 	%fd82, [_ZZN3cub18CUB_300001_SM_10006detail6reduce28DeviceReduceSingleTileKernelINS2_10policy_hubIdyN4cuda3std3__44plusIdEEE10Policy1000EPdSC_iS9_ddNS7_10__identityEEEvT0_T1_T2_T3_T4_T6_E12temp_storage+40];
	add.f64 	%fd83, %fd81, %fd82;
	ld.shared.f64 	%fd84, [_ZZN3cub18CUB_300001_SM_10006detail6reduce28DeviceReduceSingleTileKernelINS2_10policy_hubIdyN4cuda3std3__44plusIdEEE10Policy1000EPdSC_iS9_ddNS7_10__identityEEEvT0_T1_T2_T3_T4_T6_E12temp_storage+48];
	add.f64 	%fd85, %fd83, %fd84;
	ld.shared.f64 	%fd86, [_ZZN3cub18CUB_300001_SM_10006detail6reduce28DeviceReduceSingleTileKernelINS2_10policy_hubIdyN4cuda3std3__44plusIdEEE10Policy1000EPdSC_iS9_ddNS7_10__identityEEEvT0_T1_T2_T3_T4_T6_E12temp_storage+56];
	add.f64 	%fd87, %fd85, %fd86;
	ld.shared.f64 	%fd88, [_ZZN3cub18CUB_300001_SM_10006detail6reduce28DeviceReduceSingleTileKernelINS2_10policy_hubIdyN4cuda3std3__44plusIdEEE10Policy1000EPdSC_iS9_ddNS7_10__identityEEEvT0_T1_T2_T3_T4_T6_E12temp_storage+64];
	add.f64 	%fd89, %fd87, %fd88;
	ld.shared.f64 	%fd90, [_ZZN3cub18CUB_300001_SM_10006detail6reduce28DeviceReduceSingleTileKernelINS2_10policy_hubIdyN4cuda3std3__44plusIdEEE10Policy1000EPdSC_iS9_ddNS7_10__identityEEEvT0_T1_T2_T3_T4_T6_E12temp_storage+72];
	add.f64 	%fd91, %fd89, %fd90;
	ld.shared.f64 	%fd92, [_ZZN3cub18CUB_300001_SM_10006detail6reduce28DeviceReduceSingleTileKernelINS2_10policy_hubIdyN4cuda3std3__44plusIdEEE10Policy1000EPdSC_iS9_ddNS7_10__identityEEEvT0_T1_T2_T3_T4_T6_E12temp_storage+80];
	add.f64 	%fd93, %fd91, %fd92;
	ld.shared.f64 	%fd94, [_ZZN3cub18CUB_300001_SM_10006detail6reduce28DeviceReduceSingleTileKernelINS2_10policy_hubIdyN4cuda3std3__44plusIdEEE10Policy1000EPdSC_iS9_ddNS7_10__identityEEEvT0_T1_T2_T3_T4_T6_E12temp_storage+88];
	add.f64 	%fd95, %fd93, %fd94;
	ld.shared.f64 	%fd96, [_ZZN3cub18CUB_300001_SM_10006detail6reduce28DeviceReduceSingleTileKernelINS2_10policy_hubIdyN4cuda3std3__44plusIdEEE10Policy1000EPdSC_iS9_ddNS7_10__identityEEEvT0_T1_T2_T3_T4_T6_E12temp_storage+96];
	add.f64 	%fd97, %fd95, %fd96;
	ld.shared.f64 	%fd98, [_ZZN3cub18CUB_300001_SM_10006detail6reduce28DeviceReduceSingleTileKernelINS2_10policy_hubIdyN4cuda3std3__44plusIdEEE10Policy1000EPdSC_iS9_ddNS7_10__identityEEEvT0_T1_T2_T3_T4_T6_E12temp_storage+104];
	add.f64 	%fd99, %fd97, %fd98;
	ld.shared.f64 	%fd100, [_ZZN3cub18CUB_300001_SM_10006detail6reduce28DeviceReduceSingleTileKernelINS2_10policy_hubIdyN4cuda3std3__44plusIdEEE10Policy1000EPdSC_iS9_ddNS7_10__identityEEEvT0_T1_T2_T3_T4_T6_E12temp_storage+112];
	add.f64 	%fd101, %fd99, %fd100;
	ld.shared.f64 	%fd102, [_ZZN3cub18CUB_300001_SM_10006detail6reduce28DeviceReduceSingleTileKernelINS2_10policy_hubIdyN4cuda3std3__44plusIdEEE10Policy1000EPdSC_iS9_ddNS7_10__identityEEEvT0_T1_T2_T3_T4_T6_E12temp_storage+120];
	add.f64 	%fd103, %fd101, %fd102;
	ld.shared.f64 	%fd104, [_ZZN3cub18CUB_300001_SM_10006detail6reduce28DeviceReduceSingleTileKernelINS2_10policy_hubIdyN4cuda3std3__44plusIdEEE10Policy1000EPdSC_iS9_ddNS7_10__identityEEEvT0_T1_T2_T3_T4_T6_E12temp_storage+128];
	add.f64 	%fd105, %fd103, %fd104;
	ld.shared.f64 	%fd106, [_ZZN3cub18CUB_300001_SM_10006detail6reduce28DeviceReduceSingleTileKernelINS2_10policy_hubIdyN4cuda3std3__44plusIdEEE10Policy1000EPdSC_iS9_ddNS7_10__identityEEEvT0_T1_T2_T3_T4_T6_E12temp_storage+136];
	add.f64 	%fd231, %fd105, %fd106;
$L__BB10_37:
	mov.u32 	%r223, %tid.x;
	setp.ne.s32 	%p56, %r223, 0;
	@%p56 bra 	$L__BB10_39;
	add.f64 	%fd217, %fd30, %fd231;
	st.global.f64 	[%rd1], %fd217;
$L__BB10_39:
	ret;

}


// ===== COMPILED SASS (sm_100) =====

	.target	sm_100

	.elftype	@"ET_EXEC"


//--------------------- .note.nv.tkinfo           --------------------------
	.section	.note.nv.tkinfo,"",@"SHT_NOTE"
	.sectionflags	@"SHF_NOTE_NV_TKINFO"
	.tkinfo
        /*0018*/ 	.word	0x00000002
        /*0030*/ 	.string	""
        /*0030*/ 	.string	"ptxas"
        /*0030*/ 	.string	"Cuda compilation tools, release 13.0, V13.0.88"
        /*0030*/ 	.string	"Build cuda_13.0.r13.0/compiler.36424714_0"
        /*0030*/ 	.string	"-arch sm_100 -m 64 "



//--------------------- .note.nv.cuinfo           --------------------------
	.section	.note.nv.cuinfo,"",@"SHT_NOTE"
	.sectionflags	@"SHF_NOTE_NV_CUINFO"
        /*0018*/ 	.short	0x0002
        /*001a*/ 	.short	0x0064
        /*001c*/ 	.short	0x0082
	.zero		2


//--------------------- .nv.info                  --------------------------
	.section	.nv.info,"",@"SHT_CUDA_INFO"
	.align	4


	//----- nvinfo : EIATTR_REGCOUNT
	.align		4
        /*0000*/ 	.byte	0x04, 0x2f
        /*0002*/ 	.short	(.L_46 - .L_45)
	.align		4
.L_45:
        /*0004*/ 	.word	index@(_Z9testLDEXPIdEviPKT_PS0_)
        /*0008*/ 	.word	0x0000000c


	//----- nvinfo : EIATTR_FRAME_SIZE
	.align		4
.L_46:
        /*000c*/ 	.byte	0x04, 0x11
        /*000e*/ 	.short	(.L_48 - .L_47)
	.align		4
.L_47:
        /*0010*/ 	.word	index@(_Z9testLDEXPIdEviPKT_PS0_)
        /*0014*/ 	.word	0x00000000


	//----- nvinfo : EIATTR_REGCOUNT
	.align		4
.L_48:
        /*0018*/ 	.byte	0x04, 0x2f
        /*001a*/ 	.short	(.L_50 - .L_49)
	.align		4
.L_49:
        /*001c*/ 	.word	index@(_ZN3cub18CUB_300001_SM_10006detail11EmptyKernelIvEEvv)
        /*0020*/ 	.word	0x00000004


	//----- nvinfo : EIATTR_FRAME_SIZE
	.align		4
.L_50:
        /*0024*/ 	.byte	0x04, 0x11
        /*0026*/ 	.short	(.L_52 - .L_51)
	.align		4
.L_51:
        /*0028*/ 	.word	index@(_ZN3cub18CUB_300001_SM_10006detail11EmptyKernelIvEEvv)
        /*002c*/ 	.word	0x00000000


	//----- nvinfo : EIATTR_REGCOUNT
	.align		4
.L_52:
        /*0030*/ 	.byte	0x04, 0x2f
        /*0032*/ 	.short	(.L_54 - .L_53)
	.align		4
.L_53:
        /*0034*/ 	.word	index@(_ZN3cub18CUB_300001_SM_10006detail8for_each13static_kernelINS2_12policy_hub_t12policy_500_tEmN6thrust24THRUST_300001_SM_1000_NS8cuda_cub20__uninitialized_fill7functorINS7_10device_ptrIdEEdEEEEvT0_T1_)
        /*0038*/ 	.word	0x00000009


	//----- nvinfo : EIATTR_FRAME_SIZE
	.align		4
.L_54:
        /*003c*/ 	.byte	0x04, 0x11
        /*003e*/ 	.short	(.L_56 - .L_55)
	.align		4
.L_55:
        /*0040*/ 	.word	index@(_ZN3cub18CUB_300001_SM_10006detail8for_each13static_kernelINS2_12policy_hub_t12policy_500_tEmN6thrust24THRUST_300001_SM_1000_NS8cuda_cub20__uninitialized_fill7functorINS7_10device_ptrIdEEdEEEEvT0_T1_)
        /*0044*/ 	.word	0x00000000


	//----- nvinfo : EIATTR_REGCOUNT
	.align		4
.L_56:
        /*0048*/ 	.byte	0x04, 0x2f
        /*004a*/ 	.short	(.L_58 - .L_57)
	.align		4
.L_57:
        /*004c*/ 	.word	index@(_ZN3cub18CUB_300001_SM_10006detail9transform16transform_kernelINS2_10policy_hubILb1EN4cuda3std3__45tupleIJN6thrust24THRUST_300001_SM_1000_NS17counting_iteratorIjNSA_11use_defaultESC_SC_EEEEEE10policy1000Ei7RandGenNSA_6detail15normal_iteratorINSA_10device_ptrIdEEEEJSD_EEEvT0_iT1_T2_DpNS2_10kernel_argIT3_EE)
        /*0050*/ 	.word	0x00000019


	//----- nvinfo : EIATTR_FRAME_SIZE
	.align		4
.L_58:
        /*0054*/ 	.byte	0x04, 0x11
        /*0056*/ 	.short	(.L_60 - .L_59)
	.align		4
.L_59:
        /*0058*/ 	.word	index@(_ZN3cub18CUB_300001_SM_10006detail9transform16transform_kernelINS2_10policy_hubILb1EN4cuda3std3__45tupleIJN6thrust24THRUST_300001_SM_1000_NS17counting_iteratorIjNSA_11use_defaultESC_SC_EEEEEE10policy1000Ei7RandGenNSA_6detail15normal_iteratorINSA_10device_ptrIdEEEEJSD_EEEvT0_iT1_T2_DpNS2_10kernel_argIT3_EE)
        /*005c*/ 	.word	0x00000000


	//----- nvinfo : EIATTR_REGCOUNT
	.align		4
.L_60:
        /*0060*/ 	.byte	0x04, 0x2f
        /*0062*/ 	.short	(.L_62 - .L_61)
	.align		4
.L_61:
        /*0064*/ 	.word	index@(_ZN3cub18CUB_300001_SM_10006detail9transform16transform_kernelINS2_10policy_hubILb1EN4cuda3std3__45tupleIJN6thrust24THRUST_300001_SM_1000_NS17counting_iteratorIjNSA_11use_defaultESC_SC_EEEEEE10policy1000El7RandGenNSA_6detail15normal_iteratorINSA_10device_ptrIdEEEEJSD_EEEvT0_iT1_T2_DpNS2_10kernel_argIT3_EE)
        /*0068*/ 	.word	0x00000019


	//----- nvinfo : EIATTR_FRAME_SIZE
	.align		4
.L_62:
        /*006c*/ 	.byte	0x04, 0x11
        /*006e*/ 	.short	(.L_64 - .L_63)
	.align		4
.L_63:
        /*0070*/ 	.word	index@(_ZN3cub18CUB_300001_SM_10006detail9transform16transform_kernelINS2_10policy_hubILb1EN4cuda3std3__45tupleIJN6thrust24THRUST_300001_SM_1000_NS17counting_iteratorIjNSA_11use_defaultESC_SC_EEEEEE10policy1000El7RandGenNSA_6detail15normal_iteratorINSA_10device_ptrIdEEEEJSD_EEEvT0_iT1_T2_DpNS2_10kernel_argIT3_EE)
        /*0074*/ 	.word	0x00000000


	//----- nvinfo : EIATTR_REGCOUNT
	.align		4
.L_64:
        /*0078*/ 	.byte	0x04, 0x2f
        /*007a*/ 	.short	(.L_66 - .L_65)
	.align		4
.L_65:
        /*007c*/ 	.word	index@(_ZN3cub18CUB_300001_SM_10006detail6reduce28DeviceReduceSingleTileKernelINS2_10policy_hubIdjN4cuda3std3__44plusIdEEE10Policy1000EN6thrust24THRUST_300001_SM_1000_NS6detail15normal_iteratorINSD_10device_ptrIdEEEEPdjS9_ddNS7_10__identityEEEvT0_T1_T2_T3_T4_T6_)
        /*0080*/ 	.word	0x0000002d


	//----- nvinfo : EIATTR_FRAME_SIZE
	.align		4
.L_66:
        /*0084*/ 	.byte	0x04, 0x11
        /*0086*/ 	.short	(.L_68 - .L_67)
	.align		4
.L_67:
        /*0088*/ 	.word	index@(_ZN3cub18CUB_300001_SM_10006detail6reduce28DeviceReduceSingleTileKernelINS2_10policy_hubIdjN4cuda3std3__44plusIdEEE10Policy1000EN6thrust24THRUST_300001_SM_1000_NS6detail15normal_iteratorINSD_10device_ptrIdEEEEPdjS9_ddNS7_10__identityEEEvT0_T1_T2_T3_T4_T6_)
        /*008c*/ 	.word	0x00000000


	//----- nvinfo : EIATTR_REGCOUNT
	.align		4
.L_68:
        /*0090*/ 	.byte	0x04, 0x2f
        /*0092*/ 	.short	(.L_70 - .L_69)
	.align		4
.L_69:
        /*0094*/ 	.word	index@(_ZN3cub18CUB_300001_SM_10006detail6reduce18DeviceReduceKernelINS2_10policy_hubIdjN4cuda3std3__44plusIdEEE10Policy1000EN6thrust24THRUST_300001_SM_1000_NS6detail15normal_iteratorINSD_10device_ptrIdEEEEjS9_dNS7_10__identityEEEvT0_PT3_T1_NS0_13GridEvenShareISN_EET2_T4_)
        /*0098*/ 	.word	0x00000020


	//----- nvinfo : EIATTR_FRAME_SIZE
	.align		4
.L_70:
        /*009c*/ 	.byte	0x04, 0x11
        /*009e*/ 	.short	(.L_72 - .L_71)
	.align		4
.L_71:
        /*00a0*/ 	.word	index@(_ZN3cub18CUB_300001_SM_10006detail6reduce18DeviceReduceKernelINS2_10policy_hubIdjN4cuda3std3__44plusIdEEE10Policy1000EN6thrust24THRUST_300001_SM_1000_NS6detail15normal_iteratorINSD_10device_ptrIdEEEEjS9_dNS7_10__identityEEEvT0_PT3_T1_NS0_13GridEvenShareISN_EET2_T4_)
        /*00a4*/ 	.word	0x00000000


	//----- nvinfo : EIATTR_REGCOUNT
	.align		4
.L_72:
        /*00a8*/ 	.byte	0x04, 0x2f
        /*00aa*/ 	.short	(.L_74 - .L_73)
	.align		4
.L_73:
        /*00ac*/ 	.word	index@(_ZN3cub18CUB_300001_SM_10006detail6reduce28DeviceReduceSingleTileKernelINS2_10policy_hubIdjN4cuda3std3__44plusIdEEE10Policy1000EPdSC_iS9_ddNS7_10__identityEEEvT0_T1_T2_T3_T4_T6_)
        /*00b0*/ 	.word	0x00000030


	//----- nvinfo : EIATTR_FRAME_SIZE
	.align		4
.L_74:
        /*00b4*/ 	.byte	0x04, 0x11
        /*00b6*/ 	.short	(.L_76 - .L_75)
	.align		4
.L_75:
        /*00b8*/ 	.word	index@(_ZN3cub18CUB_300001_SM_10006detail6reduce28DeviceReduceSingleTileKernelINS2_10policy_hubIdjN4cuda3std3__44plusIdEEE10Policy1000EPdSC_iS9_ddNS7_10__identityEEEvT0_T1_T2_T3_T4_T6_)
        /*00bc*/ 	.word	0x00000000


	//----- nvinfo : EIATTR_REGCOUNT
	.align		4
.L_76:
        /*00c0*/ 	.byte	0x04, 0x2f
        /*00c2*/ 	.short	(.L_78 - .L_77)
	.align		4
.L_77:
        /*00c4*/ 	.word	index@(_ZN3cub18CUB_300001_SM_10006detail6reduce28DeviceReduceSingleTileKernelINS2_10policy_hubIdyN4cuda3std3__44plusIdEEE10Policy1000EN6thrust24THRUST_300001_SM_1000_NS6detail15normal_iteratorINSD_10device_ptrIdEEEEPdyS9_ddNS7_10__identityEEEvT0_T1_T2_T3_T4_T6_)
        /*00c8*/ 	.word	0x0000002e


	//----- nvinfo : EIATTR_FRAME_SIZE
	.align		4
.L_78:
        /*00cc*/ 	.byte	0x04, 0x11
        /*00ce*/ 	.short	(.L_80 - .L_79)
	.align		4
.L_79:
        /*00d0*/ 	.word	index@(_ZN3cub18CUB_300001_SM_10006detail6reduce28DeviceReduceSingleTileKernelINS2_10policy_hubIdyN4cuda3std3__44plusIdEEE10Policy1000EN6thrust24THRUST_300001_SM_1000_NS6detail15normal_iteratorINSD_10device_ptrIdEEEEPdyS9_ddNS7_10__identityEEEvT0_T1_T2_T3_T4_T6_)
        /*00d4*/ 	.word	0x00000000


	//----- nvinfo : EIATTR_REGCOUNT
	.align		4
.L_80:
        /*00d8*/ 	.byte	0x04, 0x2f
        /*00da*/ 	.short	(.L_82 - .L_81)
	.align		4
.L_81:
        /*00dc*/ 	.word	index@(_ZN3cub18CUB_300001_SM_10006detail6reduce18DeviceReduceKernelINS2_10policy_hubIdyN4cuda3std3__44plusIdEEE10Policy1000EN6thrust24THRUST_300001_SM_1000_NS6detail15normal_iteratorINSD_10device_ptrIdEEEEyS9_dNS7_10__identityEEEvT0_PT3_T1_NS0_13GridEvenShareISN_EET2_T4_)
        /*00e0*/ 	.word	0x0000001d


	//----- nvinfo : EIATTR_FRAME_SIZE
	.align		4
.L_82:
        /*00e4*/ 	.byte	0x04, 0x11
        /*00e6*/ 	.short	(.L_84 - .L_83)
	.align		4
.L_83:
        /*00e8*/ 	.word	index@(_ZN3cub18CUB_300001_SM_10006detail6reduce18DeviceReduceKernelINS2_10policy_hubIdyN4cuda3std3__44plusIdEEE10Policy1000EN6thrust24THRUST_300001_SM_1000_NS6detail15normal_iteratorINSD_10device_ptrIdEEEEyS9_dNS7_10__identityEEEvT0_PT3_T1_NS0_13GridEvenShareISN_EET2_T4_)
        /*00ec*/ 	.word	0x00000000


	//----- nvinfo : EIATTR_REGCOUNT
	.align		4
.L_84:
        /*00f0*/ 	.byte	0x04, 0x2f
        /*00f2*/ 	.short	(.L_86 - .L_85)
	.align		4
.L_85:
        /*00f4*/ 	.word	index@(_ZN3cub18CUB_300001_SM_10006detail6reduce28DeviceReduceSingleTileKernelINS2_10policy_hubIdyN4cuda3std3__44plusIdEEE10Policy1000EPdSC_iS9_ddNS7_10__identityEEEvT0_T1_T2_T3_T4_T6_)
        /*00f8*/ 	.word	0x00000030


	//----- nvinfo : EIATTR_FRAME_SIZE
	.align		4
.L_86:
        /*00fc*/ 	.byte	0x04, 0x11
        /*00fe*/ 	.short	(.L_88 - .L_87)
	.align		4
.L_87:
        /*0100*/ 	.word	index@(_ZN3cub18CUB_300001_SM_10006detail6reduce28DeviceReduceSingleTileKernelINS2_10policy_hubIdyN4cuda3std3__44plusIdEEE10Policy1000EPdSC_iS9_ddNS7_10__identityEEEvT0_T1_T2_T3_T4_T6_)
        /*0104*/ 	.word	0x00000000


	//----- nvinfo : EIATTR_MIN_STACK_SIZE
	.align		4
.L_88:
        /*0108*/ 	.byte	0x04, 0x12
        /*010a*/ 	.short	(.L_90 - .L_89)
	.align		4
.L_89:
        /*010c*/ 	.word	index@(_ZN3cub18CUB_300001_SM_10006detail6reduce28DeviceReduceSingleTileKernelINS2_10policy_hubIdyN4cuda3std3__44plusIdEEE10Policy1000EPdSC_iS9_ddNS7_10__identityEEEvT0_T1_T2_T3_T4_T6_)
        /*0110*/ 	.word	0x00000000


	//----- nvinfo : EIATTR_MIN_STACK_SIZE
	.align		4
.L_90:
        /*0114*/ 	.byte	0x04, 0x12
        /*0116*/ 	.short	(.L_92 - .L_91)
	.align		4
.L_91:
        /*0118*/ 	.word	index@(_ZN3cub18CUB_300001_SM_10006detail6reduce18DeviceReduceKernelINS2_10policy_hubIdyN4cuda3std3__44plusIdEEE10Policy1000EN6thrust24THRUST_300001_SM_1000_NS6detail15normal_iteratorINSD_10device_ptrIdEEEEyS9_dNS7_10__identityEEEvT0_PT3_T1_NS0_13GridEvenShareISN_EET2_T4_)
        /*011c*/ 	.word	0x00000000


	//----- nvinfo : EIATTR_MIN_STACK_SIZE
	.align		4
.L_92:
        /*0120*/ 	.byte	0x04, 0x12
        /*0122*/ 	.short	(.L_94 - .L_93)
	.align		4
.L_93:
        /*0124*/ 	.word	index@(_ZN3cub18CUB_300001_SM_10006detail6reduce28DeviceReduceSingleTileKernelINS2_10policy_hubIdyN4cuda3std3__44plusIdEEE10Policy1000EN6thrust24THRUST_300001_SM_1000_NS6detail15normal_iteratorINSD_10device_ptrIdEEEEPdyS9_ddNS7_10__identityEEEvT0_T1_T2_T3_T4_T6_)
        /*0128*/ 	.word	0x00000000


	//----- nvinfo : EIATTR_MIN_STACK_SIZE
	.align		4
.L_94:
        /*012c*/ 	.byte	0x04, 0x12
        /*012e*/ 	.short	(.L_96 - .L_95)
	.align		4
.L_95:
        /*0130*/ 	.word	index@(_ZN3cub18CUB_300001_SM_10006detail6reduce28DeviceReduceSingleTileKernelINS2_10policy_hubIdjN4cuda3std3__44plusIdEEE10Policy1000EPdSC_iS9_ddNS7_10__identityEEEvT0_T1_T2_T3_T4_T6_)
        /*0134*/ 	.word	0x00000000


	//----- nvinfo : EIATTR_MIN_STACK_SIZE
	.align		4
.L_96:
        /*0138*/ 	.byte	0x04, 0x12
        /*013a*/ 	.short	(.L_98 - .L_97)
	.align		4
.L_97:
        /*013c*/ 	.word	index@(_ZN3cub18CUB_300001_SM_10006detail6reduce18DeviceReduceKernelINS2_10policy_hubIdjN4cuda3std3__44plusIdEEE10Policy1000EN6thrust24THRUST_300001_SM_1000_NS6detail15normal_iteratorINSD_10device_ptrIdEEEEjS9_dNS7_10__identityEEEvT0_PT3_T1_NS0_13GridEvenShareISN_EET2_T4_)
        /*0140*/ 	.word	0x00000000


	//----- nvinfo : EIATTR_MIN_STACK_SIZE
	.align		4
.L_98:
        /*0144*/ 	.byte	0x04, 0x12
        /*0146*/ 	.short	(.L_100 - .L_99)
	.align		4
.L_99:
        /*0148*/ 	.word	index@(_ZN3cub18CUB_300001_SM_10006detail6reduce28DeviceReduceSingleTileKernelINS2_10policy_hubIdjN4cuda3std3__44plusIdEEE10Policy1000EN6thrust24THRUST_300001_SM_1000_NS6detail15normal_iteratorINSD_10device_ptrIdEEEEPdjS9_ddNS7_10__identityEEEvT0_T1_T2_T3_T4_T6_)
        /*014c*/ 	.word	0x00000000


	//----- nvinfo : EIATTR_MIN_STACK_SIZE
	.align		4
.L_100:
        /*0150*/ 	.byte	0x04, 0x12
        /*0152*/ 	.short	(.L_102 - .L_101)
	.align		4
.L_101:
        /*0154*/ 	.word	index@(_ZN3cub18CUB_300001_SM_10006detail9transform16transform_kernelINS2_10policy_hubILb1EN4cuda3std3__45tupleIJN6thrust24THRUST_300001_SM_1000_NS17counting_iteratorIjNSA_11use_defaultESC_SC_EEEEEE10policy1000El7RandGenNSA_6detail15normal_iteratorINSA_10device_ptrIdEEEEJSD_EEEvT0_iT1_T2_DpNS2_10kernel_argIT3_EE)
        /*0158*/ 	.word	0x00000000


	//----- nvinfo : EIATTR_MIN_STACK_SIZE
	.align		4
.L_102:
        /*015c*/ 	.byte	0x04, 0x12
        /*015e*/ 	.short	(.L_104 - .L_103)
	.align		4
.L_103:
        /*0160*/ 	.word	index@(_ZN3cub18CUB_300001_SM_10006detail9transform16transform_kernelINS2_10policy_hubILb1EN4cuda3std3__45tupleIJN6thrust24THRUST_300001_SM_1000_NS17counting_iteratorIjNSA_11use_defaultESC_SC_EEEEEE10policy1000Ei7RandGenNSA_6detail15normal_iteratorINSA_10device_ptrIdEEEEJSD_EEEvT0_iT1_T2_DpNS2_10kernel_argIT3_EE)
        /*0164*/ 	.word	0x00000000


	//----- nvinfo : EIATTR_MIN_STACK_SIZE
	.align		4
.L_104:
        /*0168*/ 	.byte	0x04, 0x12
        /*016a*/ 	.short	(.L_106 - .L_105)
	.align		4
.L_105:
        /*016c*/ 	.word	index@(_ZN3cub18CUB_300001_SM_10006detail8for_each13static_kernelINS2_12policy_hub_t12policy_500_tEmN6thrust24THRUST_300001_SM_1000_NS8cuda_cub20__uninitialized_fill7functorINS7_10device_ptrIdEEdEEEEvT0_T1_)
        /*0170*/ 	.word	0x00000000


	//----- nvinfo : EIATTR_MIN_STACK_SIZE
	.align		4
.L_106:
        /*0174*/ 	.byte	0x04, 0x12
        /*0176*/ 	.short	(.L_108 - .L_107)
	.align		4
.L_107:
        /*0178*/ 	.word	index@(_ZN3cub18CUB_300001_SM_10006detail11EmptyKernelIvEEvv)
        /*017c*/ 	.word	0x00000000


	//----- nvinfo : EIATTR_MIN_STACK_SIZE
	.align		4
.L_108:
        /*0180*/ 	.byte	0x04, 0x12
        /*0182*/ 	.short	(.L_110 - .L_109)
	.align		4
.L_109:
        /*0184*/ 	.word	index@(_Z9testLDEXPIdEviPKT_PS0_)
        /*0188*/ 	.word	0x00000000
.L_110:


//--------------------- .nv.compat                --------------------------
	.section	.nv.compat,"",@"SHT_CUDA_COMPAT_INFO"
	.align	4
        /*0000*/ 	.byte	0x02, 0x09, 0x00, 0x00, 0x02, 0x02, 0x01, 0x00, 0x02, 0x05, 0x05, 0x00, 0x03, 0x07, 0x01, 0x01
        /*0010*/ 	.byte	0x02, 0x03, 0x00, 0x00, 0x02, 0x06, 0x01, 0x00, 0x04, 0x0b, 0x08, 0x00, 0x01, 0x00, 0x00, 0x00
        /*0020*/ 	.byte	0x00, 0x00, 0x00, 0x00


//--------------------- .nv.info._ZN3cub18CUB_300001_SM_10006detail6reduce28DeviceReduceSingleTileKernelINS2_10policy_hubIdyN4cuda3std3__44plusIdEEE10Policy1000EPdSC_iS9_ddNS7_10__identityEEEvT0_T1_T2_T3_T4_T6_ --------------------------
	.section	.nv.info._ZN3cub18CUB_300001_SM_10006detail6reduce28DeviceReduceSingleTileKernelINS2_10policy_hubIdyN4cuda3std3__44plusIdEEE10Policy1000EPdSC_iS9_ddNS7_10__identityEEEvT0_T1_T2_T3_T4_T6_,"",@"SHT_CUDA_INFO"
	.sectionflags	@""
	.align	4


	//----- nvinfo : EIATTR_CUDA_API_VERSION
	.align		4
        /*0000*/ 	.byte	0x04, 0x37
        /*0002*/ 	.short	(.L_112 - .L_111)
.L_111:
        /*0004*/ 	.word	0x00000082


	//----- nvinfo : EIATTR_KPARAM_INFO
	.align		4
.L_112:
        /*0008*/ 	.byte	0x04, 0x17
        /*000a*/ 	.short	(.L_114 - .L_113)
.L_113:
        /*000c*/ 	.word	0x00000000
        /*0010*/ 	.short	0x0005
        /*0012*/ 	.short	0x0020
        /*0014*/ 	.byte	0x00, 0xf0, 0x05, 0x00


	//----- nvinfo : EIATTR_KPARAM_INFO
	.align		4
.L_114:
        /*0018*/ 	.byte	0x04, 0x17
        /*001a*/ 	.short	(.L_116 - .L_115)
.L_115:
        /*001c*/ 	.word	0x00000000
        /*0020*/ 	.short	0x0004
        /*0022*/ 	.short	0x0018
        /*0024*/ 	.byte	0x00, 0xf0, 0x21, 0x00


	//----- nvinfo : EIATTR_KPARAM_INFO
	.align		4
.L_116:
        /*0028*/ 	.byte	0x04, 0x17
        /*002a*/ 	.short	(.L_118 - .L_117)
.L_117:
        /*002c*/ 	.word	0x00000000
        /*0030*/ 	.short	0x0003
        /*0032*/ 	.short	0x0014
        /*0034*/ 	.byte	0x00, 0xf0, 0x05, 0x00


	//----- nvinfo : EIATTR_KPARAM_INFO
	.align		4
.L_118:
        /*0038*/ 	.byte	0x04, 0x17
        /*003a*/ 	.short	(.L_120 - .L_119)
.L_119:
        /*003c*/ 	.word	0x00000000
        /*0040*/ 	.short	0x0002
        /*0042*/ 	.short	0x0010
        /*0044*/ 	.byte	0x00, 0xf0, 0x11, 0x00


	//----- nvinfo : EIATTR_KPARAM_INFO
	.align		4
.L_120:
        /*0048*/ 	.byte	0x04, 0x17
        /*004a*/ 	.short	(.L_122 - .L_121)
.L_121:
        /*004c*/ 	.word	0x00000000
        /*0050*/ 	.short	0x0001
        /*0052*/ 	.short	0x0008
        /*0054*/ 	.byte	0x00, 0xf5, 0x21, 0x00


	//----- nvinfo : EIATTR_KPARAM_INFO
	.align		4
.L_122:
        /*0058*/ 	.byte	0x04, 0x17
        /*005a*/ 	.short	(.L_124 - .L_123)
.L_123:
        /*005c*/ 	.word	0x00000000
        /*0060*/ 	.short	0x0000
        /*0062*/ 	.short	0x0000
        /*0064*/ 	.byte	0x00, 0xf5, 0x21, 0x00


	//----- nvinfo : EIATTR_SPARSE_MMA_MASK
	.align		4
.L_124:
        /*0068*/ 	.byte	0x03, 0x50
        /*006a*/ 	.short	0x0000


	//----- nvinfo : EIATTR_MAXREG_COUNT
	.align		4
        /*006c*/ 	.byte	0x03, 0x1b
        /*006e*/ 	.short	0x0080


	//----- nvinfo : EIATTR_NUM_BARRIERS
	.align		4
        /*0070*/ 	.byte	0x02, 0x4c
        /*0072*/ 	.byte	0x01
	.zero		1


	//----- nvinfo : EIATTR_MERCURY_ISA_VERSION
	.align		4
        /*0074*/ 	.byte	0x03, 0x5f
        /*0076*/ 	.short	0x0101


	//----- nvinfo : EIATTR_COOP_GROUP_MASK_REGIDS
	.align		4
        /*0078*/ 	.byte	0x04, 0x29
        /*007a*/ 	.short	(.L_126 - .L_125)


	//   ....[0]....
.L_125:
        /*007c*/ 	.word	0xffffffff


	//   ....[1]....
        /*0080*/ 	.word	0xffffffff


	//   ....[2]....
        /*0084*/ 	.word	0xffffffff


	//   ....[3]....
        /*0088*/ 	.word	0xffffffff


	//   ....[4]....
        /*008c*/ 	.word	0xffffffff


	//   ....[5]....
        /*0090*/ 	.word	0xffffffff


	//   ....[6]....
        /*0094*/ 	.word	0xffffffff


	//   ....[7]....
        /*0098*/ 	.word	0xffffffff


	//   ....[8]....
        /*009c*/ 	.word	0xffffffff


	//   ....[9]....
        /*00a0*/ 	.word	0xffffffff


	//   ....[10]....
        /*00a4*/ 	.word	0xffffffff


	//   ....[11]....
        /*00a8*/ 	.word	0xffffffff


	//   ....[12]....
        /*00ac*/ 	.word	0xffffffff


	//   ....[13]....
        /*00b0*/ 	.word	0xffffffff


	//   ....[14]....
        /*00b4*/ 	.word	0xffffffff


	//   ....[15]....
        /*00b8*/ 	.word	0xffffffff


	//   ....[16]....
        /*00bc*/ 	.word	0xffffffff


	//   ....[17]....
        /*00c0*/ 	.word	0xffffffff


	//   ....[18]....
        /*00c4*/ 	.word	0xffffffff


	//   ....[19]....
        /*00c8*/ 	.word	0xffffffff


	//   ....[20]....
        /*00cc*/ 	.word	0xffffffff


	//   ....[21]....
        /*00d0*/ 	.word	0xffffffff


	//   ....[22]....
        /*00d4*/ 	.word	0xffffffff


	//   ....[23]....
        /*00d8*/ 	.word	0xffffffff


	//   ....[24]....
        /*00dc*/ 	.word	0xffffffff


	//   ....[25]....
        /*00e0*/ 	.word	0xffffffff


	//   ....[26]....
        /*00e4*/ 	.word	0xffffffff


	//   ....[27]....
        /*00e8*/ 	.word	0xffffffff


	//   ....[28]....
        /*00ec*/ 	.word	0xffffffff


	//   ....[29]....
        /*00f0*/ 	.word	0xffffffff


	//----- nvinfo : EIATTR_COOP_GROUP_INSTR_OFFSETS
	.align		4
.L_126:
        /*00f4*/ 	.byte	0x04, 0x28
        /*00f6*/ 	.short	(.L_128 - .L_127)


	//   ....[0]....
.L_127:
        /*00f8*/ 	.word	0x00000960


	//   ....[1]....
        /*00fc*/ 	.word	0x00000970


	//   ....[2]....
        /*0100*/ 	.word	0x000009e0


	//   ....[3]....
        /*0104*/ 	.word	0x00000a10


	//   ....[4]....
        /*0108*/ 	.word	0x00000a70


	//   ....[5]....
        /*010c*/ 	.word	0x00000a80


	//   ....[6]....
        /*0110*/ 	.word	0x00000ae0


	//   ....[7]....
        /*0114*/ 	.word	0x00000af0


	//   ....[8]....
        /*0118*/ 	.word	0x00000b40


	//   ....[9]....
        /*011c*/ 	.word	0x00000b60


	//   ....[10]....
        /*0120*/ 	.word	0x00000e10


	//   ....[11]....
        /*0124*/ 	.word	0x00000e20


	//   ....[12]....
        /*0128*/ 	.word	0x00000eb0


	//   ....[13]....
        /*012c*/ 	.word	0x00000ed0


	//   ....[14]....
        /*0130*/ 	.word	0x00000f20


	//   ....[15]....
        /*0134*/ 	.word	0x00000f40


	//   ....[16]....
        /*0138*/ 	.word	0x00000f90


	//   ....[17]....
        /*013c*/ 	.word	0x00000fb0


	//   ....[18]....
        /*0140*/ 	.word	0x00001000


	//   ....[19]....
        /*0144*/ 	.word	0x00001030


	//   ....[20]....
        /*0148*/ 	.word	0x000020b0


	//   ....[21]....
        /*014c*/ 	.word	0x000020c0


	//   ....[22]....
        /*0150*/ 	.word	0x00002130


	//   ....[23]....
        /*0154*/ 	.word	0x00002140


	//   ....[24]....
        /*0158*/ 	.word	0x000021a0


	//   ....[25]....
        /*015c*/ 	.word	0x000021b0


	//   ....[26]....
        /*0160*/ 	.word	0x00002200


	//   ....[27]....
        /*0164*/ 	.word	0x00002220


	//   ....[28]....
        /*0168*/ 	.word	0x00002280


	//   ....[29]....
        /*016c*/ 	.word	0x000022b0


	//----- nvinfo : EIATTR_VRC_CTA_INIT_COUNT
	.align		4
.L_128:
        /*0170*/ 	.byte	0x02, 0x4a
	.zero		1
	.zero		1


	//----- nvinfo : EIATTR_EXIT_INSTR_OFFSETS
	.align		4
        /*0174*/ 	.byte	0x04, 0x1c
        /*0176*/ 	.short	(.L_130 - .L_129)


	//   ....[0]....
.L_129:
        /*0178*/ 	.word	0x00000080


	//   ....[1]....
        /*017c*/ 	.word	0x000000c0


	//   ....[2]....
        /*0180*/ 	.word	0x00002510


	//   ....[3]....
        /*0184*/ 	.word	0x00002560


	//----- nvinfo : EIATTR_MAX_THREADS
	.align		4
.L_130:
        /*0188*/ 	.byte	0x04, 0x05
        /*018a*/ 	.short	(.L_132 - .L_131)
.L_131:
        /*018c*/ 	.word	0x00000200
        /*0190*/ 	.word	0x00000001
        /*0194*/ 	.word	0x00000001


	//----- nvinfo : EIATTR_CRS_STACK_SIZE
	.align		4
.L_132:
        /*0198*/ 	.byte	0x04, 0x1e
        /*019a*/ 	.short	(.L_134 - .L_133)
.L_133:
        /*019c*/ 	.word	0x00000000


	//----- nvinfo : EIATTR_CBANK_PARAM_SIZE
	.align		4
.L_134:
        /*01a0*/ 	.byte	0x03, 0x19
        /*01a2*/ 	.short	0x0021


	//----- nvinfo : EIATTR_PARAM_CBANK
	.align		4
        /*01a4*/ 	.byte	0x04, 0x0a
        /*01a6*/ 	.short	(.L_136 - .L_135)
	.align		4
.L_135:
        /*01a8*/ 	.word	index@(.nv.constant0._ZN3cub18CUB_300001_SM_10006detail6reduce28DeviceReduceSingleTileKernelINS2_10policy_hubIdyN4cuda3std3__44plusIdEEE10Policy1000EPdSC_iS9_ddNS7_10__identityEEEvT0_T1_T2_T3_T4_T6_)
        /*01ac*/ 	.short	0x0380
        /*01ae*/ 	.short	0x0021


	//----- nvinfo : EIATTR_SW_WAR
	.align		4
.L_136:
        /*01b0*/ 	.byte	0x04, 0x36
        /*01b2*/ 	.short	(.L_138 - .L_137)
.L_137:
        /*01b4*/ 	.word	0x00000008
.L_138:


//--------------------- .nv.info._ZN3cub18CUB_300001_SM_10006detail6reduce18DeviceReduceKernelINS2_10policy_hubIdyN4cuda3std3__44plusIdEEE10Policy1000EN6thrust24THRUST_300001_SM_1000_NS6detail15normal_iteratorINSD_10device_ptrIdEEEEyS9_dNS7_10__identityEEEvT0_PT3_T1_NS0_13GridEvenShareISN_EET2_T4_ --------------------------
	.section	.nv.info._ZN3cub18CUB_300001_SM_10006detail6reduce18DeviceReduceKernelINS2_10policy_hubIdyN4cuda3std3__44plusIdEEE10Policy1000EN6thrust24THRUST_300001_SM_1000_NS6detail15normal_iteratorINSD_10device_ptrIdEEEEyS9_dNS7_10__identityEEEvT0_PT3_T1_NS0_13GridEvenShareISN_EET2_T4_,"",@"SHT_CUDA_INFO"
	.sectionflags	@""
	.align	4


	//----- nvinfo : EIATTR_CUDA_API_VERSION
	.align		4
        /*0000*/ 	.byte	0x04, 0x37
        /*0002*/ 	.short	(.L_140 - .L_139)
.L_139:
        /*0004*/ 	.word	0x00000082


	//----- nvinfo : EIATTR_KPARAM_INFO
	.align		4
.L_140:
        /*0008*/ 	.byte	0x04, 0x17
        /*000a*/ 	.short	(.L_142 - .L_141)
.L_141:
        /*000c*/ 	.word	0x00000000
        /*0010*/ 	.short	0x0005
        /*0012*/ 	.short	0x0061
        /*0014*/ 	.byte	0x00, 0xf0, 0x05, 0x00


	//----- nvinfo : EIATTR_KPARAM_INFO
	.align		4
.L_142:
        /*0018*/ 	.byte	0x04, 0x17
        /*001a*/ 	.short	(.L_144 - .L_143)
.L_143:
        /*001c*/ 	.word	0x00000000
        /*0020*/ 	.short	0x0004
        /*0022*/ 	.short	0x0060
        /*0024*/ 	.byte	0x00, 0xf0, 0x05, 0x00


	//----- nvinfo : EIATTR_KPARAM_INFO
	.align		4
.L_144:
        /*0028*/ 	.byte	0x04, 0x17
        /*002a*/ 	.short	(.L_146 - .L_145)
.L_145:
        /*002c*/ 	.word	0x00000000
        /*0030*/ 	.short	0x0003
        /*0032*/ 	.short	0x0018
        /*0034*/ 	.byte	0x00, 0xf0, 0x21, 0x01


	//----- nvinfo : EIATTR_KPARAM_INFO
	.align		4
.L_146:
        /*0038*/ 	.byte	0x04, 0x17
        /*003a*/ 	.short	(.L_148 - .L_147)
.L_147:
        /*003c*/ 	.word	0x00000000
        /*0040*/ 	.short	0x0002
        /*0042*/ 	.short	0x0010
        /*0044*/ 	.byte	0x00, 0xf0, 0x21, 0x00


	//----- nvinfo : EIATTR_KPARAM_INFO
	.align		4
.L_148:
        /*0048*/ 	.byte	0x04, 0x17
        /*004a*/ 	.short	(.L_150 - .L_149)
.L_149:
        /*004c*/ 	.word	0x00000000
        /*0050*/ 	.short	0x0001
        /*0052*/ 	.short	0x0008
        /*0054*/ 	.byte	0x00, 0xf5, 0x21, 0x00


	//----- nvinfo : EIATTR_KPARAM_INFO
	.align		4
.L_150:
        /*0058*/ 	.byte	0x04, 0x17
        /*005a*/ 	.short	(.L_152 - .L_151)
.L_151:
        /*005c*/ 	.word	0x00000000
        /*0060*/ 	.short	0x0000
        /*0062*/ 	.short	0x0000
        /*0064*/ 	.byte	0x00, 0xf0, 0x21, 0x00


	//----- nvinfo : EIATTR_SPARSE_MMA_MASK
	.align		4
.L_152:
        /*0068*/ 	.byte	0x03, 0x50
        /*006a*/ 	.short	0x0000


	//----- nvinfo : EIATTR_MAXREG_COUNT
	.align		4
        /*006c*/ 	.byte	0x03, 0x1b
        /*006e*/ 	.short	0x0080


	//----- nvinfo : EIATTR_NUM_BARRIERS
	.align		4
        /*0070*/ 	.byte	0x02, 0x4c
        /*0072*/ 	.byte	0x01
	.zero		1


	//----- nvinfo : EIATTR_MERCURY_ISA_VERSION
	.align		4
        /*0074*/ 	.byte	0x03, 0x5f
        /*0076*/ 	.short	0x0101


	//----- nvinfo : EIATTR_COOP_GROUP_MASK_REGIDS
	.align		4
        /*0078*/ 	.byte	0x04, 0x29
        /*007a*/ 	.short	(.L_154 - .L_153)


	//   ....[0]....
.L_153:
        /*007c*/ 	.word	0xffffffff


	//   ....[1]....
        /*0080*/ 	.word	0xffffffff


	//   ....[2]....
        /*0084*/ 	.word	0xffffffff


	//   ....[3]....
        /*0088*/ 	.word	0xffffffff


	//   ....[4]....
        /*008c*/ 	.word	0xffffffff


	//   ....[5]....
        /*0090*/ 	.word	0xffffffff


	//   ....[6]....
        /*0094*/ 	.word	0xffffffff


	//   ....[7]....
        /*0098*/ 	.word	0xffffffff


	//   ....[8]....
        /*009c*/ 	.word	0xffffffff


	//   ....[9]....
        /*00a0*/ 	.word	0xffffffff


	//   ....[10]....
        /*00a4*/ 	.word	0xffffffff


	//   ....[11]....
        /*00a8*/ 	.word	0xffffffff


	//   ....[12]....
        /*00ac*/ 	.word	0xffffffff


	//   ....[13]....
        /*00b0*/ 	.word	0xffffffff


	//   ....[14]....
        /*00b4*/ 	.word	0xffffffff


	//   ....[15]....
        /*00b8*/ 	.word	0xffffffff


	//   ....[16]....
        /*00bc*/ 	.word	0xffffffff


	//   ....[17]....
        /*00c0*/ 	.word	0xffffffff


	//   ....[18]....
        /*00c4*/ 	.word	0xffffffff


	//   ....[19]....
        /*00c8*/ 	.word	0xffffffff


	//   ....[20]....
        /*00cc*/ 	.word	0xffffffff


	//   ....[21]....
        /*00d0*/ 	.word	0xffffffff


	//   ....[22]....
        /*00d4*/ 	.word	0xffffffff


	//   ....[23]....
        /*00d8*/ 	.word	0xffffffff


	//   ....[24]....
        /*00dc*/ 	.word	0xffffffff


	//   ....[25]....
        /*00e0*/ 	.word	0xffffffff


	//   ....[26]....
        /*00e4*/ 	.word	0xffffffff


	//   ....[27]....
        /*00e8*/ 	.word	0xffffffff


	//   ....[28]....
        /*00ec*/ 	.word	0xffffffff


	//   ....[29]....
        /*00f0*/ 	.word	0xffffffff


	//----- nvinfo : EIATTR_COOP_GROUP_INSTR_OFFSETS
	.align		4
.L_154:
        /*00f4*/ 	.byte	0x04, 0x28
        /*00f6*/ 	.short	(.L_156 - .L_155)


	//   ....[0]....
.L_155:
        /*00f8*/ 	.word	0x000009a0


	//   ....[1]....
        /*00fc*/ 	.word	0x000009b0


	//   ....[2]....
        /*0100*/ 	.word	0x00000a20


	//   ....[3]....
        /*0104*/ 	.word	0x00000a40


	//   ....[4]....
        /*0108*/ 	.word	0x00000ab0


	//   ....[5]....
        /*010c*/ 	.word	0x00000ac0


	//   ....[6]....
        /*0110*/ 	.word	0x00000b10


	//   ....[7]....
        /*0114*/ 	.word	0x00000b30


	//   ....[8]....
        /*0118*/ 	.word	0x00000ba0


	//   ....[9]....
        /*011c*/ 	.word	0x00000bb0


	//   ....[10]....
        /*0120*/ 	.word	0x00000e50


	//   ....[11]....
        /*0124*/ 	.word	0x00000e60


	//   ....[12]....
        /*0128*/ 	.word	0x00000ee0


	//   ....[13]....
        /*012c*/ 	.word	0x00000f00


	//   ....[14]....
        /*0130*/ 	.word	0x00000f50


	//   ....[15]....
        /*0134*/ 	.word	0x00000f80


	//   ....[16]....
        /*0138*/ 	.word	0x00000fd0


	//   ....[17]....
        /*013c*/ 	.word	0x00000ff0


	//   ....[18]....
        /*0140*/ 	.word	0x00001060


	//   ....[19]....
        /*0144*/ 	.word	0x00001090


	//   ....[20]....
        /*0148*/ 	.word	0x00002360


	//   ....[21]....
        /*014c*/ 	.word	0x00002370


	//   ....[22]....
        /*0150*/ 	.word	0x000023f0


	//   ....[23]....
        /*0154*/ 	.word	0x00002400


	//   ....[24]....
        /*0158*/ 	.word	0x00002460


	//   ....[25]....
        /*015c*/ 	.word	0x00002470


	//   ....[26]....
        /*0160*/ 	.word	0x000024c0


	//   ....[27]....
        /*0164*/ 	.word	0x000024f0


	//   ....[28]....
        /*0168*/ 	.word	0x00002570


	//   ....[29]....
        /*016c*/ 	.word	0x00002580


	//----- nvinfo : EIATTR_VRC_CTA_INIT_COUNT
	.align		4
.L_156:
        /*0170*/ 	.byte	0x02, 0x4a
	.zero		1
	.zero		1


	//----- nvinfo : EIATTR_EXIT_INSTR_OFFSETS
	.align		4
        /*0174*/ 	.byte	0x04, 0x1c
        /*0176*/ 	.short	(.L_158 - .L_157)


	//   ....[0]....
.L_157:
        /*0178*/ 	.word	0x000027b0


	//   ....[1]....
        /*017c*/ 	.word	0x00002810


	//----- nvinfo : EIATTR_MAX_THREADS
	.align		4
.L_158:
        /*0180*/ 	.byte	0x04, 0x05
        /*0182*/ 	.short	(.L_160 - .L_159)
.L_159:
        /*0184*/ 	.word	0x00000200
        /*0188*/ 	.word	0x00000001
        /*018c*/ 	.word	0x00000001


	//----- nvinfo : EIATTR_CRS_STACK_SIZE
	.align		4
.L_160:
        /*0190*/ 	.byte	0x04, 0x1e
        /*0192*/ 	.short	(.L_162 - .L_161)
.L_161:
        /*0194*/ 	.word	0x00000000


	//----- nvinfo : EIATTR_CBANK_PARAM_SIZE
	.align		4
.L_162:
        /*0198*/ 	.byte	0x03, 0x19
        /*019a*/ 	.short	0x0062


	//----- nvinfo : EIATTR_PARAM_CBANK
	.align		4
        /*019c*/ 	.byte	0x04, 0x0a
        /*019e*/ 	.short	(.L_164 - .L_163)
	.align		4
.L_163:
        /*01a0*/ 	.word	index@(.nv.constant0._ZN3cub18CUB_300001_SM_10006detail6reduce18DeviceReduceKernelINS2_10policy_hubIdyN4cuda3std3__44plusIdEEE10Policy1000EN6thrust24THRUST_300001_SM_1000_NS6detail15normal_iteratorINSD_10device_ptrIdEEEEyS9_dNS7_10__identityEEEvT0_PT3_T1_NS0_13GridEvenShareISN_EET2_T4_)
        /*01a4*/ 	.short	0x0380
        /*01a6*/ 	.short	0x0062


	//----- nvinfo : EIATTR_SW_WAR
	.align		4
.L_164:
        /*01a8*/ 	.byte	0x04, 0x36
        /*01aa*/ 	.short	(.L_166 - .L_165)
.L_165:
        /*01ac*/ 	.word	0x00000008
.L_166:


//--------------------- .nv.info._ZN3cub18CUB_300001_SM_10006detail6reduce28DeviceReduceSingleTileKernelINS2_10policy_hubIdyN4cuda3std3__44plusIdEEE10Policy1000EN6thrust24THRUST_300001_SM_1000_NS6detail15normal_iteratorINSD_10device_ptrIdEEEEPdyS9_ddNS7_10__identityEEEvT0_T1_T2_T3_T4_T6_ --------------------------
	.section	.nv.info._ZN3cub18CUB_300001_SM_10006detail6reduce28DeviceReduceSingleTileKernelINS2_10policy_hubIdyN4cuda3std3__44plusIdEEE10Policy1000EN6thrust24THRUST_300001_SM_1000_NS6detail15normal_iteratorINSD_10device_ptrIdEEEEPdyS9_ddNS7_10__identityEEEvT0_T1_T2_T3_T4_T6_,"",@"SHT_CUDA_INFO"
	.sectionflags	@""
	.align	4


	//----- nvinfo : EIATTR_CUDA_API_VERSION
	.align		4
        /*0000*/ 	.byte	0x04, 0x37
        /*0002*/ 	.short	(.L_168 - .L_167)
.L_167:
        /*0004*/ 	.word	0x00000082


	//----- nvinfo : EIATTR_KPARAM_INFO
	.align		4
.L_168:
        /*0008*/ 	.byte	0x04, 0x17
        /*000a*/ 	.short	(.L_170 - .L_169)
.L_169:
        /*000c*/ 	.word	0x00000000
        /*0010*/ 	.short	0x0005
        /*0012*/ 	.short	0x0028
        /*0014*/ 	.byte	0x00, 0xf0, 0x05, 0x00


	//----- nvinfo : EIATTR_KPARAM_INFO
	.align		4
.L_170:
        /*0018*/ 	.byte	0x04, 0x17
        /*001a*/ 	.short	(.L_172 - .L_171)
.L_171:
        /*001c*/ 	.word	0x00000000
        /*0020*/ 	.short	0x0004
        /*0022*/ 	.short	0x0020
        /*0024*/ 	.byte	0x00, 0xf0, 0x21, 0x00


	//----- nvinfo : EIATTR_KPARAM_INFO
	.align		4
.L_172:
        /*0028*/ 	.byte	0x04, 0x17
        /*002a*/ 	.short	(.L_174 - .L_173)
.L_173:
        /*002c*/ 	.word	0x00000000
        /*0030*/ 	.short	0x0003
        /*0032*/ 	.short	0x0018
        /*0034*/ 	.byte	0x00, 0xf0, 0x05, 0x00


	//----- nvinfo : EIATTR_KPARAM_INFO
	.align		4
.L_174:
        /*0038*/ 	.byte	0x04, 0x17
        /*003a*/ 	.short	(.L_176 - .L_175)
.L_175:
        /*003c*/ 	.word	0x00000000
        /*0040*/ 	.short	0x0002
        /*0042*/ 	.short	0x0010
        /*0044*/ 	.byte	0x00, 0xf0, 0x21, 0x00


	//----- nvinfo : EIATTR_KPARAM_INFO
	.align		4
.L_176:
        /*0048*/ 	.byte	0x04, 0x17
        /*004a*/ 	.short	(.L_178 - .L_177)
.L_177:
        /*004c*/ 	.word	0x00000000
        /*0050*/ 	.short	0x0001
        /*0052*/ 	.short	0x0008
        /*0054*/ 	.byte	0x00, 0xf5, 0x21, 0x00


	//----- nvinfo : EIATTR_KPARAM_INFO
	.align		4
.L_178:
        /*0058*/ 	.byte	0x04, 0x17
        /*005a*/ 	.short	(.L_180 - .L_179)
.L_179:
        /*005c*/ 	.word	0x00000000
        /*0060*/ 	.short	0x0000
        /*0062*/ 	.short	0x0000
        /*0064*/ 	.byte	0x00, 0xf0, 0x21, 0x00


	//----- nvinfo : EIATTR_SPARSE_MMA_MASK
	.align		4
.L_180:
        /*0068*/ 	.byte	0x03, 0x50
        /*006a*/ 	.short	0x0000


	//----- nvinfo : EIATTR_MAXREG_COUNT
	.align		4
        /*006c*/ 	.byte	0x03, 0x1b
        /*006e*/ 	.short	0x0080


	//----- nvinfo : EIATTR_NUM_BARRIERS
	.align		4
        /*0070*/ 	.byte	0x02, 0x4c
        /*0072*/ 	.byte	0x01
	.zero		1


	//----- nvinfo : EIATTR_MERCURY_ISA_VERSION
	.align		4
        /*0074*/ 	.byte	0x03, 0x5f
        /*0076*/ 	.short	0x0101


	//----- nvinfo : EIATTR_COOP_GROUP_MASK_REGIDS
	.align		4
        /*0078*/ 	.byte	0x04, 0x29
        /*007a*/ 	.short	(.L_182 - .L_181)


	//   ....[0]....
.L_181:
        /*007c*/ 	.word	0xffffffff


	//   ....[1]....
        /*0080*/ 	.word	0xffffffff


	//   ....[2]....
        /*0084*/ 	.word	0xffffffff


	//   ....[3]....
        /*0088*/ 	.word	0xffffffff


	//   ....[4]....
        /*008c*/ 	.word	0xffffffff


	//   ....[5]....
        /*0090*/ 	.word	0xffffffff


	//   ....[6]....
        /*0094*/ 	.word	0xffffffff


	//   ....[7]....
        /*0098*/ 	.word	0xffffffff


	//   ....[8]....
        /*009c*/ 	.word	0xffffffff


	//   ....[9]....
        /*00a0*/ 	.word	0xffffffff


	//   ....[10]....
        /*00a4*/ 	.word	0xffffffff


	//   ....[11]....
        /*00a8*/ 	.word	0xffffffff


	//   ....[12]....
        /*00ac*/ 	.word	0xffffffff


	//   ....[13]....
        /*00b0*/ 	.word	0xffffffff


	//   ....[14]....
        /*00b4*/ 	.word	0xffffffff


	//   ....[15]....
        /*00b8*/ 	.word	0xffffffff


	//   ....[16]....
        /*00bc*/ 	.word	0xffffffff


	//   ....[17]....
        /*00c0*/ 	.word	0xffffffff


	//   ....[18]....
        /*00c4*/ 	.word	0xffffffff


	//   ....[19]....
        /*00c8*/ 	.word	0xffffffff


	//   ....[20]....
        /*00cc*/ 	.word	0xffffffff


	//   ....[21]....
        /*00d0*/ 	.word	0xffffffff


	//   ....[22]....
        /*00d4*/ 	.word	0xffffffff


	//   ....[23]....
        /*00d8*/ 	.word	0xffffffff


	//   ....[24]....
        /*00dc*/ 	.word	0xffffffff


	//   ....[25]....
        /*00e0*/ 	.word	0xffffffff


	//   ....[26]....
        /*00e4*/ 	.word	0xffffffff


	//   ....[27]....
        /*00e8*/ 	.word	0xffffffff


	//   ....[28]....
        /*00ec*/ 	.word	0xffffffff


	//   ....[29]....
        /*00f0*/ 	.word	0xffffffff


	//----- nvinfo : EIATTR_COOP_GROUP_INSTR_OFFSETS
	.align		4
.L_182:
        /*00f4*/ 	.byte	0x04, 0x28
        /*00f6*/ 	.short	(.L_184 - .L_183)


	//   ....[0]....
.L_183:
        /*00f8*/ 	.word	0x00000910


	//   ....[1]....
        /*00fc*/ 	.word	0x00000920


	//   ....[2]....
        /*0100*/ 	.word	0x00000990


	//   ....[3]....
        /*0104*/ 	.word	0x000009a0


	//   ....[4]....
        /*0108*/ 	.word	0x00000a00


	//   ....[5]....
        /*010c*/ 	.word	0x00000a10


	//   ....[6]....
        /*0110*/ 	.word	0x00000a60


	//   ....[7]....
        /*0114*/ 	.word	0x00000a80


	//   ....[8]....
        /*0118*/ 	.word	0x00000ae0


	//   ....[9]....
        /*011c*/ 	.word	0x00000b10


	//   ....[10]....
        /*0120*/ 	.word	0x00000dc0


	//   ....[11]....
        /*0124*/ 	.word	0x00000dd0


	//   ....[12]....
        /*0128*/ 	.word	0x00000e60


	//   ....[13]....
        /*012c*/ 	.word	0x00000e70


	//   ....[14]....
        /*0130*/ 	.word	0x00000ed0


	//   ....[15]....
        /*0134*/ 	.word	0x00000ee0


	//   ....[16]....
        /*0138*/ 	.word	0x00000f30


	//   ....[17]....
        /*013c*/ 	.word	0x00000f50


	//   ....[18]....
        /*0140*/ 	.word	0x00000fc0


	//   ....[19]....
        /*0144*/ 	.word	0x00000ff0


	//   ....[20]....
        /*0148*/ 	.word	0x00002180


	//   ....[21]....
        /*014c*/ 	.word	0x00002190


	//   ....[22]....
        /*0150*/ 	.word	0x00002200


	//   ....[23]....
        /*0154*/ 	.word	0x00002210


	//   ....[24]....
        /*0158*/ 	.word	0x00002270


	//   ....[25]....
        /*015c*/ 	.word	0x00002280


	//   ....[26]....
        /*0160*/ 	.word	0x000022d0


	//   ....[27]....
        /*0164*/ 	.word	0x000022f0


	//   ....[28]....
        /*0168*/ 	.word	0x00002350


	//   ....[29]....
        /*016c*/ 	.word	0x00002380


	//----- nvinfo : EIATTR_VRC_CTA_INIT_COUNT
	.align		4
.L_184:
        /*0170*/ 	.byte	0x02, 0x4a
	.zero		1
	.zero		1


	//----- nvinfo : EIATTR_EXIT_INSTR_OFFSETS
	.align		4
        /*0174*/ 	.byte	0x04, 0x1c
        /*0176*/ 	.short	(.L_186 - .L_185)


	//   ....[0]....
.L_185:
        /*0178*/ 	.word	0x000000a0


	//   ....[1]....
        /*017c*/ 	.word	0x000000e0


	//   ....[2]....
        /*0180*/ 	.word	0x000025e0


	//   ....[3]....
        /*0184*/ 	.word	0x00002630


	//----- nvinfo : EIATTR_MAX_THREADS
	.align		4
.L_186:
        /*0188*/ 	.byte	0x04, 0x05
        /*018a*/ 	.short	(.L_188 - .L_187)
.L_187:
        /*018c*/ 	.word	0x00000200
        /*0190*/ 	.word	0x00000001
        /*0194*/ 	.word	0x00000001


	//----- nvinfo : EIATTR_CRS_STACK_SIZE
	.align		4
.L_188:
        /*0198*/ 	.byte	0x04, 0x1e
        /*019a*/ 	.short	(.L_190 - .L_189)
.L_189:
        /*019c*/ 	.word	0x00000000


	//----- nvinfo : EIATTR_CBANK_PARAM_SIZE
	.align		4
.L_190:
        /*01a0*/ 	.byte	0x03, 0x19
        /*01a2*/ 	.short	0x0029


	//----- nvinfo : EIATTR_PARAM_CBANK
	.align		4
        /*01a4*/ 	.byte	0x04, 0x0a
        /*01a6*/ 	.short	(.L_192 - .L_191)
	.align		4
.L_191:
        /*01a8*/ 	.word	index@(.nv.constant0._ZN3cub18CUB_300001_SM_10006detail6reduce28DeviceReduceSingleTileKernelINS2_10policy_hubIdyN4cuda3std3__44plusIdEEE10Policy1000EN6thrust24THRUST_300001_SM_1000_NS6detail15normal_iteratorINSD_10device_ptrIdEEEEPdyS9_ddNS7_10__identityEEEvT0_T1_T2_T3_T4_T6_)
        /*01ac*/ 	.short	0x0380
        /*01ae*/ 	.short	0x0029


	//----- nvinfo : EIATTR_SW_WAR
	.align		4
.L_192:
        /*01b0*/ 	.byte	0x04, 0x36
        /*01b2*/ 	.short	(.L_194 - .L_193)
.L_193:
        /*01b4*/ 	.word	0x00000008
.L_194:


//--------------------- .nv.info._ZN3cub18CUB_300001_SM_10006detail6reduce28DeviceReduceSingleTileKernelINS2_10policy_hubIdjN4cuda3std3__44plusIdEEE10Policy1000EPdSC_iS9_ddNS7_10__identityEEEvT0_T1_T2_T3_T4_T6_ --------------------------
	.section	.nv.info._ZN3cub18CUB_300001_SM_10006detail6reduce28DeviceReduceSingleTileKernelINS2_10policy_hubIdjN4cuda3std3__44plusIdEEE10Policy1000EPdSC_iS9_ddNS7_10__identityEEEvT0_T1_T2_T3_T4_T6_,"",@"SHT_CUDA_INFO"
	.sectionflags	@""
	.align	4


	//----- nvinfo : EIATTR_CUDA_API_VERSION
	.align		4
        /*0000*/ 	.byte	0x04, 0x37
        /*0002*/ 	.short	(.L_196 - .L_195)
.L_195:
        /*0004*/ 	.word	0x00000082


	//----- nvinfo : EIATTR_KPARAM_INFO
	.align		4
.L_196:
        /*0008*/ 	.byte	0x04, 0x17
        /*000a*/ 	.short	(.L_198 - .L_197)
.L_197:
        /*000c*/ 	.word	0x00000000
        /*0010*/ 	.short	0x0005
        /*0012*/ 	.short	0x0020
        /*0014*/ 	.byte	0x00, 0xf0, 0x05, 0x00


	//----- nvinfo : EIATTR_KPARAM_INFO
	.align		4
.L_198:
        /*0018*/ 	.byte	0x04, 0x17
        /*001a*/ 	.short	(.L_200 - .L_199)
.L_199:
        /*001c*/ 	.word	0x00000000
        /*0020*/ 	.short	0x0004
        /*0022*/ 	.short	0x0018
        /*0024*/ 	.byte	0x00, 0xf0, 0x21, 0x00


	//----- nvinfo : EIATTR_KPARAM_INFO
	.align		4
.L_200:
        /*0028*/ 	.byte	0x04, 0x17
        /*002a*/ 	.short	(.L_202 - .L_201)
.L_201:
        /*002c*/ 	.word	0x00000000
        /*0030*/ 	.short	0x0003
        /*0032*/ 	.short	0x0014
        /*0034*/ 	.byte	0x00, 0xf0, 0x05, 0x00


	//----- nvinfo : EIATTR_KPARAM_INFO
	.align		4
.L_202:
        /*0038*/ 	.byte	0x04, 0x17
        /*003a*/ 	.short	(.L_204 - .L_203)
.L_203:
        /*003c*/ 	.word	0x00000000
        /*0040*/ 	.short	0x0002
        /*0042*/ 	.short	0x0010
        /*0044*/ 	.byte	0x00, 0xf0, 0x11, 0x00


	//----- nvinfo : EIATTR_KPARAM_INFO
	.align		4
.L_204:
        /*0048*/ 	.byte	0x04, 0x17
        /*004a*/ 	.short	(.L_206 - .L_205)
.L_205:
        /*004c*/ 	.word	0x00000000
        /*0050*/ 	.short	0x0001
        /*0052*/ 	.short	0x0008
        /*0054*/ 	.byte	0x00, 0xf5, 0x21, 0x00


	//----- nvinfo : EIATTR_KPARAM_INFO
	.align		4
.L_206:
        /*0058*/ 	.byte	0x04, 0x17
        /*005a*/ 	.short	(.L_208 - .L_207)
.L_207:
        /*005c*/ 	.word	0x00000000
        /*0060*/ 	.short	0x0000
        /*0062*/ 	.short	0x0000
        /*0064*/ 	.byte	0x00, 0xf5, 0x21, 0x00


	//----- nvinfo : EIATTR_SPARSE_MMA_MASK
	.align		4
.L_208:
        /*0068*/ 	.byte	0x03, 0x50
        /*006a*/ 	.short	0x0000


	//----- nvinfo : EIATTR_MAXREG_COUNT
	.align		4
        /*006c*/ 	.byte	0x03, 0x1b
        /*006e*/ 	.short	0x0060


	//----- nvinfo : EIATTR_NUM_BARRIERS
	.align		4
        /*0070*/ 	.byte	0x02, 0x4c
        /*0072*/ 	.byte	0x01
	.zero		1


	//----- nvinfo : EIATTR_MERCURY_ISA_VERSION
	.align		4
        /*0074*/ 	.byte	0x03, 0x5f
        /*0076*/ 	.short	0x0101


	//----- nvinfo : EIATTR_COOP_GROUP_MASK_REGIDS
	.align		4
        /*0078*/ 	.byte	0x04, 0x29
        /*007a*/ 	.short	(.L_210 - .L_209)


	//   ....[0]....
.L_209:
        /*007c*/ 	.word	0xffffffff


	//   ....[1]....
        /*0080*/ 	.word	0xffffffff


	//   ....[2]....
        /*0084*/ 	.word	0xffffffff


	//   ....[3]....
        /*0088*/ 	.word	0xffffffff


	//   ....[4]....
        /*008c*/ 	.word	0xffffffff


	//   ....[5]....
        /*0090*/ 	.word	0xffffffff


	//   ....[6]....
        /*0094*/ 	.word	0xffffffff


	//   ....[7]....
        /*0098*/ 	.word	0xffffffff


	//   ....[8]....
        /*009c*/ 	.word	0xffffffff


	//   ....[9]....
        /*00a0*/ 	.word	0xffffffff


	//   ....[10]....
        /*00a4*/ 	.word	0xffffffff


	//   ....[11]....
        /*00a8*/ 	.word	0xffffffff


	//   ....[12]....
        /*00ac*/ 	.word	0xffffffff


	//   ....[13]....
        /*00b0*/ 	.word	0xffffffff


	//   ....[14]....
        /*00b4*/ 	.word	0xffffffff


	//   ....[15]....
        /*00b8*/ 	.word	0xffffffff


	//   ....[16]....
        /*00bc*/ 	.word	0xffffffff


	//   ....[17]....
        /*00c0*/ 	.word	0xffffffff


	//   ....[18]....
        /*00c4*/ 	.word	0xffffffff


	//   ....[19]....
        /*00c8*/ 	.word	0xffffffff


	//   ....[20]....
        /*00cc*/ 	.word	0xffffffff


	//   ....[21]....
        /*00d0*/ 	.word	0xffffffff


	//   ....[22]....
        /*00d4*/ 	.word	0xffffffff


	//   ....[23]....
        /*00d8*/ 	.word	0xffffffff


	//   ....[24]....
        /*00dc*/ 	.word	0xffffffff


	//   ....[25]....
        /*00e0*/ 	.word	0xffffffff


	//   ....[26]....
        /*00e4*/ 	.word	0xffffffff


	//   ....[27]....
        /*00e8*/ 	.word	0xffffffff


	//   ....[28]....
        /*00ec*/ 	.word	0xffffffff


	//   ....[29]....
        /*00f0*/ 	.word	0xffffffff


	//----- nvinfo : EIATTR_COOP_GROUP_INSTR_OFFSETS
	.align		4
.L_210:
        /*00f4*/ 	.byte	0x04, 0x28
        /*00f6*/ 	.short	(.L_212 - .L_211)


	//   ....[0]....
.L_211:
        /*00f8*/ 	.word	0x00000980


	//   ....[1]....
        /*00fc*/ 	.word	0x00000990


	//   ....[2]....
        /*0100*/ 	.word	0x00000a00


	//   ....[3]....
        /*0104*/ 	.word	0x00000a30


	//   ....[4]....
        /*0108*/ 	.word	0x00000aa0


	//   ....[5]....
        /*010c*/ 	.word	0x00000ab0


	//   ....[6]....
        /*0110*/ 	.word	0x00000b00


	//   ....[7]....
        /*0114*/ 	.word	0x00000b10


	//   ....[8]....
        /*0118*/ 	.word	0x00000b60


	//   ....[9]....
        /*011c*/ 	.word	0x00000b80


	//   ....[10]....
        /*0120*/ 	.word	0x00000e90


	//   ....[11]....
        /*0124*/ 	.word	0x00000ea0


	//   ....[12]....
        /*0128*/ 	.word	0x00000f30


	//   ....[13]....
        /*012c*/ 	.word	0x00000f50


	//   ....[14]....
        /*0130*/ 	.word	0x00000fa0


	//   ....[15]....
        /*0134*/ 	.word	0x00000fc0


	//   ....[16]....
        /*0138*/ 	.word	0x00001010


	//   ....[17]....
        /*013c*/ 	.word	0x00001040


	//   ....[18]....
        /*0140*/ 	.word	0x000010a0


	//   ....[19]....
        /*0144*/ 	.word	0x000010d0


	//   ....[20]....
        /*0148*/ 	.word	0x000022b0


	//   ....[21]....
        /*014c*/ 	.word	0x000022c0


	//   ....[22]....
        /*0150*/ 	.word	0x00002330


	//   ....[23]....
        /*0154*/ 	.word	0x00002340


	//   ....[24]....
        /*0158*/ 	.word	0x000023a0


	//   ....[25]....
        /*015c*/ 	.word	0x000023d0


	//   ....[26]....
        /*0160*/ 	.word	0x00002450


	//   ....[27]....
        /*0164*/ 	.word	0x00002460


	//   ....[28]....
        /*0168*/ 	.word	0x000024b0


	//   ....[29]....
        /*016c*/ 	.word	0x000024c0


	//----- nvinfo : EIATTR_VRC_CTA_INIT_COUNT
	.align		4
.L_212:
        /*0170*/ 	.byte	0x02, 0x4a
	.zero		1
	.zero		1


	//----- nvinfo : EIATTR_EXIT_INSTR_OFFSETS
	.align		4
        /*0174*/ 	.byte	0x04, 0x1c
        /*0176*/ 	.short	(.L_214 - .L_213)


	//   ....[0]....
.L_213:
        /*0178*/ 	.word	0x00000080


	//   ....[1]....
        /*017c*/ 	.word	0x000000c0


	//   ....[2]....
        /*0180*/ 	.word	0x00002750


	//   ....[3]....
        /*0184*/ 	.word	0x000027a0


	//----- nvinfo : EIATTR_MAX_THREADS
	.align		4
.L_214:
        /*0188*/ 	.byte	0x04, 0x05
        /*018a*/ 	.short	(.L_216 - .L_215)
.L_215:
        /*018c*/ 	.word	0x00000280
        /*0190*/ 	.word	0x00000001
        /*0194*/ 	.word	0x00000001


	//----- nvinfo : EIATTR_CRS_STACK_SIZE
	.align		4
.L_216:
        /*0198*/ 	.byte	0x04, 0x1e
        /*019a*/ 	.short	(.L_218 - .L_217)
.L_217:
        /*019c*/ 	.word	0x00000000


	//----- nvinfo : EIATTR_CBANK_PARAM_SIZE
	.align		4
.L_218:
        /*01a0*/ 	.byte	0x03, 0x19
        /*01a2*/ 	.short	0x0021


	//----- nvinfo : EIATTR_PARAM_CBANK
	.align		4
        /*01a4*/ 	.byte	0x04, 0x0a
        /*01a6*/ 	.short	(.L_220 - .L_219)
	.align		4
.L_219:
        /*01a8*/ 	.word	index@(.nv.constant0._ZN3cub18CUB_300001_SM_10006detail6reduce28DeviceReduceSingleTileKernelINS2_10policy_hubIdjN4cuda3std3__44plusIdEEE10Policy1000EPdSC_iS9_ddNS7_10__identityEEEvT0_T1_T2_T3_T4_T6_)
        /*01ac*/ 	.short	0x0380
        /*01ae*/ 	.short	0x0021


	//----- nvinfo : EIATTR_SW_WAR
	.align		4
.L_220:
        /*01b0*/ 	.byte	0x04, 0x36
        /*01b2*/ 	.short	(.L_222 - .L_221)
.L_221:
        /*01b4*/ 	.word	0x00000008
.L_222:


//--------------------- .nv.info._ZN3cub18CUB_300001_SM_10006detail6reduce18DeviceReduceKernelINS2_10policy_hubIdjN4cuda3std3__44plusIdEEE10Policy1000EN6thrust24THRUST_300001_SM_1000_NS6detail15normal_iteratorINSD_10device_ptrIdEEEEjS9_dNS7_10__identityEEEvT0_PT3_T1_NS0_13GridEvenShareISN_EET2_T4_ --------------------------
	.section	.nv.info._ZN3cub18CUB_300001_SM_10006detail6reduce18DeviceReduceKernelINS2_10policy_hubIdjN4cuda3std3__44plusIdEEE10Policy1000EN6thrust24THRUST_300001_SM_1000_NS6detail15normal_iteratorINSD_10device_ptrIdEEEEjS9_dNS7_10__identityEEEvT0_PT3_T1_NS0_13GridEvenShareISN_EET2_T4_,"",@"SHT_CUDA_INFO"
	.sectionflags	@""
	.align	4


	//----- nvinfo : EIATTR_CUDA_API_VERSION
	.align		4
        /*0000*/ 	.byte	0x04, 0x37
        /*0002*/ 	.short	(.L_224 - .L_223)
.L_223:
        /*0004*/ 	.word	0x00000082


	//----- nvinfo : EIATTR_KPARAM_INFO
	.align		4
.L_224:
        /*0008*/ 	.byte	0x04, 0x17
        /*000a*/ 	.short	(.L_226 - .L_225)
.L_225:
        /*000c*/ 	.word	0x00000000
        /*0010*/ 	.short	0x0005
        /*0012*/ 	.short	0x003d
        /*0014*/ 	.byte	0x00, 0xf0, 0x05, 0x00


	//----- nvinfo : EIATTR_KPARAM_INFO
	.align		4
.L_226:
        /*0018*/ 	.byte	0x04, 0x17
        /*001a*/ 	.short	(.L_228 - .L_227)
.L_227:
        /*001c*/ 	.word	0x00000000
        /*0020*/ 	.short	0x0004
        /*0022*/ 	.short	0x003c
        /*0024*/ 	.byte	0x00, 0xf0, 0x05, 0x00


	//----- nvinfo : EIATTR_KPARAM_INFO
	.align		4
.L_228:
        /*0028*/ 	.byte	0x04, 0x17
        /*002a*/ 	.short	(.L_230 - .L_229)
.L_229:
        /*002c*/ 	.word	0x00000000
        /*0030*/ 	.short	0x0003
        /*0032*/ 	.short	0x0014
        /*0034*/ 	.byte	0x00, 0xf0, 0xa1, 0x00


	//----- nvinfo : EIATTR_KPARAM_INFO
	.align		4
.L_230:
        /*0038*/ 	.byte	0x04, 0x17
        /*003a*/ 	.short	(.L_232 - .L_231)
.L_231:
        /*003c*/ 	.word	0x00000000
        /*0040*/ 	.short	0x0002
        /*0042*/ 	.short	0x0010
        /*0044*/ 	.byte	0x00, 0xf0, 0x11, 0x00


	//----- nvinfo : EIATTR_KPARAM_INFO
	.align		4
.L_232:
        /*0048*/ 	.byte	0x04, 0x17
        /*004a*/ 	.short	(.L_234 - .L_233)
.L_233:
        /*004c*/ 	.word	0x00000000
        /*0050*/ 	.short	0x0001
        /*0052*/ 	.short	0x0008
        /*0054*/ 	.byte	0x00, 0xf5, 0x21, 0x00


	//----- nvinfo : EIATTR_KPARAM_INFO
	.align		4
.L_234:
        /*0058*/ 	.byte	0x04, 0x17
        /*005a*/ 	.short	(.L_236 - .L_235)
.L_235:
        /*005c*/ 	.word	0x00000000
        /*0060*/ 	.short	0x0000
        /*0062*/ 	.short	0x0000
        /*0064*/ 	.byte	0x00, 0xf0, 0x21, 0x00


	//----- nvinfo : EIATTR_SPARSE_MMA_MASK
	.align		4
.L_236:
        /*0068*/ 	.byte	0x03, 0x50
        /*006a*/ 	.short	0x0000


	//----- nvinfo : EIATTR_MAXREG_COUNT
	.align		4
        /*006c*/ 	.byte	0x03, 0x1b
        /*006e*/ 	.short	0x0060


	//----- nvinfo : EIATTR_NUM_BARRIERS
	.align		4
        /*0070*/ 	.byte	0x02, 0x4c
        /*0072*/ 	.byte	0x01
	.zero		1


	//----- nvinfo : EIATTR_MERCURY_ISA_VERSION
	.align		4
        /*0074*/ 	.byte	0x03, 0x5f
        /*0076*/ 	.short	0x0101


	//----- nvinfo : EIATTR_COOP_GROUP_MASK_REGIDS
	.align		4
        /*0078*/ 	.byte	0x04, 0x29
        /*007a*/ 	.short	(.L_238 - .L_237)


	//   ....[0]....
.L_237:
        /*007c*/ 	.word	0xffffffff


	//   ....[1]....
        /*0080*/ 	.word	0xffffffff


	//   ....[2]....
        /*0084*/ 	.word	0xffffffff


	//   ....[3]....
        /*0088*/ 	.word	0xffffffff


	//   ....[4]....
        /*008c*/ 	.word	0xffffffff


	//   ....[5]....
        /*0090*/ 	.word	0xffffffff


	//   ....[6]....
        /*0094*/ 	.word	0xffffffff


	//   ....[7]....
        /*0098*/ 	.word	0xffffffff


	//   ....[8]....
        /*009c*/ 	.word	0xffffffff


	//   ....[9]....
        /*00a0*/ 	.word	0xffffffff


	//   ....[10]....
        /*00a4*/ 	.word	0xffffffff


	//   ....[11]....
        /*00a8*/ 	.word	0xffffffff


	//   ....[12]....
        /*00ac*/ 	.word	0xffffffff


	//   ....[13]....
        /*00b0*/ 	.word	0xffffffff


	//   ....[14]....
        /*00b4*/ 	.word	0xffffffff


	//   ....[15]....
        /*00b8*/ 	.word	0xffffffff


	//   ....[16]....
        /*00bc*/ 	.word	0xffffffff


	//   ....[17]....
        /*00c0*/ 	.word	0xffffffff


	//   ....[18]....
        /*00c4*/ 	.word	0xffffffff


	//   ....[19]....
        /*00c8*/ 	.word	0xffffffff


	//   ....[20]....
        /*00cc*/ 	.word	0xffffffff


	//   ....[21]....
        /*00d0*/ 	.word	0xffffffff


	//   ....[22]....
        /*00d4*/ 	.word	0xffffffff


	//   ....[23]....
        /*00d8*/ 	.word	0xffffffff


	//   ....[24]....
        /*00dc*/ 	.word	0xffffffff


	//   ....[25]....
        /*00e0*/ 	.word	0xffffffff


	//   ....[26]....
        /*00e4*/ 	.word	0xffffffff


	//   ....[27]....
        /*00e8*/ 	.word	0xffffffff


	//   ....[28]....
        /*00ec*/ 	.word	0xffffffff


	//   ....[29]....
        /*00f0*/ 	.word	0xffffffff


	//----- nvinfo : EIATTR_COOP_GROUP_INSTR_OFFSETS
	.align		4
.L_238:
        /*00f4*/ 	.byte	0x04, 0x28
        /*00f6*/ 	.short	(.L_240 - .L_239)


	//   ....[0]....
.L_239:
        /*00f8*/ 	.word	0x00000c10


	//   ....[1]....
        /*00fc*/ 	.word	0x00000c20


	//   ....[2]....
        /*0100*/ 	.word	0x00000c90


	//   ....[3]....
        /*0104*/ 	.word	0x00000cb0


	//   ....[4]....
        /*0108*/ 	.word	0x00000d20


	//   ....[5]....
        /*010c*/ 	.word	0x00000d30


	//   ....[6]....
        /*0110*/ 	.word	0x00000d80


	//   ....[7]....
        /*0114*/ 	.word	0x00000da0


	//   ....[8]....
        /*0118*/ 	.word	0x00000df0


	//   ....[9]....
        /*011c*/ 	.word	0x00000e10


	//   ....[10]....
        /*0120*/ 	.word	0x00001120


	//   ....[11]....
        /*0124*/ 	.word	0x00001130


	//   ....[12]....
        /*0128*/ 	.word	0x000011a0


	//   ....[13]....
        /*012c*/ 	.word	0x000011c0


	//   ....[14]....
        /*0130*/ 	.word	0x00001210


	//   ....[15]....
        /*0134*/ 	.word	0x00001230


	//   ....[16]....
        /*0138*/ 	.word	0x00001290


	//   ....[17]....
        /*013c*/ 	.word	0x000012b0


	//   ....[18]....
        /*0140*/ 	.word	0x00001330


	//   ....[19]....
        /*0144*/ 	.word	0x00001360


	//   ....[20]....
        /*0148*/ 	.word	0x000028d0


	//   ....[21]....
        /*014c*/ 	.word	0x000028e0


	//   ....[22]....
        /*0150*/ 	.word	0x00002960


	//   ....[23]....
        /*0154*/ 	.word	0x00002970


	//   ....[24]....
        /*0158*/ 	.word	0x000029d0


	//   ....[25]....
        /*015c*/ 	.word	0x000029e0


	//   ....[26]....
        /*0160*/ 	.word	0x00002a30


	//   ....[27]....
        /*0164*/ 	.word	0x00002a60


	//   ....[28]....
        /*0168*/ 	.word	0x00002ae0


	//   ....[29]....
        /*016c*/ 	.word	0x00002af0


	//----- nvinfo : EIATTR_VRC_CTA_INIT_COUNT
	.align		4
.L_240:
        /*0170*/ 	.byte	0x02, 0x4a
	.zero		1
	.zero		1


	//----- nvinfo : EIATTR_EXIT_INSTR_OFFSETS
	.align		4
        /*0174*/ 	.byte	0x04, 0x1c
        /*0176*/ 	.short	(.L_242 - .L_241)


	//   ....[0]....
.L_241:
        /*0178*/ 	.word	0x00002d80


	//   ....[1]....
        /*017c*/ 	.word	0x00002de0


	//----- nvinfo : EIATTR_MAX_THREADS
	.align		4
.L_242:
        /*0180*/ 	.byte	0x04, 0x05
        /*0182*/ 	.short	(.L_244 - .L_243)
.L_243:
        /*0184*/ 	.word	0x00000280
        /*0188*/ 	.word	0x00000001
        /*018c*/ 	.word	0x00000001


	//----- nvinfo : EIATTR_CRS_STACK_SIZE
	.align		4
.L_244:
        /*0190*/ 	.byte	0x04, 0x1e
        /*0192*/ 	.short	(.L_246 - .L_245)
.L_245:
        /*0194*/ 	.word	0x00000000


	//----- nvinfo : EIATTR_CBANK_PARAM_SIZE
	.align		4
.L_246:
        /*0198*/ 	.byte	0x03, 0x19
        /*019a*/ 	.short	0x003e


	//----- nvinfo : EIATTR_PARAM_CBANK
	.align		4
        /*019c*/ 	.byte	0x04, 0x0a
        /*019e*/ 	.short	(.L_248 - .L_247)
	.align		4
.L_247:
        /*01a0*/ 	.word	index@(.nv.constant0._ZN3cub18CUB_300001_SM_10006detail6reduce18DeviceReduceKernelINS2_10policy_hubIdjN4cuda3std3__44plusIdEEE10Policy1000EN6thrust24THRUST_300001_SM_1000_NS6detail15normal_iteratorINSD_10device_ptrIdEEEEjS9_dNS7_10__identityEEEvT0_PT3_T1_NS0_13GridEvenShareISN_EET2_T4_)
        /*01a4*/ 	.short	0x0380
        /*01a6*/ 	.short	0x003e


	//----- nvinfo : EIATTR_SW_WAR
	.align		4
.L_248:
        /*01a8*/ 	.byte	0x04, 0x36
        /*01aa*/ 	.short	(.L_250 - .L_249)
.L_249:
        /*01ac*/ 	.word	0x00000008
.L_250:


//--------------------- .nv.info._ZN3cub18CUB_300001_SM_10006detail6reduce28DeviceReduceSingleTileKernelINS2_10policy_hubIdjN4cuda3std3__44plusIdEEE10Policy1000EN6thrust24THRUST_300001_SM_1000_NS6detail15normal_iteratorINSD_10device_ptrIdEEEEPdjS9_ddNS7_10__identityEEEvT0_T1_T2_T3_T4_T6_ --------------------------
	.section	.nv.info._ZN3cub18CUB_300001_SM_10006detail6reduce28DeviceReduceSingleTileKernelINS2_10policy_hubIdjN4cuda3std3__44plusIdEEE10Policy1000EN6thrust24THRUST_300001_SM_1000_NS6detail15normal_iteratorINSD_10device_ptrIdEEEEPdjS9_ddNS7_10__identityEEEvT0_T1_T2_T3_T4_T6_,"",@"SHT_CUDA_INFO"
	.sectionflags	@""
	.align	4


	//----- nvinfo : EIATTR_CUDA_API_VERSION
	.align		4
        /*0000*/ 	.byte	0x04, 0x37
        /*0002*/ 	.short	(.L_252 - .L_251)
.L_251:
        /*0004*/ 	.word	0x00000082


	//----- nvinfo : EIATTR_KPARAM_INFO
	.align		4
.L_252:
        /*0008*/ 	.byte	0x04, 0x17
        /*000a*/ 	.short	(.L_254 - .L_253)
.L_253:
        /*000c*/ 	.word	0x00000000
        /*0010*/ 	.short	0x0005
        /*0012*/ 	.short	0x0020
        /*0014*/ 	.byte	0x00, 0xf0, 0x05, 0x00


	//----- nvinfo : EIATTR_KPARAM_INFO
	.align		4
.L_254:
        /*0018*/ 	.byte	0x04, 0x17
        /*001a*/ 	.short	(.L_256 - .L_255)
.L_255:
        /*001c*/ 	.word	0x00000000
        /*0020*/ 	.short	0x0004
        /*0022*/ 	.short	0x0018
        /*0024*/ 	.byte	0x00, 0xf0, 0x21, 0x00


	//----- nvinfo : EIATTR_KPARAM_INFO
	.align		4
.L_256:
        /*0028*/ 	.byte	0x04, 0x17
        /*002a*/ 	.short	(.L_258 - .L_257)
.L_257:
        /*002c*/ 	.word	0x00000000
        /*0030*/ 	.short	0x0003
        /*0032*/ 	.short	0x0014
        /*0034*/ 	.byte	0x00, 0xf0, 0x05, 0x00


	//----- nvinfo : EIATTR_KPARAM_INFO
	.align		4
.L_258:
        /*0038*/ 	.byte	0x04, 0x17
        /*003a*/ 	.short	(.L_260 - .L_259)
.L_259:
        /*003c*/ 	.word	0x00000000
        /*0040*/ 	.short	0x0002
        /*0042*/ 	.short	0x0010
        /*0044*/ 	.byte	0x00, 0xf0, 0x11, 0x00


	//----- nvinfo : EIATTR_KPARAM_INFO
	.align		4
.L_260:
        /*0048*/ 	.byte	0x04, 0x17
        /*004a*/ 	.short	(.L_262 - .L_261)
.L_261:
        /*004c*/ 	.word	0x00000000
        /*0050*/ 	.short	0x0001
        /*0052*/ 	.short	0x0008
        /*0054*/ 	.byte	0x00, 0xf5, 0x21, 0x00


	//----- nvinfo : EIATTR_KPARAM_INFO
	.align		4
.L_262:
        /*0058*/ 	.byte	0x04, 0x17
        /*005a*/ 	.short	(.L_264 - .L_263)
.L_263:
        /*005c*/ 	.word	0x00000000
        /*0060*/ 	.short	0x0000
        /*0062*/ 	.short	0x0000
        /*0064*/ 	.byte	0x00, 0xf0, 0x21, 0x00


	//----- nvinfo : EIATTR_SPARSE_MMA_MASK
	.align		4
.L_264:
        /*0068*/ 	.byte	0x03, 0x50
        /*006a*/ 	.short	0x0000


	//----- nvinfo : EIATTR_MAXREG_COUNT
	.align		4
        /*006c*/ 	.byte	0x03, 0x1b
        /*006e*/ 	.short	0x0060


	//----- nvinfo : EIATTR_NUM_BARRIERS
	.align		4
        /*0070*/ 	.byte	0x02, 0x4c
        /*0072*/ 	.byte	0x01
	.zero		1


	//----- nvinfo : EIATTR_MERCURY_ISA_VERSION
	.align		4
        /*0074*/ 	.byte	0x03, 0x5f
        /*0076*/ 	.short	0x0101


	//----- nvinfo : EIATTR_COOP_GROUP_MASK_REGIDS
	.align		4
        /*0078*/ 	.byte	0x04, 0x29
        /*007a*/ 	.short	(.L_266 - .L_265)


	//   ....[0]....
.L_265:
        /*007c*/ 	.word	0xffffffff


	//   ....[1]....
        /*0080*/ 	.word	0xffffffff


	//   ....[2]....
        /*0084*/ 	.word	0xffffffff


	//   ....[3]....
        /*0088*/ 	.word	0xffffffff


	//   ....[4]....
        /*008c*/ 	.word	0xffffffff


	//   ....[5]....
        /*0090*/ 	.word	0xffffffff


	//   ....[6]....
        /*0094*/ 	.word	0xffffffff


	//   ....[7]....
        /*0098*/ 	.word	0xffffffff


	//   ....[8]....
        /*009c*/ 	.word	0xffffffff


	//   ....[9]....
        /*00a0*/ 	.word	0xffffffff


	//   ....[10]....
        /*00a4*/ 	.word	0xffffffff


	//   ....[11]....
        /*00a8*/ 	.word	0xffffffff


	//   ....[12]....
        /*00ac*/ 	.word	0xffffffff


	//   ....[13]....
        /*00b0*/ 	.word	0xffffffff


	//   ....[14]....
        /*00b4*/ 	.word	0xffffffff


	//   ....[15]....
        /*00b8*/ 	.word	0xffffffff


	//   ....[16]....
        /*00bc*/ 	.word	0xffffffff


	//   ....[17]....
        /*00c0*/ 	.word	0xffffffff


	//   ....[18]....
        /*00c4*/ 	.word	0xffffffff


	//   ....[19]....
        /*00c8*/ 	.word	0xffffffff


	//   ....[20]....
        /*00cc*/ 	.word	0xffffffff


	//   ....[21]....
        /*00d0*/ 	.word	0xffffffff


	//   ....[22]....
        /*00d4*/ 	.word	0xffffffff


	//   ....[23]....
        /*00d8*/ 	.word	0xffffffff


	//   ....[24]....
        /*00dc*/ 	.word	0xffffffff


	//   ....[25]....
        /*00e0*/ 	.word	0xffffffff


	//   ....[26]....
        /*00e4*/ 	.word	0xffffffff


	//   ....[27]....
        /*00e8*/ 	.word	0xffffffff


	//   ....[28]....
        /*00ec*/ 	.word	0xffffffff


	//   ....[29]....
        /*00f0*/ 	.word	0xffffffff


	//----- nvinfo : EIATTR_COOP_GROUP_INSTR_OFFSETS
	.align		4
.L_266:
        /*00f4*/ 	.byte	0x04, 0x28
        /*00f6*/ 	.short	(.L_268 - .L_267)


	//   ....[0]....
.L_267:
        /*00f8*/ 	.word	0x00000930


	//   ....[1]....
        /*00fc*/ 	.word	0x00000940


	//   ....[2]....
        /*0100*/ 	.word	0x000009b0


	//   ....[3]....
        /*0104*/ 	.word	0x000009e0


	//   ....[4]....
        /*0108*/ 	.word	0x00000a50


	//   ....[5]....
        /*010c*/ 	.word	0x00000a60


	//   ....[6]....
        /*0110*/ 	.word	0x00000ab0


	//   ....[7]....
        /*0114*/ 	.word	0x00000ad0


	//   ....[8]....
        /*0118*/ 	.word	0x00000b30


	//   ....[9]....
        /*011c*/ 	.word	0x00000b40


	//   ....[10]....
        /*0120*/ 	.word	0x00000e40


	//   ....[11]....
        /*0124*/ 	.word	0x00000e50


	//   ....[12]....
        /*0128*/ 	.word	0x00000ed0


	//   ....[13]....
        /*012c*/ 	.word	0x00000ef0


	//   ....[14]....
        /*0130*/ 	.word	0x00000f40


	//   ....[15]....
        /*0134*/ 	.word	0x00000f60


	//   ....[16]....
        /*0138*/ 	.word	0x00000fd0


	//   ....[17]....
        /*013c*/ 	.word	0x00000fe0


	//   ....[18]....
        /*0140*/ 	.word	0x00001030


	//   ....[19]....
        /*0144*/ 	.word	0x00001060


	//   ....[20]....
        /*0148*/ 	.word	0x00002450


	//   ....[21]....
        /*014c*/ 	.word	0x00002460


	//   ....[22]....
        /*0150*/ 	.word	0x000024d0


	//   ....[23]....
        /*0154*/ 	.word	0x000024e0


	//   ....[24]....
        /*0158*/ 	.word	0x00002540


	//   ....[25]....
        /*015c*/ 	.word	0x00002550


	//   ....[26]....
        /*0160*/ 	.word	0x000025a0


	//   ....[27]....
        /*0164*/ 	.word	0x000025d0


	//   ....[28]....
        /*0168*/ 	.word	0x00002650


	//   ....[29]....
        /*016c*/ 	.word	0x00002660


	//----- nvinfo : EIATTR_VRC_CTA_INIT_COUNT
	.align		4
.L_268:
        /*0170*/ 	.byte	0x02, 0x4a
	.zero		1
	.zero		1


	//----- nvinfo : EIATTR_EXIT_INSTR_OFFSETS
	.align		4
        /*0174*/ 	.byte	0x04, 0x1c
        /*0176*/ 	.short	(.L_270 - .L_269)


	//   ....[0]....
.L_269:
        /*0178*/ 	.word	0x00000080


	//   ....[1]....
        /*017c*/ 	.word	0x000000c0


	//   ....[2]....
        /*0180*/ 	.word	0x000028f0


	//   ....[3]....
        /*0184*/ 	.word	0x00002940


	//----- nvinfo : EIATTR_MAX_THREADS
	.align		4
.L_270:
        /*0188*/ 	.byte	0x04, 0x05
        /*018a*/ 	.short	(.L_272 - .L_271)
.L_271:
        /*018c*/ 	.word	0x00000280
        /*0190*/ 	.word	0x00000001
        /*0194*/ 	.word	0x00000001


	//----- nvinfo : EIATTR_CRS_STACK_SIZE
	.align		4
.L_272:
        /*0198*/ 	.byte	0x04, 0x1e
        /*019a*/ 	.short	(.L_274 - .L_273)
.L_273:
        /*019c*/ 	.word	0x00000000


	//----- nvinfo : EIATTR_CBANK_PARAM_SIZE
	.align		4
.L_274:
        /*01a0*/ 	.byte	0x03, 0x19
        /*01a2*/ 	.short	0x0021


	//----- nvinfo : EIATTR_PARAM_CBANK
	.align		4
        /*01a4*/ 	.byte	0x04, 0x0a
        /*01a6*/ 	.short	(.L_276 - .L_275)
	.align		4
.L_275:
        /*01a8*/ 	.word	index@(.nv.constant0._ZN3cub18CUB_300001_SM_10006detail6reduce28DeviceReduceSingleTileKernelINS2_10policy_hubIdjN4cuda3std3__44plusIdEEE10Policy1000EN6thrust24THRUST_300001_SM_1000_NS6detail15normal_iteratorINSD_10device_ptrIdEEEEPdjS9_ddNS7_10__identityEEEvT0_T1_T2_T3_T4_T6_)
        /*01ac*/ 	.short	0x0380
        /*01ae*/ 	.short	0x0021


	//----- nvinfo : EIATTR_SW_WAR
	.align		4
.L_276:
        /*01b0*/ 	.byte	0x04, 0x36
        /*01b2*/ 	.short	(.L_278 - .L_277)
.L_277:
        /*01b4*/ 	.word	0x00000008
.L_278:


//--------------------- .nv.info._ZN3cub18CUB_300001_SM_10006detail9transform16transform_kernelINS2_10policy_hubILb1EN4cuda3std3__45tupleIJN6thrust24THRUST_300001_SM_1000_NS17counting_iteratorIjNSA_11use_defaultESC_SC_EEEEEE10policy1000El7RandGenNSA_6detail15normal_iteratorINSA_10device_ptrIdEEEEJSD_EEEvT0_iT1_T2_DpNS2_10kernel_argIT3_EE --------------------------
	.section	.nv.info._ZN3cub18CUB_300001_SM_10006detail9transform16transform_kernelINS2_10policy_hubILb1EN4cuda3std3__45tupleIJN6thrust24THRUST_300001_SM_1000_NS17counting_iteratorIjNSA_11use_defaultESC_SC_EEEEEE10policy1000El7RandGenNSA_6detail15normal_iteratorINSA_10device_ptrIdEEEEJSD_EEEvT0_iT1_T2_DpNS2_10kernel_argIT3_EE,"",@"SHT_CUDA_INFO"
	.sectionflags	@""
	.align	4


	//----- nvinfo : EIATTR_CUDA_API_VERSION
	.align		4
        /*0000*/ 	.byte	0x04, 0x37
        /*0002*/ 	.short	(.L_280 - .L_279)
.L_279:
        /*0004*/ 	.word	0x00000082


	//----- nvinfo : EIATTR_KPARAM_INFO
	.align		4
.L_280:
        /*0008*/ 	.byte	0x04, 0x17
        /*000a*/ 	.short	(.L_282 - .L_281)
.L_281:
        /*000c*/ 	.word	0x00000000
        /*0010*/ 	.short	0x0004
        /*0012*/ 	.short	0x0018
        /*0014*/ 	.byte	0x00, 0xf0, 0x41, 0x00


	//----- nvinfo : EIATTR_KPARAM_INFO
	.align		4
.L_282:
        /*0018*/ 	.byte	0x04, 0x17
        /*001a*/ 	.short	(.L_284 - .L_283)
.L_283:
        /*001c*/ 	.word	0x00000000
        /*0020*/ 	.short	0x0003
        /*0022*/ 	.short	0x0010
        /*0024*/ 	.byte	0x00, 0xf0, 0x21, 0x00


	//----- nvinfo : EIATTR_KPARAM_INFO
	.align		4
.L_284:
        /*0028*/ 	.byte	0x04, 0x17
        /*002a*/ 	.short	(.L_286 - .L_285)
.L_285:
        /*002c*/ 	.word	0x00000000
        /*0030*/ 	.short	0x0002
        /*0032*/ 	.short	0x000c
        /*0034*/ 	.byte	0x00, 0xf0, 0x05, 0x00


	//----- nvinfo : EIATTR_KPARAM_INFO
	.align		4
.L_286:
        /*0038*/ 	.byte	0x04, 0x17
        /*003a*/ 	.short	(.L_288 - .L_287)
.L_287:
        /*003c*/ 	.word	0x00000000
        /*0040*/ 	.short	0x0001
        /*0042*/ 	.short	0x0008
        /*0044*/ 	.byte	0x00, 0xf0, 0x11, 0x00


	//----- nvinfo : EIATTR_KPARAM_INFO
	.align		4
.L_288:
        /*0048*/ 	.byte	0x04, 0x17
        /*004a*/ 	.short	(.L_290 - .L_289)
.L_289:
        /*004c*/ 	.word	0x00000000
        /*0050*/ 	.short	0x0000
        /*0052*/ 	.short	0x0000
        /*0054*/ 	.byte	0x00, 0xf0, 0x21, 0x00


	//----- nvinfo : EIATTR_SPARSE_MMA_MASK
	.align		4
.L_290:
        /*0058*/ 	.byte	0x03, 0x50
        /*005a*/ 	.short	0x0000


	//----- nvinfo : EIATTR_MAXREG_COUNT
	.align		4
        /*005c*/ 	.byte	0x03, 0x1b
        /*005e*/ 	.short	0x00ff


	//----- nvinfo : EIATTR_MERCURY_ISA_VERSION
	.align		4
        /*0060*/ 	.byte	0x03, 0x5f
        /*0062*/ 	.short	0x0101


	//----- nvinfo : EIATTR_VRC_CTA_INIT_COUNT
	.align		4
        /*0064*/ 	.byte	0x02, 0x4a
	.zero		1
	.zero		1


	//----- nvinfo : EIATTR_EXIT_INSTR_OFFSETS
	.align		4
        /*0068*/ 	.byte	0x04, 0x1c
        /*006a*/ 	.short	(.L_292 - .L_291)


	//   ....[0]....
.L_291:
        /*006c*/ 	.word	0x00000170


	//   ....[1]....
        /*0070*/ 	.word	0x00000780


	//   ....[2]....
        /*0074*/ 	.word	0x000007a0


	//   ....[3]....
        /*0078*/ 	.word	0x00000d60


	//----- nvinfo : EIATTR_MAX_THREADS
	.align		4
.L_292:
        /*007c*/ 	.byte	0x04, 0x05
        /*007e*/ 	.short	(.L_294 - .L_293)
.L_293:
        /*0080*/ 	.word	0x00000080
        /*0084*/ 	.word	0x00000001
        /*0088*/ 	.word	0x00000001


	//----- nvinfo : EIATTR_CRS_STACK_SIZE
	.align		4
.L_294:
        /*008c*/ 	.byte	0x04, 0x1e
        /*008e*/ 	.short	(.L_296 - .L_295)
.L_295:
        /*0090*/ 	.word	0x00000000


	//----- nvinfo : EIATTR_CBANK_PARAM_SIZE
	.align		4
.L_296:
        /*0094*/ 	.byte	0x03, 0x19
        /*0096*/ 	.short	0x0028


	//----- nvinfo : EIATTR_PARAM_CBANK
	.align		4
        /*0098*/ 	.byte	0x04, 0x0a
        /*009a*/ 	.short	(.L_298 - .L_297)
	.align		4
.L_297:
        /*009c*/ 	.word	index@(.nv.constant0._ZN3cub18CUB_300001_SM_10006detail9transform16transform_kernelINS2_10policy_hubILb1EN4cuda3std3__45tupleIJN6thrust24THRUST_300001_SM_1000_NS17counting_iteratorIjNSA_11use_defaultESC_SC_EEEEEE10policy1000El7RandGenNSA_6detail15normal_iteratorINSA_10device_ptrIdEEEEJSD_EEEvT0_iT1_T2_DpNS2_10kernel_argIT3_EE)
        /*00a0*/ 	.short	0x0380
        /*00a2*/ 	.short	0x0028


	//----- nvinfo : EIATTR_SW_WAR
	.align		4
.L_298:
        /*00a4*/ 	.byte	0x04, 0x36
        /*00a6*/ 	.short	(.L_300 - .L_299)
.L_299:
        /*00a8*/ 	.word	0x00000008
.L_300:


//--------------------- .nv.info._ZN3cub18CUB_300001_SM_10006detail9transform16transform_kernelINS2_10policy_hubILb1EN4cuda3std3__45tupleIJN6thrust24THRUST_300001_SM_1000_NS17counting_iteratorIjNSA_11use_defaultESC_SC_EEEEEE10policy1000Ei7RandGenNSA_6detail15normal_iteratorINSA_10device_ptrIdEEEEJSD_EEEvT0_iT1_T2_DpNS2_10kernel_argIT3_EE --------------------------
	.section	.nv.info._ZN3cub18CUB_300001_SM_10006detail9transform16transform_kernelINS2_10policy_hubILb1EN4cuda3std3__45tupleIJN6thrust24THRUST_300001_SM_1000_NS17counting_iteratorIjNSA_11use_defaultESC_SC_EEEEEE10policy1000Ei7RandGenNSA_6detail15normal_iteratorINSA_10device_ptrIdEEEEJSD_EEEvT0_iT1_T2_DpNS2_10kernel_argIT3_EE,"",@"SHT_CUDA_INFO"
	.sectionflags	@""
	.align	4


	//----- nvinfo : EIATTR_CUDA_API_VERSION
	.align		4
        /*0000*/ 	.byte	0x04, 0x37
        /*0002*/ 	.short	(.L_302 - .L_301)
.L_301:
        /*0004*/ 	.word	0x00000082


	//----- nvinfo : EIATTR_KPARAM_INFO
	.align		4
.L_302:
        /*0008*/ 	.byte	0x04, 0x17
        /*000a*/ 	.short	(.L_304 - .L_303)
.L_303:
        /*000c*/ 	.word	0x00000000
        /*0010*/ 	.short	0x0004
        /*0012*/ 	.short	0x0018
        /*0014*/ 	.byte	0x00, 0xf0, 0x41, 0x00


	//----- nvinfo : EIATTR_KPARAM_INFO
	.align		4
.L_304:
        /*0018*/ 	.byte	0x04, 0x17
        /*001a*/ 	.short	(.L_306 - .L_305)
.L_305:
        /*001c*/ 	.word	0x00000000
        /*0020*/ 	.short	0x0003
        /*0022*/ 	.short	0x0010
        /*0024*/ 	.byte	0x00, 0xf0, 0x21, 0x00


	//----- nvinfo : EIATTR_KPARAM_INFO
	.align		4
.L_306:
        /*0028*/ 	.byte	0x04, 0x17
        /*002a*/ 	.short	(.L_308 - .L_307)
.L_307:
        /*002c*/ 	.word	0x00000000
        /*0030*/ 	.short	0x0002
        /*0032*/ 	.short	0x0008
        /*0034*/ 	.byte	0x00, 0xf0, 0x05, 0x00


	//----- nvinfo : EIATTR_KPARAM_INFO
	.align		4
.L_308:
        /*0038*/ 	.byte	0x04, 0x17
        /*003a*/ 	.short	(.L_310 - .L_309)
.L_309:
        /*003c*/ 	.word	0x00000000
        /*0040*/ 	.short	0x0001
        /*0042*/ 	.short	0x0004
        /*0044*/ 	.byte	0x00, 0xf0, 0x11, 0x00


	//----- nvinfo : EIATTR_KPARAM_INFO
	.align		4
.L_310:
        /*0048*/ 	.byte	0x04, 0x17
        /*004a*/ 	.short	(.L_312 - .L_311)
.L_311:
        /*004c*/ 	.word	0x00000000
        /*0050*/ 	.short	0x0000
        /*0052*/ 	.short	0x0000
        /*0054*/ 	.byte	0x00, 0xf0, 0x11, 0x00


	//----- nvinfo : EIATTR_SPARSE_MMA_MASK
	.align		4
.L_312:
        /*0058*/ 	.byte	0x03, 0x50
        /*005a*/ 	.short	0x0000


	//----- nvinfo : EIATTR_MAXREG_COUNT
	.align		4
        /*005c*/ 	.byte	0x03, 0x1b
        /*005e*/ 	.short	0x00ff


	//----- nvinfo : EIATTR_MERCURY_ISA_VERSION
	.align		4
        /*0060*/ 	.byte	0x03, 0x5f
        /*0062*/ 	.short	0x0101


	//----- nvinfo : EIATTR_VRC_CTA_INIT_COUNT
	.align		4
        /*0064*/ 	.byte	0x02, 0x4a
	.zero		1
	.zero		1


	//----- nvinfo : EIATTR_EXIT_INSTR_OFFSETS
	.align		4
        /*0068*/ 	.byte	0x04, 0x1c
        /*006a*/ 	.short	(.L_314 - .L_313)


	//   ....[0]....
.L_313:
        /*006c*/ 	.word	0x000000f0


	//   ....[1]....
        /*0070*/ 	.word	0x000006b0


	//   ....[2]....
        /*0074*/ 	.word	0x000006e0


	//   ....[3]....
        /*0078*/ 	.word	0x00000cf0


	//----- nvinfo : EIATTR_MAX_THREADS
	.align		4
.L_314:
        /*007c*/ 	.byte	0x04, 0x05
        /*007e*/ 	.short	(.L_316 - .L_315)
.L_315:
        /*0080*/ 	.word	0x00000080
        /*0084*/ 	.word	0x00000001
        /*0088*/ 	.word	0x00000001


	//----- nvinfo : EIATTR_CRS_STACK_SIZE
	.align		4
.L_316:
        /*008c*/ 	.byte	0x04, 0x1e
        /*008e*/ 	.short	(.L_318 - .L_317)
.L_317:
        /*0090*/ 	.word	0x00000000


	//----- nvinfo : EIATTR_CBANK_PARAM_SIZE
	.align		4
.L_318:
        /*0094*/ 	.byte	0x03, 0x19
        /*0096*/ 	.short	0x0028


	//----- nvinfo : EIATTR_PARAM_CBANK
	.align		4
        /*0098*/ 	.byte	0x04, 0x0a
        /*009a*/ 	.short	(.L_320 - .L_319)
	.align		4
.L_319:
        /*009c*/ 	.word	index@(.nv.constant0._ZN3cub18CUB_300001_SM_10006detail9transform16transform_kernelINS2_10policy_hubILb1EN4cuda3std3__45tupleIJN6thrust24THRUST_300001_SM_1000_NS17counting_iteratorIjNSA_11use_defaultESC_SC_EEEEEE10policy1000Ei7RandGenNSA_6detail15normal_iteratorINSA_10device_ptrIdEEEEJSD_EEEvT0_iT1_T2_DpNS2_10kernel_argIT3_EE)
        /*00a0*/ 	.short	0x0380
        /*00a2*/ 	.short	0x0028


	//----- nvinfo : EIATTR_SW_WAR
	.align		4
.L_320:
        /*00a4*/ 	.byte	0x04, 0x36
        /*00a6*/ 	.short	(.L_322 - .L_321)
.L_321:
        /*00a8*/ 	.word	0x00000008
.L_322:


//--------------------- .nv.info._ZN3cub18CUB_300001_SM_10006detail8for_each13static_kernelINS2_12policy_hub_t12policy_500_tEmN6thrust24THRUST_300001_SM_1000_NS8cuda_cub20__uninitialized_fill7functorINS7_10device_ptrIdEEdEEEEvT0_T1_ --------------------------
	.section	.nv.info._ZN3cub18CUB_300001_SM_10006detail8for_each13static_kernelINS2_12policy_hub_t12policy_500_tEmN6thrust24THRUST_300001_SM_1000_NS8cuda_cub20__uninitialized_fill7functorINS7_10device_ptrIdEEdEEEEvT0_T1_,"",@"SHT_CUDA_INFO"
	.sectionflags	@""
	.align	4


	//----- nvinfo : EIATTR_CUDA_API_VERSION
	.align		4
        /*0000*/ 	.byte	0x04, 0x37
        /*0002*/ 	.short	(.L_324 - .L_323)
.L_323:
        /*0004*/ 	.word	0x00000082


	//----- nvinfo : EIATTR_KPARAM_INFO
	.align		4
.L_324:
        /*0008*/ 	.byte	0x04, 0x17
        /*000a*/ 	.short	(.L_326 - .L_325)
.L_325:
        /*000c*/ 	.word	0x00000000
        /*0010*/ 	.short	0x0001
        /*0012*/ 	.short	0x0008
        /*0014*/ 	.byte	0x00, 0xf0, 0x41, 0x00


	//----- nvinfo : EIATTR_KPARAM_INFO
	.align		4
.L_326:
        /*0018*/ 	.byte	0x04, 0x17
        /*001a*/ 	.short	(.L_328 - .L_327)
.L_327:
        /*001c*/ 	.word	0x00000000
        /*0020*/ 	.short	0x0000
        /*0022*/ 	.short	0x0000
        /*0024*/ 	.byte	0x00, 0xf0, 0x21, 0x00


	//----- nvinfo : EIATTR_SPARSE_MMA_MASK
	.align		4
.L_328:
        /*0028*/ 	.byte	0x03, 0x50
        /*002a*/ 	.short	0x0000


	//----- nvinfo : EIATTR_MAXREG_COUNT
	.align		4
        /*002c*/ 	.byte	0x03, 0x1b
        /*002e*/ 	.short	0x00ff


	//----- nvinfo : EIATTR_MERCURY_ISA_VERSION
	.align		4
        /*0030*/ 	.byte	0x03, 0x5f
        /*0032*/ 	.short	0x0101


	//----- nvinfo : EIATTR_VRC_CTA_INIT_COUNT
	.align		4
        /*0034*/ 	.byte	0x02, 0x4a
	.zero		1
	.zero		1


	//----- nvinfo : EIATTR_EXIT_INSTR_OFFSETS
	.align		4
        /*0038*/ 	.byte	0x04, 0x1c
        /*003a*/ 	.short	(.L_330 - .L_329)


	//   ....[0]....
.L_329:
        /*003c*/ 	.word	0x00000130


	//   ....[1]....
        /*0040*/ 	.word	0x00000230


	//   ....[2]....
        /*0044*/ 	.word	0x00000260


	//----- nvinfo : EIATTR_MAX_THREADS
	.align		4
.L_330:
        /*0048*/ 	.byte	0x04, 0x05
        /*004a*/ 	.short	(.L_332 - .L_331)
.L_331:
        /*004c*/ 	.word	0x00000100
        /*0050*/ 	.word	0x00000001
        /*0054*/ 	.word	0x00000001


	//----- nvinfo : EIATTR_CBANK_PARAM_SIZE
	.align		4
.L_332:
        /*0058*/ 	.byte	0x03, 0x19
        /*005a*/ 	.short	0x0018


	//----- nvinfo : EIATTR_PARAM_CBANK
	.align		4
        /*005c*/ 	.byte	0x04, 0x0a
        /*005e*/ 	.short	(.L_334 - .L_333)
	.align		4
.L_333:
        /*0060*/ 	.word	index@(.nv.constant0._ZN3cub18CUB_300001_SM_10006detail8for_each13static_kernelINS2_12policy_hub_t12policy_500_tEmN6thrust24THRUST_300001_SM_1000_NS8cuda_cub20__uninitialized_fill7functorINS7_10device_ptrIdEEdEEEEvT0_T1_)
        /*0064*/ 	.short	0x0380
        /*0066*/ 	.short	0x0018


	//----- nvinfo : EIATTR_SW_WAR
	.align		4
.L_334:
        /*0068*/ 	.byte	0x04, 0x36
        /*006a*/ 	.short	(.L_336 - .L_335)
.L_335:
        /*006c*/ 	.word	0x00000008
.L_336:


//--------------------- .nv.info._ZN3cub18CUB_300001_SM_10006detail11EmptyKernelIvEEvv --------------------------
	.section	.nv.info._ZN3cub18CUB_300001_SM_10006detail11EmptyKernelIvEEvv,"",@"SHT_CUDA_INFO"
	.sectionflags	@""
	.align	4


	//----- nvinfo : EIATTR_CUDA_API_VERSION
	.align		4
        /*0000*/ 	.byte	0x04, 0x37
        /*0002*/ 	.short	(.L_338 - .L_337)
.L_337:
        /*0004*/ 	.word	0x00000082


	//----- nvinfo : EIATTR_SPARSE_MMA_MASK
	.align		4
.L_338:
        /*0008*/ 	.byte	0x03, 0x50
        /*000a*/ 	.short	0x0000


	//----- nvinfo : EIATTR_MAXREG_COUNT
	.align		4
        /*000c*/ 	.byte	0x03, 0x1b
        /*000e*/ 	.short	0x00ff


	//----- nvinfo : EIATTR_MERCURY_ISA_VERSION
	.align		4
        /*0010*/ 	.byte	0x03, 0x5f
        /*0012*/ 	.short	0x0101


	//----- nvinfo : EIATTR_VRC_CTA_INIT_COUNT
	.align		4
        /*0014*/ 	.byte	0x02, 0x4a
	.zero		1
	.zero		1


	//----- nvinfo : EIATTR_EXIT_INSTR_OFFSETS
	.align		4
        /*0018*/ 	.byte	0x04, 0x1c
        /*001a*/ 	.short	(.L_340 - .L_339)


	//   ....[0]....
.L_339:
        /*001c*/ 	.word	0x00000010


	//----- nvinfo : EIATTR_SW_WAR
	.align		4
.L_340:
        /*0020*/ 	.byte	0x04, 0x36
        /*0022*/ 	.short	(.L_342 - .L_341)
.L_341:
        /*0024*/ 	.word	0x00000008
.L_342:


//--------------------- .nv.info._Z9testLDEXPIdEviPKT_PS0_ --------------------------
	.section	.nv.info._Z9testLDEXPIdEviPKT_PS0_,"",@"SHT_CUDA_INFO"
	.sectionflags	@""
	.align	4


	//----- nvinfo : EIATTR_CUDA_API_VERSION
	.align		4
        /*0000*/ 	.byte	0x04, 0x37
        /*0002*/ 	.short	(.L_344 - .L_343)
.L_343:
        /*0004*/ 	.word	0x00000082


	//----- nvinfo : EIATTR_KPARAM_INFO
	.align		4
.L_344:
        /*0008*/ 	.byte	0x04, 0x17
        /*000a*/ 	.short	(.L_346 - .L_345)
.L_345:
        /*000c*/ 	.word	0x00000000
        /*0010*/ 	.short	0x0002
        /*0012*/ 	.short	0x0010
        /*0014*/ 	.byte	0x00, 0xf5, 0x21, 0x00


	//----- nvinfo : EIATTR_KPARAM_INFO
	.align		4
.L_346:
        /*0018*/ 	.byte	0x04, 0x17
        /*001a*/ 	.short	(.L_348 - .L_347)
.L_347:
        /*001c*/ 	.word	0x00000000
        /*0020*/ 	.short	0x0001
        /*0022*/ 	.short	0x0008
        /*0024*/ 	.byte	0x00, 0xf5, 0x21, 0x00


	//----- nvinfo : EIATTR_KPARAM_INFO
	.align		4
.L_348:
        /*0028*/ 	.byte	0x04, 0x17
        /*002a*/ 	.short	(.L_350 - .L_349)
.L_349:
        /*002c*/ 	.word	0x00000000
        /*0030*/ 	.short	0x0000
        /*0032*/ 	.short	0x0000
        /*0034*/ 	.byte	0x00, 0xf0, 0x11, 0x00


	//----- nvinfo : EIATTR_SPARSE_MMA_MASK
	.align		4
.L_350:
        /*0038*/ 	.byte	0x03, 0x50
        /*003a*/ 	.short	0x0000


	//----- nvinfo : EIATTR_MAXREG_COUNT
	.align		4
        /*003c*/ 	.byte	0x03, 0x1b
        /*003e*/ 	.short	0x00ff


	//----- nvinfo : EIATTR_MERCURY_ISA_VERSION
	.align		4
        /*0040*/ 	.byte	0x03, 0x5f
        /*0042*/ 	.short	0x0101


	//----- nvinfo : EIATTR_VRC_CTA_INIT_COUNT
	.align		4
        /*0044*/ 	.byte	0x02, 0x4a
	.zero		1
	.zero		1


	//----- nvinfo : EIATTR_EXIT_INSTR_OFFSETS
	.align		4
        /*0048*/ 	.byte	0x04, 0x1c
        /*004a*/ 	.short	(.L_352 - .L_351)


	//   ....[0]....
.L_351:
        /*004c*/ 	.word	0x00000070


	//   ....[1]....
        /*0050*/ 	.word	0x00000130


	//----- nvinfo : EIATTR_CBANK_PARAM_SIZE
	.align		4
.L_352:
        /*0054*/ 	.byte	0x03, 0x19
        /*0056*/ 	.short	0x0018


	//----- nvinfo : EIATTR_PARAM_CBANK
	.align		4
        /*0058*/ 	.byte	0x04, 0x0a
        /*005a*/ 	.short	(.L_354 - .L_353)
	.align		4
.L_353:
        /*005c*/ 	.word	index@(.nv.constant0._Z9testLDEXPIdEviPKT_PS0_)
        /*0060*/ 	.short	0x0380
        /*0062*/ 	.short	0x0018


	//----- nvinfo : EIATTR_SW_WAR
	.align		4
.L_354:
        /*0064*/ 	.byte	0x04, 0x36
        /*0066*/ 	.short	(.L_356 - .L_355)
.L_355:
        /*0068*/ 	.word	0x00000008
.L_356:


//--------------------- .nv.callgraph             --------------------------
	.section	.nv.callgraph,"",@"SHT_CUDA_CALLGRAPH"
	.align	4
	.sectionentsize	8
	.align		4
        /*0000*/ 	.word	0x00000000
	.align		4
        /*0004*/ 	.word	0xffffffff
	.align		4
        /*0008*/ 	.word	0x00000000
	.align		4
        /*000c*/ 	.word	0xfffffffe
	.align		4
        /*0010*/ 	.word	0x00000000
	.align		4
        /*0014*/ 	.word	0xfffffffd
	.align		4
        /*0018*/ 	.word	0x00000000
	.align		4
        /*001c*/ 	.word	0xfffffffc


//--------------------- .nv.constant4             --------------------------
	.section	.nv.constant4,"a",@progbits
	.align	8
	.align		8
.nv.constant4:
        /*0000*/ 	.dword	_ZN28_INTERNAL_067c52ff_4_k_cu_mx4cuda3std3__45__cpo5beginE
	.align		8
        /*0008*/ 	.dword	_ZN28_INTERNAL_067c52ff_4_k_cu_mx4cuda3std3__45__cpo3endE
	.align		8
        /*0010*/ 	.dword	_ZN28_INTERNAL_067c52ff_4_k_cu_mx4cuda3std3__45__cpo6cbeginE
	.align		8
        /*0018*/ 	.dword	_ZN28_INTERNAL_067c52ff_4_k_cu_mx4cuda3std3__45__cpo4cendE
	.align		8
        /*0020*/ 	.dword	_ZN28_INTERNAL_067c52ff_4_k_cu_mx4cuda3std3__45__cpo6rbeginE
	.align		8
        /*0028*/ 	.dword	_ZN28_INTERNAL_067c52ff_4_k_cu_mx4cuda3std3__45__cpo4rendE
	.align		8
        /*0030*/ 	.dword	_ZN28_INTERNAL_067c52ff_4_k_cu_mx4cuda3std3__45__cpo7crbeginE
	.align		8
        /*0038*/ 	.dword	_ZN28_INTERNAL_067c52ff_4_k_cu_mx4cuda3std3__45__cpo5crendE
	.align		8
        /*0040*/ 	.dword	_ZN28_INTERNAL_067c52ff_4_k_cu_mx4cuda3std3__430_GLOBAL__N__067c52ff_4_k_cu_mx6ignoreE
	.align		8
        /*0048*/ 	.dword	_ZN28_INTERNAL_067c52ff_4_k_cu_mx4cuda3std3__419piecewise_constructE
	.align		8
        /*0050*/ 	.dword	_ZN28_INTERNAL_067c52ff_4_k_cu_mx4cuda3std3__48in_placeE
	.align		8
        /*0058*/ 	.dword	_ZN28_INTERNAL_067c52ff_4_k_cu_mx4cuda3std3__420unreachable_sentinelE
	.align		8
        /*0060*/ 	.dword	_ZN28_INTERNAL_067c52ff_4_k_cu_mx4cuda3std3__47nulloptE
	.align		8
        /*0068*/ 	.dword	_ZN28_INTERNAL_067c52ff_4_k_cu_mx4cuda3std3__48unexpectE
	.align		8
        /*0070*/ 	.dword	_ZN28_INTERNAL_067c52ff_4_k_cu_mx4cuda3std6ranges3__45__cpo4swapE
	.align		8
        /*0078*/ 	.dword	_ZN28_INTERNAL_067c52ff_4_k_cu_mx4cuda3std6ranges3__45__cpo9iter_moveE
	.align		8
        /*0080*/ 	.dword	_ZN28_INTERNAL_067c52ff_4_k_cu_mx4cuda3std6ranges3__45__cpo5beginE
	.align		8
        /*0088*/ 	.dword	_ZN28_INTERNAL_067c52ff_4_k_cu_mx4cuda3std6ranges3__45__cpo3endE
	.align		8
        /*0090*/ 	.dword	_ZN28_INTERNAL_067c52ff_4_k_cu_mx4cuda3std6ranges3__45__cpo6cbeginE
	.align		8
        /*0098*/ 	.dword	_ZN28_INTERNAL_067c52ff_4_k_cu_mx4cuda3std6ranges3__45__cpo4cendE
	.align		8
        /*00a0*/ 	.dword	_ZN28_INTERNAL_067c52ff_4_k_cu_mx4cuda3std6ranges3__45__cpo7advanceE
	.align		8
        /*00a8*/ 	.dword	_ZN28_INTERNAL_067c52ff_4_k_cu_mx4cuda3std6ranges3__45__cpo9iter_swapE
	.align		8
        /*00b0*/ 	.dword	_ZN28_INTERNAL_067c52ff_4_k_cu_mx4cuda3std6ranges3__45__cpo4nextE
	.align		8
        /*00b8*/ 	.dword	_ZN28_INTERNAL_067c52ff_4_k_cu_mx4cuda3std6ranges3__45__cpo4prevE
	.align		8
        /*00c0*/ 	.dword	_ZN28_INTERNAL_067c52ff_4_k_cu_mx4cuda3std6ranges3__45__cpo4dataE
	.align		8
        /*00c8*/ 	.dword	_ZN28_INTERNAL_067c52ff_4_k_cu_mx4cuda3std6ranges3__45__cpo5cdataE
	.align		8
        /*00d0*/ 	.dword	_ZN28_INTERNAL_067c52ff_4_k_cu_mx4cuda3std6ranges3__45__cpo4sizeE
	.align		8
        /*00d8*/ 	.dword	_ZN28_INTERNAL_067c52ff_4_k_cu_mx4cuda3std6ranges3__45__cpo5ssizeE
	.align		8
        /*00e0*/ 	.dword	_ZN28_INTERNAL_067c52ff_4_k_cu_mx4cuda3std6ranges3__45__cpo8distanceE
	.align		8
        /*00e8*/ 	.dword	_ZN28_INTERNAL_067c52ff_4_k_cu_mx6thrust24THRUST_300001_SM_1000_NS8cuda_cub3parE
	.align		8
        /*00f0*/ 	.dword	_ZN28_INTERNAL_067c52ff_4_k_cu_mx6thrust24THRUST_300001_SM_1000_NS8cuda_cub10par_nosyncE
	.align		8
        /*00f8*/ 	.dword	_ZN28_INTERNAL_067c52ff_4_k_cu_mx6thrust24THRUST_300001_SM_1000_NS6system6detail10sequential3seqE
	.align		8
        /*0100*/ 	.dword	_ZN28_INTERNAL_067c52ff_4_k_cu_mx6thrust24THRUST_300001_SM_1000_NS6system3cpp3parE
	.align		8
        /*0108*/ 	.dword	_ZN28_INTERNAL_067c52ff_4_k_cu_mx6thrust24THRUST_300001_SM_1000_NS12placeholders2_1E
	.align		8
        /*0110*/ 	.dword	_ZN28_INTERNAL_067c52ff_4_k_cu_mx6thrust24THRUST_300001_SM_1000_NS12placeholders2_2E
	.align		8
        /*0118*/ 	.dword	_ZN28_INTERNAL_067c52ff_4_k_cu_mx6thrust24THRUST_300001_SM_1000_NS12placeholders2_3E
	.align		8
        /*0120*/ 	.dword	_ZN28_INTERNAL_067c52ff_4_k_cu_mx6thrust24THRUST_300001_SM_1000_NS12placeholders2_4E
	.align		8
        /*0128*/ 	.dword	_ZN28_INTERNAL_067c52ff_4_k_cu_mx6thrust24THRUST_300001_SM_1000_NS12placeholders2_5E
	.align		8
        /*0130*/ 	.dword	_ZN28_INTERNAL_067c52ff_4_k_cu_mx6thrust24THRUST_300001_SM_1000_NS12placeholders2_6E
	.align		8
        /*0138*/ 	.dword	_ZN28_INTERNAL_067c52ff_4_k_cu_mx6thrust24THRUST_300001_SM_1000_NS12placeholders2_7E
	.align		8
        /*0140*/ 	.dword	_ZN28_INTERNAL_067c52ff_4_k_cu_mx6thrust24THRUST_300001_SM_1000_NS12placeholders2_8E
	.align		8
        /*0148*/ 	.dword	_ZN28_INTERNAL_067c52ff_4_k_cu_mx6thrust24THRUST_300001_SM_1000_NS12placeholders2_9E
	.align		8
        /*0150*/ 	.dword	_ZN28_INTERNAL_067c52ff_4_k_cu_mx6thrust24THRUST_300001_SM_1000_NS12placeholders3_10E
	.align		8
        /*0158*/ 	.dword	_ZN28_INTERNAL_067c52ff_4_k_cu_mx6thrust24THRUST_300001_SM_1000_NS3seqE
	.align		8
        /*0160*/ 	.dword	_ZN28_INTERNAL_067c52ff_4_k_cu_mx6thrust24THRUST_300001_SM_1000_NS6deviceE


//--------------------- .text._ZN3cub18CUB_300001_SM_10006detail6reduce28DeviceReduceSingleTileKernelINS2_10policy_hubIdyN4cuda3std3__44plusIdEEE10Policy1000EPdSC_iS9_ddNS7_10__identityEEEvT0_T1_T2_T3_T4_T6_ --------------------------
	.section	.text._ZN3cub18CUB_300001_SM_10006detail6reduce28DeviceReduceSingleTileKernelINS2_10policy_hubIdyN4cuda3std3__44plusIdEEE10Policy1000EPdSC_iS9_ddNS7_10__identityEEEvT0_T1_T2_T3_T4_T6_,"ax",@progbits
	.align	128
        .global         _ZN3cub18CUB_300001_SM_10006detail6reduce28DeviceReduceSingleTileKernelINS2_10policy_hubIdyN4cuda3std3__44plusIdEEE10Policy1000EPdSC_iS9_ddNS7_10__identityEEEvT0_T1_T2_T3_T4_T6_
        .type           _ZN3cub18CUB_300001_SM_10006detail6reduce28DeviceReduceSingleTileKernelINS2_10policy_hubIdyN4cuda3std3__44plusIdEEE10Policy1000EPdSC_iS9_ddNS7_10__identityEEEvT0_T1_T2_T3_T4_T6_,@function
        .size           _ZN3cub18CUB_300001_SM_10006detail6reduce28DeviceReduceSingleTileKernelINS2_10policy_hubIdyN4cuda3std3__44plusIdEEE10Policy1000EPdSC_iS9_ddNS7_10__identityEEEvT0_T1_T2_T3_T4_T6_,(.L_x_221 - _ZN3cub18CUB_300001_SM_10006detail6reduce28DeviceReduceSingleTileKernelINS2_10policy_hubIdyN4cuda3std3__44plusIdEEE10Policy1000EPdSC_iS9_ddNS7_10__identityEEEvT0_T1_T2_T3_T4_T6_)
        .other          _ZN3cub18CUB_300001_SM_10006detail6reduce28DeviceReduceSingleTileKernelINS2_10policy_hubIdyN4cuda3std3__44plusIdEEE10Policy1000EPdSC_iS9_ddNS7_10__identityEEEvT0_T1_T2_T3_T4_T6_,@"STO_CUDA_ENTRY STV_DEFAULT"
_ZN3cub18CUB_300001_SM_10006detail6reduce28DeviceReduceSingleTileKernelINS2_10policy_hubIdyN4cuda3std3__44plusIdEEE10Policy1000EPdSC_iS9_ddNS7_10__identityEEEvT0_T1_T2_T3_T4_T6_:
.text._ZN3cub18CUB_300001_SM_10006detail6reduce28DeviceReduceSingleTileKernelINS2_10policy_hubIdyN4cuda3std3__44plusIdEEE10Policy1000EPdSC_iS9_ddNS7_10__identityEEEvT0_T1_T2_T3_T4_T6_:
[----:B------:R-:W-:Y:S01]  /*0000*/  LDC R1, c[0x0][0x37c] ;  /* 0x0000df00ff017b82 */ /* 0x000fe20000000800 */
[----:B------:R-:W0:Y:S01]  /*0010*/  LDCU UR4, c[0x0][0x390] ;  /* 0x00007200ff0477ac */ /* 0x000e220008000800 */
[----:B------:R-:W1:Y:S01]  /*0020*/  LDCU.64 UR6, c[0x0][0x358] ;  /* 0x00006b00ff0677ac */ /* 0x000e620008000a00 */
[----:B0-----:R-:W-:-:S05]  /*0030*/  IMAD.U32 R4, RZ, RZ, UR4 ;  /* 0x00000004ff047e24 */ /* 0x001fca000f8e00ff */
[----:B------:R-:W-:-:S13]  /*0040*/  ISETP.NE.AND P0, PT, R4, RZ, PT ;  /* 0x000000ff0400720c */ /* 0x000fda0003f05270 */
[----:B-1----:R-:W-:Y:S05]  /*0050*/  @P0 BRA `(.L_x_0) ;  /* 0x00000000001c0947 */ /* 0x002fea0003800000 */
[----:B------:R-:W0:Y:S02]  /*0060*/  S2R R0, SR_TID.X ;  /* 0x0000000000007919 */ /* 0x000e240000002100 */
[----:B0-----:R-:W-:-:S13]  /*0070*/  ISETP.NE.AND P0, PT, R0, RZ, PT ;  /* 0x000000ff0000720c */ /* 0x001fda0003f05270 */
[----:B------:R-:W-:Y:S05]  /*0080*/  @P0 EXIT ;  /* 0x000000000000094d */ /* 0x000fea0003800000 */
[----:B------:R-:W0:Y:S08]  /*0090*/  LDC.64 R2, c[0x0][0x388] ;  /* 0x0000e200ff027b82 */ /* 0x000e300000000a00 */
[----:B------:R-:W0:Y:S02]  /*00a0*/  LDC.64 R4, c[0x0][0x398] ;  /* 0x0000e600ff047b82 */ /* 0x000e240000000a00 */
[----:B0-----:R-:W-:Y:S01]  /*00b0*/  STG.E.64 desc[UR6][R2.64], R4 ;  /* 0x0000000402007986 */ /* 0x001fe2000c101b06 */
[----:B------:R-:W-:Y:S05]  /*00c0*/  EXIT ;  /* 0x000000000000794d */ /* 0x000fea0003800000 */
.L_x_0:
[----:B------:R-:W-:Y:S01]  /*00d0*/  ISETP.GT.AND P0, PT, R4, 0xdff, PT ;  /* 0x00000dff0400780c */ /* 0x000fe20003f04270 */
[----:B------:R-:W-:-:S12]  /*00e0*/  BSSY.RECONVERGENT B0, `(.L_x_1) ;  /* 0x0000242000007945 */ /* 0x000fd80003800200 */
[----:B------:R-:W-:Y:S05]  /*00f0*/  @P0 BRA `(.L_x_2) ;  /* 0x0000001400180947 */ /* 0x000fea0003800000 */
[----:B------:R-:W0:Y:S01]  /*0100*/  S2R R5, SR_TID.X ;  /* 0x0000000000057919 */ /* 0x000e220000002100 */
[----:B------:R-:W-:Y:S01]  /*0110*/  BSSY.RECONVERGENT B1, `(.L_x_3) ;  /* 0x0000009000017945 */ /* 0x000fe20003800200 */
[----:B------:R-:W-:Y:S02]  /*0120*/  CS2R R2, SRZ ;  /* 0x0000000000027805 */ /* 0x000fe4000001ff00 */
[----:B0-----:R-:W-:Y:S01]  /*0130*/  ISETP.GE.AND P0, PT, R5, R4, PT ;  /* 0x000000040500720c */ /* 0x001fe20003f06270 */
[----:B------:R-:W-:-:S12]  /*0140*/  IMAD.MOV.U32 R7, RZ, RZ, R5 ;  /* 0x000000ffff077224 */ /* 0x000fd800078e0005 */
[----:B------:R-:W-:Y:S05]  /*0150*/  @P0 BRA `(.L_x_4) ;  /* 0x0000000000100947 */ /* 0x000fea0003800000 */
[----:B------:R-:W0:Y:S02]  /*0160*/  LDC.64 R2, c[0x0][0x380] ;  /* 0x0000e000ff027b82 */ /* 0x000e240000000a00 */
[----:B0-----:R-:W-:-:S06]  /*0170*/  IMAD.WIDE.U32 R2, R5, 0x8, R2 ;  /* 0x0000000805027825 */ /* 0x001fcc00078e0002 */
[----:B------:R-:W5:Y:S01]  /*0180*/  LDG.E.64.CONSTANT R2, desc[UR6][R2.64] ;  /* 0x0000000602027981 */ /* 0x000f62000c1e9b00 */
[----:B------:R-:W-:-:S07]  /*0190*/  VIADD R7, R5, 0x200 ;  /* 0x0000020005077836 */ /* 0x000fce0000000000 */
.L_x_4:
[----:B------:R-:W-:Y:S05]  /*01a0*/  BSYNC.RECONVERGENT B1 ;  /* 0x0000000000017941 */ /* 0x000fea0003800200 */
.L_x_3:
[----:B------:R-:W-:Y:S01]  /*01b0*/  ISETP.GE.AND P0, PT, R7, R4, PT ;  /* 0x000000040700720c */ /* 0x000fe20003f06270 */
[----:B------:R-:W-:-:S12]  /*01c0*/  BSSY.RECONVERGENT B1, `(.L_x_5) ;  /* 0x0000076000017945 */ /* 0x000fd80003800200 */
[----:B------:R-:W-:Y:S05]  /*01d0*/  @P0 BRA `(.L_x_6) ;  /* 0x0000000400d00947 */ /* 0x000fea0003800000 */
[----:B------:R-:W-:Y:S01]  /*01e0*/  LOP3.LUT R9, RZ, R7, RZ, 0x33, !PT ;  /* 0x00000007ff097212 */ /* 0x000fe200078e33ff */
[----:B------:R-:W-:Y:S04]  /*01f0*/  BSSY.RECONVERGENT B2, `(.L_x_7) ;  /* 0x0000017000027945 */ /* 0x000fe80003800200 */
[----:B------:R-:W-:-:S05]  /*0200*/  IMAD.IADD R0, R9, 0x1, R4 ;  /* 0x0000000109007824 */ /* 0x000fca00078e0204 */
[C---:B------:R-:W-:Y:S02]  /*0210*/  LOP3.LUT R6, R0.reuse, 0x600, RZ, 0xc0, !PT ;  /* 0x0000060000067812 */ /* 0x040fe400078ec0ff */
[----:B------:R-:W-:Y:S02]  /*0220*/  ISETP.GE.U32.AND P0, PT, R0, 0x600, PT ;  /* 0x000006000000780c */ /* 0x000fe40003f06070 */
[----:B------:R-:W-:-:S13]  /*0230*/  ISETP.NE.AND P1, PT, R6, 0x600, PT ;  /* 0x000006000600780c */ /* 0x000fda0003f25270 */
[----:B------:R-:W-:Y:S05]  /*0240*/  @!P1 BRA `(.L_x_8) ;  /* 0x0000000000449947 */ /* 0x000fea0003800000 */
[----:B------:R-:W0:Y:S01]  /*0250*/  LDC.64 R8, c[0x0][0x380] ;  /* 0x0000e000ff087b82 */ /* 0x000e220000000a00 */
[----:B------:R-:W-:-:S04]  /*0260*/  LEA.HI R0, R0, 0x1, RZ, 0x17 ;  /* 0x0000000100007811 */ /* 0x000fc800078fb8ff */
[----:B------:R-:W-:-:S05]  /*0270*/  LOP3.LUT R0, R0, 0x3, RZ, 0xc0, !PT ;  /* 0x0000000300007812 */ /* 0x000fca00078ec0ff */
[----:B------:R-:W-:Y:S02]  /*0280*/  IMAD.MOV R0, RZ, RZ, -R0 ;  /* 0x000000ffff007224 */ /* 0x000fe400078e0a00 */
[----:B0-----:R-:W-:-:S04]  /*0290*/  IMAD.WIDE.U32 R8, R7, 0x8, R8 ;  /* 0x0000000807087825 */ /* 0x001fc800078e0008 */
[----:B------:R-:W-:Y:S02]  /*02a0*/  IMAD.MOV.U32 R6, RZ, RZ, R8 ;  /* 0x000000ffff067224 */ /* 0x000fe400078e0008 */
[----:B------:R-:W-:-:S07]  /*02b0*/  IMAD.MOV.U32 R11, RZ, RZ, R9 ;  /* 0x000000ffff0b7224 */ /* 0x000fce00078e0009 */
.L_x_9:
[----:B------:R-:W-:Y:S02]  /*02c0*/  IMAD.MOV.U32 R8, RZ, RZ, R6 ;  /* 0x000000ffff087224 */ /* 0x000fe400078e0006 */
[----:B------:R-:W-:-:S06]  /*02d0*/  IMAD.MOV.U32 R9, RZ, RZ, R11 ;  /* 0x000000ffff097224 */ /* 0x000fcc00078e000b */
[----:B------:R-:W2:Y:S01]  /*02e0*/  LDG.E.64.CONSTANT R8, desc[UR6][R8.64] ;  /* 0x0000000608087981 */ /* 0x000ea2000c1e9b00 */
[----:B------:R-:W-:Y:S01]  /*02f0*/  VIADD R0, R0, 0x1 ;  /* 0x0000000100007836 */ /* 0x000fe20000000000 */
[----:B------:R-:W-:Y:S01]  /*0300*/  IADD3 R6, P2, PT, R6, 0x1000, RZ ;  /* 0x0000100006067810 */ /* 0x000fe20007f5e0ff */
[----:B------:R-:W-:-:S03]  /*0310*/  VIADD R7, R7, 0x200 ;  /* 0x0000020007077836 */ /* 0x000fc60000000000 */
[----:B------:R-:W-:Y:S01]  /*0320*/  ISETP.NE.AND P1, PT, R0, RZ, PT ;  /* 0x000000ff0000720c */ /* 0x000fe20003f25270 */
[----:B------:R-:W-:Y:S01]  /*0330*/  IMAD.X R11, RZ, RZ, R11, P2 ;  /* 0x000000ffff0b7224 */ /* 0x000fe200010e060b */
[----:B--2--5:R-:W-:-:S11]  /*0340*/  DADD R2, R8, R2 ;  /* 0x0000000008027229 */ /* 0x024fd60000000002 */
[----:B------:R-:W-:Y:S05]  /*0350*/  @P1 BRA `(.L_x_9) ;  /* 0xfffffffc00d81947 */ /* 0x000fea000383ffff */
.L_x_8:
[----:B------:R-:W-:Y:S05]  /*0360*/  BSYNC.RECONVERGENT B2 ;  /* 0x0000000000027941 */ /* 0x000fea0003800200 */
.L_x_7:
[----:B------:R-:W-:Y:S05]  /*0370*/  @!P0 BRA `(.L_x_6) ;  /* 0x0000000400688947 */ /* 0x000fea0003800000 */
[----:B------:R-:W-:Y:S01]  /*0380*/  IMAD.IADD R0, R4, 0x1, -R7 ;  /* 0x0000000104007824 */ /* 0x000fe200078e0a07 */
[----:B------:R-:W-:Y:S01]  /*0390*/  BSSY.RECONVERGENT B2, `(.L_x_10) ;  /* 0x0000031000027945 */ /* 0x000fe20003800200 */
[----:B------:R-:W-:-:S03]  /*03a0*/  PLOP3.LUT P0, PT, PT, PT, PT, 0x80, 0x8 ;  /* 0x000000000008781c */ /* 0x000fc60003f0f070 */
[----:B------:R-:W-:-:S13]  /*03b0*/  ISETP.GT.AND P1, PT, R0, 0x1800, PT ;  /* 0x000018000000780c */ /* 0x000fda0003f24270 */
[----:B------:R-:W-:Y:S05]  /*03c0*/  @!P1 BRA `(.L_x_11) ;  /* 0x0000000000b49947 */ /* 0x000fea0003800000 */
[----:B------:R-:W-:Y:S01]  /*03d0*/  PLOP3.LUT P0, PT, PT, PT, PT, 0x8, 0x80 ;  /* 0x000000000080781c */ /* 0x000fe20003f0e170 */
[----:B------:R-:W-:-:S12]  /*03e0*/  VIADD R0, R4, 0xffffe800 ;  /* 0xffffe80004007836 */ /* 0x000fd80000000000 */
.L_x_12:
[----:B------:R-:W0:Y:S02]  /*03f0*/  LDC.64 R32, c[0x0][0x380] ;  /* 0x0000e000ff207b82 */ /* 0x000e240000000a00 */
[----:B0-----:R-:W-:-:S05]  /*0400*/  IMAD.WIDE R14, R7, 0x8, R32 ;  /* 0x00000008070e7825 */ /* 0x001fca00078e0220 */
[----:B------:R-:W2:Y:S04]  /*0410*/  LDG.E.64.CONSTANT R8, desc[UR6][R14.64] ;  /* 0x000000060e087981 */ /* 0x000ea8000c1e9b00 */
[----:B------:R-:W3:Y:S04]  /*0420*/  LDG.E.64.CONSTANT R10, desc[UR6][R14.64+0x1000] ;  /* 0x001000060e0a7981 */ /* 0x000ee8000c1e9b00 */
[----:B------:R-:W4:Y:S01]  /*0430*/  LDG.E.64.CONSTANT R12, desc[UR6][R14.64+0x2000] ;  /* 0x002000060e0c7981 */ /* 0x000f22000c1e9b00 */
[----:B------:R-:W-:-:S03]  /*0440*/  VIADD R41, R7, 0x800 ;  /* 0x0000080007297836 */ /* 0x000fc60000000000 */
[----:B------:R-:W4:Y:S01]  /*0450*/  LDG.E.64.CONSTANT R30, desc[UR6][R14.64+0x3000] ;  /* 0x003000060e1e7981 */ /* 0x000f22000c1e9b00 */
[----:B------:R-:W-:-:S05]  /*0460*/  IMAD.WIDE R40, R41, 0x8, R32 ;  /* 0x0000000829287825 */ /* 0x000fca00078e0220 */
[----:B------:R-:W4:Y:S04]  /*0470*/  LDG.E.64.CONSTANT R28, desc[UR6][R40.64] ;  /* 0x00000006281c7981 */ /* 0x000f28000c1e9b00 */
[----:B------:R-:W4:Y:S04]  /*0480*/  LDG.E.64.CONSTANT R26, desc[UR6][R40.64+0x1000] ;  /* 0x00100006281a7981 */ /* 0x000f28000c1e9b00 */
        /* <DEDUP_REMOVED lines=12> */
[----:B------:R-:W4:Y:S04]  /*0550*/  LDG.E.64.CONSTANT R34, desc[UR6][R44.64+0x2000] ;  /* 0x002000062c227981 */ /* 0x000f28000c1e9b00 */
[----:B------:R-:W4:Y:S01]  /*0560*/  LDG.E.64.CONSTANT R32, desc[UR6][R44.64+0x3000] ;  /* 0x003000062c207981 */ /* 0x000f22000c1e9b00 */
[----:B------:R-:W-:-:S05]  /*0570*/  VIADD R7, R7, 0x2000 ;  /* 0x0000200007077836 */ /* 0x000fca0000000000 */
[----:B------:R-:W-:Y:S01]  /*0580*/  ISETP.GE.AND P1, PT, R7, R0, PT ;  /* 0x000000000700720c */ /* 0x000fe20003f26270 */
[----:B--2--5:R-:W-:-:S08]  /*0590*/  DADD R8, R8, R2 ;  /* 0x0000000008087229 */ /* 0x024fd00000000002 */
[----:B---3--:R-:W-:-:S08]  /*05a0*/  DADD R8, R8, R10 ;  /* 0x0000000008087229 */ /* 0x008fd0000000000a */
[----:B----4-:R-:W-:-:S08]  /*05b0*/  DADD R8, R8, R12 ;  /* 0x0000000008087229 */ /* 0x010fd0000000000c */
[----:B------:R-:W-:-:S08]  /*05c0*/  DADD R8, R8, R30 ;  /* 0x0000000008087229 */ /* 0x000fd0000000001e */
        /* <DEDUP_REMOVED lines=11> */
[----:B------:R-:W-:Y:S01]  /*0680*/  DADD R2, R8, R32 ;  /* 0x0000000008027229 */ /* 0x000fe20000000020 */
[----:B------:R-:W-:Y:S10]  /*0690*/  @!P1 BRA `(.L_x_12) ;  /* 0xfffffffc00549947 */ /* 0x000ff4000383ffff */
.L_x_11:
[----:B------:R-:W-:Y:S05]  /*06a0*/  BSYNC.RECONVERGENT B2 ;  /* 0x0000000000027941 */ /* 0x000fea0003800200 */
.L_x_10:
[----:B------:R-:W-:Y:S01]  /*06b0*/  IMAD.IADD R0, R4, 0x1, -R7 ;  /* 0x0000000104007824 */ /* 0x000fe200078e0a07 */
[----:B------:R-:W-:Y:S04]  /*06c0*/  BSSY.RECONVERGENT B2, `(.L_x_13) ;  /* 0x0000019000027945 */ /* 0x000fe80003800200 */
[----:B------:R-:W-:-:S13]  /*06d0*/  ISETP.GT.AND P1, PT, R0, 0x800, PT ;  /* 0x000008000000780c */ /* 0x000fda0003f24270 */
[----:B------:R-:W-:Y:S05]  /*06e0*/  @!P1 BRA `(.L_x_14) ;  /* 0x0000000000589947 */ /* 0x000fea0003800000 */
        /* <DEDUP_REMOVED lines=12> */
[----:B------:R-:W-:Y:S01]  /*07b0*/  PLOP3.LUT P0, PT, PT, PT, PT, 0x8, 0x80 ;  /* 0x000000000080781c */ /* 0x000fe20003f0e170 */
[----:B------:R-:W-:Y:S01]  /*07c0*/  VIADD R7, R7, 0x1000 ;  /* 0x0000100007077836 */ /* 0x000fe20000000000 */
[----:B--2--5:R-:W-:-:S08]  /*07d0*/  DADD R10, R2, R10 ;  /* 0x00000000020a7229 */ /* 0x024fd0000000000a */
[----:B---3--:R-:W-:-:S08]  /*07e0*/  DADD R10, R10, R12 ;  /* 0x000000000a0a7229 */ /* 0x008fd0000000000c */
[----:B----4-:R-:W-:-:S08]  /*07f0*/  DADD R10, R10, R14 ;  /* 0x000000000a0a7229 */ /* 0x010fd0000000000e */
[----:B------:R-:W-:-:S08]  /*0800*/  DADD R10, R10, R16 ;  /* 0x000000000a0a7229 */ /* 0x000fd00000000010 */
[----:B------:R-:W-:-:S08]  /*0810*/  DADD R10, R10, R20 ;  /* 0x000000000a0a7229 */ /* 0x000fd00000000014 */
[----:B------:R-:W-:-:S08]  /*0820*/  DADD R10, R10, R22 ;  /* 0x000000000a0a7229 */ /* 0x000fd00000000016 */
[----:B------:R-:W-:-:S08]  /*0830*/  DADD R10, R10, R24 ;  /* 0x000000000a0a7229 */ /* 0x000fd00000000018 */
[----:B------:R-:W-:-:S11]  /*0840*/  DADD R2, R10, R26 ;  /* 0x000000000a027229 */ /* 0x000fd6000000001a */
.L_x_14:
[----:B------:R-:W-:Y:S05]  /*0850*/  BSYNC.RECONVERGENT B2 ;  /* 0x0000000000027941 */ /* 0x000fea0003800200 */
.L_x_13:
[----:B------:R-:W-:-:S13]  /*0860*/  ISETP.LT.OR P0, PT, R7, R4, P0 ;  /* 0x000000040700720c */ /* 0x000fda0000701670 */
[----:B------:R-:W-:Y:S05]  /*0870*/  @!P0 BRA `(.L_x_6) ;  /* 0x0000000000288947 */ /* 0x000fea0003800000 */
[----:B------:R-:W0:Y:S02]  /*0880*/  LDC.64 R8, c[0x0][0x380] ;  /* 0x0000e000ff087b82 */ /* 0x000e240000000a00 */
[----:B0-----:R-:W-:-:S05]  /*0890*/  IMAD.WIDE R6, R7, 0x8, R8 ;  /* 0x0000000807067825 */ /* 0x001fca00078e0208 */
[----:B------:R-:W2:Y:S04]  /*08a0*/  LDG.E.64.CONSTANT R8, desc[UR6][R6.64] ;  /* 0x0000000606087981 */ /* 0x000ea8000c1e9b00 */
[----:B------:R-:W3:Y:S04]  /*08b0*/  LDG.E.64.CONSTANT R10, desc[UR6][R6.64+0x1000] ;  /* 0x00100006060a7981 */ /* 0x000ee8000c1e9b00 */
[----:B------:R-:W4:Y:S04]  /*08c0*/  LDG.E.64.CONSTANT R12, desc[UR6][R6.64+0x2000] ;  /* 0x00200006060c7981 */ /* 0x000f28000c1e9b00 */
[----:B------:R-:W4:Y:S01]  /*08d0*/  LDG.E.64.CONSTANT R14, desc[UR6][R6.64+0x3000] ;  /* 0x00300006060e7981 */ /* 0x000f22000c1e9b00 */
[----:B--2--5:R-:W-:-:S08]  /*08e0*/  DADD R8, R2, R8 ;  /* 0x0000000002087229 */ /* 0x024fd00000000008 */
[----:B---3--:R-:W-:-:S08]  /*08f0*/  DADD R8, R8, R10 ;  /* 0x0000000008087229 */ /* 0x008fd0000000000a */
[----:B----4-:R-:W-:-:S08]  /*0900*/  DADD R8, R8, R12 ;  /* 0x0000000008087229 */ /* 0x010fd0000000000c */
[----:B------:R-:W-:-:S11]  /*0910*/  DADD R2, R8, R14 ;  /* 0x0000000008027229 */ /* 0x000fd6000000000e */
.L_x_6:
[----:B------:R-:W-:Y:S05]  /*0920*/  BSYNC.RECONVERGENT B1 ;  /* 0x0000000000017941 */ /* 0x000fea0003800200 */
.L_x_5:
[----:B------:R-:W-:-:S13]  /*0930*/  ISETP.GE.AND P0, PT, R4, 0x200, PT ;  /* 0x000002000400780c */ /* 0x000fda0003f06270 */
[----:B------:R-:W-:Y:S05]  /*0940*/  @!P0 BRA `(.L_x_15) ;  /* 0x0000000400148947 */ /* 0x000fea0003800000 */
[----:B------:R-:W0:Y:S01]  /*0950*/  S2R R12, SR_LANEID ;  /* 0x00000000000c7919 */ /* 0x000e220000000000 */
[----:B-----5:R-:W-:Y:S04]  /*0960*/  SHFL.DOWN PT, R6, R2, 0x1, 0x1f ;  /* 0x08201f0002067f89 */ /* 0x020fe800000e0000 */
[----:B------:R-:W1:Y:S02]  /*0970*/  SHFL.DOWN PT, R7, R3, 0x1, 0x1f ;  /* 0x08201f0003077f89 */ /* 0x000e6400000e0000 */
[----:B-1----:R-:W-:Y:S01]  /*0980*/  DADD R6, R6, R2 ;  /* 0x0000000006067229 */ /* 0x002fe20000000002 */
[C---:B0-----:R-:W-:Y:S02]  /*0990*/  ISETP.GT.AND P0, PT, R12.reuse, 0x1e, PT ;  /* 0x0000001e0c00780c */ /* 0x041fe40003f04270 */
[----:B------:R-:W-:-:S07]  /*09a0*/  ISETP.NE.AND P1, PT, R12, RZ, PT ;  /* 0x000000ff0c00720c */ /* 0x000fce0003f25270 */
[----:B------:R-:W-:Y:S02]  /*09b0*/  FSEL R8, R2, R6, P0 ;  /* 0x0000000602087208 */ /* 0x000fe40000000000 */
[----:B------:R-:W-:Y:S02]  /*09c0*/  FSEL R9, R3, R7, P0 ;  /* 0x0000000703097208 */ /* 0x000fe40000000000 */
[----:B------:R-:W-:Y:S01]  /*09d0*/  ISETP.GT.AND P0, PT, R12, 0x1d, PT ;  /* 0x0000001d0c00780c */ /* 0x000fe20003f04270 */
[----:B------:R-:W-:Y:S01]  /*09e0*/  SHFL.DOWN PT, R6, R8, 0x2, 0x1f ;  /* 0x08401f0008067f89 */ /* 0x000fe200000e0000 */
[----:B------:R-:W-:Y:S02]  /*09f0*/  @!P1 MOV R4, 0x400 ;  /* 0x0000040000049802 */ /* 0x000fe40000000f00 */
[----:B------:R-:W-:Y:S01]  /*0a00*/  @!P1 SHF.R.U32.HI R0, RZ, 0x2, R5 ;  /* 0x00000002ff009819 */ /* 0x000fe20000011605 */
[----:B------:R-:W0:Y:S03]  /*0a10*/  SHFL.DOWN PT, R7, R9, 0x2, 0x1f ;  /* 0x08401f0009077f89 */ /* 0x000e2600000e0000 */
[----:B------:R-:W-:Y:S01]  /*0a20*/  @!P1 LOP3.LUT R0, R0, 0xf8, RZ, 0xc0, !PT ;  /* 0x000000f800009812 */ /* 0x000fe200078ec0ff */
[----:B0-----:R-:W-:-:S10]  /*0a30*/  DADD R6, R6, R8 ;  /* 0x0000000006067229 */ /* 0x001fd40000000008 */
[----:B------:R-:W-:Y:S02]  /*0a40*/  FSEL R6, R8, R6, P0 ;  /* 0x0000000608067208 */ /* 0x000fe40000000000 */
[----:B------:R-:W-:Y:S02]  /*0a50*/  FSEL R7, R9, R7, P0 ;  /* 0x0000000709077208 */ /* 0x000fe40000000000 */
[----:B------:R-:W-:Y:S01]  /*0a60*/  ISETP.GT.AND P0, PT, R12, 0x1b, PT ;  /* 0x0000001b0c00780c */ /* 0x000fe20003f04270 */
[----:B------:R-:W-:Y:S04]  /*0a70*/  SHFL.DOWN PT, R2, R6, 0x4, 0x1f ;  /* 0x08801f0006027f89 */ /* 0x000fe800000e0000 */
[----:B------:R-:W0:Y:S01]  /*0a80*/  SHFL.DOWN PT, R3, R7, 0x4, 0x1f ;  /* 0x08801f0007037f89 */ /* 0x000e2200000e0000 */
[----:B------:R-:W1:Y:S01]  /*0a90*/  @!P1 S2R R9, SR_CgaCtaId ;  /* 0x0000000000099919 */ /* 0x000e620000008800 */
[----:B0-----:R-:W-:-:S10]  /*0aa0*/  DADD R2, R2, R6 ;  /* 0x0000000002027229 */ /* 0x001fd40000000006 */
[----:B------:R-:W-:Y:S02]  /*0ab0*/  FSEL R10, R6, R2, P0 ;  /* 0x00000002060a7208 */ /* 0x000fe40000000000 */
[----:B------:R-:W-:Y:S02]  /*0ac0*/  FSEL R11, R7, R3, P0 ;  /* 0x00000003070b7208 */ /* 0x000fe40000000000 */
[----:B------:R-:W-:Y:S01]  /*0ad0*/  ISETP.GT.AND P0, PT, R12, 0x17, PT ;  /* 0x000000170c00780c */ /* 0x000fe20003f04270 */
[----:B------:R-:W-:Y:S04]  /*0ae0*/  SHFL.DOWN PT, R2, R10, 0x8, 0x1f ;  /* 0x09001f000a027f89 */ /* 0x000fe800000e0000 */
[----:B------:R-:W0:Y:S02]  /*0af0*/  SHFL.DOWN PT, R3, R11, 0x8, 0x1f ;  /* 0x09001f000b037f89 */ /* 0x000e2400000e0000 */
[----:B0-----:R-:W-:-:S10]  /*0b00*/  DADD R2, R2, R10 ;  /* 0x0000000002027229 */ /* 0x001fd4000000000a */
[----:B------:R-:W-:Y:S02]  /*0b10*/  FSEL R6, R10, R2, P0 ;  /* 0x000000020a067208 */ /* 0x000fe40000000000 */
[----:B------:R-:W-:Y:S02]  /*0b20*/  FSEL R7, R11, R3, P0 ;  /* 0x000000030b077208 */ /* 0x000fe40000000000 */
[----:B-1----:R-:W-:Y:S01]  /*0b30*/  @!P1 LEA R11, R9, R4, 0x18 ;  /* 0x00000004090b9211 */ /* 0x002fe200078ec0ff */
[----:B------:R-:W-:Y:S01]  /*0b40*/  SHFL.DOWN PT, R2, R6, 0x10, 0x1f ;  /* 0x0a001f0006027f89 */ /* 0x000fe200000e0000 */
[----:B------:R-:W-:-:S03]  /*0b50*/  ISETP.NE.AND P0, PT, R5, RZ, PT ;  /* 0x000000ff0500720c */ /* 0x000fc60003f05270 */
[----:B------:R-:W0:Y:S01]  /*0b60*/  SHFL.DOWN PT, R3, R7, 0x10, 0x1f ;  /* 0x0a001f0007037f89 */ /* 0x000e2200000e0000 */
[----:B------:R-:W-:Y:S01]  /*0b70*/  @!P1 IMAD.IADD R11, R0, 0x1, R11 ;  /* 0x00000001000b9824 */ /* 0x000fe200078e020b */
[----:B0-----:R-:W-:-:S07]  /*0b80*/  DADD R8, R2, R6 ;  /* 0x0000000002087229 */ /* 0x001fce0000000006 */
[----:B------:R1:W-:Y:S01]  /*0b90*/  @!P1 STS.64 [R11+0x10], R8 ;  /* 0x000010080b009388 */ /* 0x0003e20000000a00 */
[----:B------:R-:W-:Y:S01]  /*0ba0*/  BAR.SYNC.DEFER_BLOCKING 0x0 ;  /* 0x0000000000007b1d */ /* 0x000fe20000010000 */
[----:B------:R-:W-:-:S04]  /*0bb0*/  ISETP.GT.AND P1, PT, R12, 0xf, PT ;  /* 0x0000000f0c00780c */ /* 0x000fc80003f24270 */
[----:B------:R-:W-:Y:S02]  /*0bc0*/  FSEL R2, R6, R8, P1 ;  /* 0x0000000806027208 */ /* 0x000fe40000800000 */
[----:B------:R-:W-:Y:S01]  /*0bd0*/  FSEL R3, R7, R9, P1 ;  /* 0x0000000907037208 */ /* 0x000fe20000800000 */
[----:B------:R-:W-:Y:S06]  /*0be0*/  @P0 BRA `(.L_x_16) ;  /* 0x0000001800440947 */ /* 0x000fec0003800000 */
[----:B------:R-:W0:Y:S01]  /*0bf0*/  S2UR UR5, SR_CgaCtaId ;  /* 0x00000000000579c3 */ /* 0x000e220000008800 */
[----:B------:R-:W-:Y:S02]  /*0c00*/  UMOV UR4, 0x400 ;  /* 0x0000040000047882 */ /* 0x000fe40000000000 */
[----:B0-----:R-:W-:-:S09]  /*0c10*/  ULEA UR4, UR5, UR4, 0x18 ;  /* 0x0000000405047291 */ /* 0x001fd2000f8ec0ff */
[----:B------:R-:W0:Y:S04]  /*0c20*/  LDS.64 R4, [UR4+0x18] ;  /* 0x00001804ff047984 */ /* 0x000e280008000a00 */
[----:B-1----:R-:W1:Y:S04]  /*0c30*/  LDS.128 R8, [UR4+0x20] ;  /* 0x00002004ff087984 */ /* 0x002e680008000c00 */
[----:B------:R-:W2:Y:S01]  /*0c40*/  LDS.128 R12, [UR4+0x30] ;  /* 0x00003004ff0c7984 */ /* 0x000ea20008000c00 */
[----:B0-----:R-:W-:-:S03]  /*0c50*/  DADD R2, R2, R4 ;  /* 0x0000000002027229 */ /* 0x001fc60000000004 */
[----:B------:R-:W0:Y:S05]  /*0c60*/  LDS.128 R4, [UR4+0x40] ;  /* 0x00004004ff047984 */ /* 0x000e2a0008000c00 */
[----:B-1----:R-:W-:-:S08]  /*0c70*/  DADD R2, R2, R8 ;  /* 0x0000000002027229 */ /* 0x002fd00000000008 */
[----:B------:R-:W-:Y:S01]  /*0c80*/  DADD R2, R2, R10 ;  /* 0x0000000002027229 */ /* 0x000fe2000000000a */
[----:B------:R-:W1:Y:S07]  /*0c90*/  LDS.128 R8, [UR4+0x50] ;  /* 0x00005004ff087984 */ /* 0x000e6e0008000c00 */
[----:B--2---:R-:W-:-:S08]  /*0ca0*/  DADD R2, R2, R12 ;  /* 0x0000000002027229 */ /* 0x004fd0000000000c */
[----:B------:R-:W-:Y:S01]  /*0cb0*/  DADD R2, R2, R14 ;  /* 0x0000000002027229 */ /* 0x000fe2000000000e */
[----:B------:R-:W2:Y:S07]  /*0cc0*/  LDS.128 R12, [UR4+0x60] ;  /* 0x00006004ff0c7984 */ /* 0x000eae0008000c00 */
[----:B0-----:R-:W-:-:S08]  /*0cd0*/  DADD R2, R2, R4 ;  /* 0x0000000002027229 */ /* 0x001fd00000000004 */
[----:B------:R-:W-:Y:S01]  /*0ce0*/  DADD R2, R2, R6 ;  /* 0x0000000002027229 */ /* 0x000fe20000000006 */
[----:B------:R-:W0:Y:S07]  /*0cf0*/  LDS.128 R4, [UR4+0x70] ;  /* 0x00007004ff047984 */ /* 0x000e2e0008000c00 */
[----:B-1----:R-:W-:-:S08]  /*0d00*/  DADD R2, R2, R8 ;  /* 0x0000000002027229 */ /* 0x002fd00000000008 */
[----:B------:R-:W-:Y:S01]  /*0d10*/  DADD R2, R2, R10 ;  /* 0x0000000002027229 */ /* 0x000fe2000000000a */
[----:B------:R-:W1:Y:S07]  /*0d20*/  LDS.128 R8, [UR4+0x80] ;  /* 0x00008004ff087984 */ /* 0x000e6e0008000c00 */
[----:B--2---:R-:W-:-:S08]  /*0d30*/  DADD R2, R2, R12 ;  /* 0x0000000002027229 */ /* 0x004fd0000000000c */
[----:B------:R-:W-:-:S08]  /*0d40*/  DADD R2, R2, R14 ;  /* 0x0000000002027229 */ /* 0x000fd0000000000e */
[----:B0-----:R-:W-:-:S08]  /*0d50*/  DADD R2, R2, R4 ;  /* 0x0000000002027229 */ /* 0x001fd00000000004 */
[----:B------:R-:W-:-:S08]  /*0d60*/  DADD R2, R2, R6 ;  /* 0x0000000002027229 */ /* 0x000fd00000000006 */
[----:B-1----:R-:W-:-:S08]  /*0d70*/  DADD R2, R2, R8 ;  /* 0x0000000002027229 */ /* 0x002fd00000000008 */
[----:B------:R-:W-:Y:S01]  /*0d80*/  DADD R2, R2, R10 ;  /* 0x0000000002027229 */ /* 0x000fe2000000000a */
[----:B------:R-:W-:Y:S10]  /*0d90*/  BRA `(.L_x_16) ;  /* 0x0000001400d87947 */ /* 0x000ff40003800000 */
.L_x_15:
[----:B------:R-:W-:Y:S01]  /*0da0*/  LOP3.LUT R0, R5, 0x3e0, RZ, 0xc0, !PT ;  /* 0x000003e005007812 */ /* 0x000fe200078ec0ff */
[----:B------:R-:W0:Y:S03]  /*0db0*/  S2R R10, SR_LANEID ;  /* 0x00000000000a7919 */ /* 0x000e260000000000 */
[----:B------:R-:W-:Y:S01]  /*0dc0*/  LOP3.LUT R9, RZ, R0, RZ, 0x33, !PT ;  /* 0x00000000ff097212 */ /* 0x000fe200078e33ff */
[----:B------:R-:W-:-:S04]  /*0dd0*/  VIADD R7, R0, 0x20 ;  /* 0x0000002000077836 */ /* 0x000fc80000000000 */
[----:B------:R-:W-:Y:S01]  /*0de0*/  IMAD.IADD R9, R9, 0x1, R4 ;  /* 0x0000000109097824 */ /* 0x000fe200078e0204 */
[----:B------:R-:W-:-:S04]  /*0df0*/  ISETP.GT.AND P0, PT, R7, R4, PT ;  /* 0x000000040700720c */ /* 0x000fc80003f04270 */
[----:B------:R-:W-:-:S05]  /*0e00*/  SEL R11, R9, 0x1f, P0 ;  /* 0x0000001f090b7807 */ /* 0x000fca0000000000 */
[----:B-----5:R-:W-:Y:S04]  /*0e10*/  SHFL.DOWN PT, R6, R2, 0x1, R11 ;  /* 0x0820000002067989 */ /* 0x020fe800000e000b */
[----:B------:R-:W1:Y:S01]  /*0e20*/  SHFL.DOWN PT, R7, R3, 0x1, R11 ;  /* 0x0820000003077989 */ /* 0x000e6200000e000b */
[C---:B0-----:R-:W-:Y:S01]  /*0e30*/  ISETP.GE.AND P0, PT, R10.reuse, R11, PT ;  /* 0x0000000b0a00720c */ /* 0x041fe20003f06270 */
[C---:B------:R-:W-:Y:S01]  /*0e40*/  VIADD R0, R10.reuse, 0x2 ;  /* 0x000000020a007836 */ /* 0x040fe20000000000 */
[----:B------:R-:W-:Y:S01]  /*0e50*/  ISETP.NE.AND P1, PT, R10, RZ, PT ;  /* 0x000000ff0a00720c */ /* 0x000fe20003f25270 */
[----:B-1----:R-:W-:-:S12]  /*0e60*/  DADD R6, R6, R2 ;  /* 0x0000000006067229 */ /* 0x002fd80000000002 */
[----:B------:R-:W0:Y:S01]  /*0e70*/  @!P1 S2R R12, SR_CgaCtaId ;  /* 0x00000000000c9919 */ /* 0x000e220000008800 */
[----:B------:R-:W-:Y:S02]  /*0e80*/  FSEL R8, R6, R2, !P0 ;  /* 0x0000000206087208 */ /* 0x000fe40004000000 */
[----:B------:R-:W-:Y:S02]  /*0e90*/  FSEL R9, R7, R3, !P0 ;  /* 0x0000000307097208 */ /* 0x000fe40004000000 */
[----:B------:R-:W-:Y:S01]  /*0ea0*/  ISETP.GT.AND P0, PT, R0, R11, PT ;  /* 0x0000000b0000720c */ /* 0x000fe20003f04270 */
[----:B------:R-:W-:Y:S01]  /*0eb0*/  SHFL.DOWN PT, R6, R8, 0x2, R11 ;  /* 0x0840000008067989 */ /* 0x000fe200000e000b */
[----:B------:R-:W-:-:S03]  /*0ec0*/  VIADD R0, R10, 0x4 ;  /* 0x000000040a007836 */ /* 0x000fc60000000000 */
[----:B------:R-:W1:Y:S02]  /*0ed0*/  SHFL.DOWN PT, R7, R9, 0x2, R11 ;  /* 0x0840000009077989 */ /* 0x000e6400000e000b */
[----:B-1----:R-:W-:-:S10]  /*0ee0*/  DADD R6, R6, R8 ;  /* 0x0000000006067229 */ /* 0x002fd40000000008 */
[----:B------:R-:W-:Y:S02]  /*0ef0*/  FSEL R6, R8, R6, P0 ;  /* 0x0000000608067208 */ /* 0x000fe40000000000 */
[----:B------:R-:W-:Y:S02]  /*0f00*/  FSEL R7, R9, R7, P0 ;  /* 0x0000000709077208 */ /* 0x000fe40000000000 */
        /* <DEDUP_REMOVED lines=16> */
[----:B------:R-:W-:Y:S02]  /*1010*/  @!P1 MOV R9, 0x400 ;  /* 0x0000040000099802 */ /* 0x000fe40000000f00 */
[----:B------:R-:W-:Y:S01]  /*1020*/  @!P1 SHF.R.U32.HI R8, RZ, 0x2, R5 ;  /* 0x00000002ff089819 */ /* 0x000fe20000011605 */
[----:B------:R-:W1:Y:S01]  /*1030*/  SHFL.DOWN PT, R3, R7, 0x10, R11 ;  /* 0x0a00000007037989 */ /* 0x000e6200000e000b */
[----:B0-----:R-:W-:-:S02]  /*1040*/  @!P1 LEA R9, R12, R9, 0x18 ;  /* 0x000000090c099211 */ /* 0x001fc400078ec0ff */
[----:B------:R-:W-:-:S05]  /*1050*/  @!P1 LOP3.LUT R8, R8, 0xf8, RZ, 0xc0, !PT ;  /* 0x000000f808089812 */ /* 0x000fca00078ec0ff */
[----:B------:R-:W-:Y:S01]  /*1060*/  @!P1 IMAD.IADD R9, R8, 0x1, R9 ;  /* 0x0000000108099824 */ /* 0x000fe200078e0209 */
[----:B-1----:R-:W-:-:S10]  /*1070*/  DADD R2, R2, R6 ;  /* 0x0000000002027229 */ /* 0x002fd40000000006 */
[----:B------:R-:W-:Y:S02]  /*1080*/  FSEL R2, R6, R2, P0 ;  /* 0x0000000206027208 */ /* 0x000fe40000000000 */
[----:B------:R-:W-:Y:S02]  /*1090*/  FSEL R3, R7, R3, P0 ;  /* 0x0000000307037208 */ /* 0x000fe40000000000 */
[----:B------:R-:W-:-:S03]  /*10a0*/  ISETP.NE.AND P0, PT, R5, RZ, PT ;  /* 0x000000ff0500720c */ /* 0x000fc60003f05270 */
[----:B------:R0:W-:Y:S01]  /*10b0*/  @!P1 STS.64 [R9+0x10], R2 ;  /* 0x0000100209009388 */ /* 0x0001e20000000a00 */
[----:B------:R-:W-:Y:S09]  /*10c0*/  BAR.SYNC.DEFER_BLOCKING 0x0 ;  /* 0x0000000000007b1d */ /* 0x000ff20000010000 */
[----:B------:R-:W-:Y:S05]  /*10d0*/  @P0 BRA `(.L_x_16) ;  /* 0x0000001400080947 */ /* 0x000fea0003800000 */
[----:B------:R-:W1:Y:S01]  /*10e0*/  S2UR UR5, SR_CgaCtaId ;  /* 0x00000000000579c3 */ /* 0x000e620000008800 */
[----:B------:R-:W-:Y:S01]  /*10f0*/  UMOV UR4, 0x400 ;  /* 0x0000040000047882 */ /* 0x000fe20000000000 */
[----:B------:R-:W-:Y:S01]  /*1100*/  ISETP.GT.AND P1, PT, R4, 0x20, PT ;  /* 0x000000200400780c */ /* 0x000fe20003f24270 */
[----:B-1----:R-:W-:-:S09]  /*1110*/  ULEA UR4, UR5, UR4, 0x18 ;  /* 0x0000000405047291 */ /* 0x002fd2000f8ec0ff */
[----:B------:R-:W1:Y:S04]  /*1120*/  LDS.64 R6, [UR4+0x18] ;  /* 0x00001804ff067984 */ /* 0x000e680008000a00 */
[----:B------:R-:W2:Y:S04]  /*1130*/  LDS.128 R12, [UR4+0x20] ;  /* 0x00002004ff0c7984 */ /* 0x000ea80008000c00 */
[----:B0-----:R-:W0:Y:S01]  /*1140*/  LDS.128 R8, [UR4+0x30] ;  /* 0x00003004ff087984 */ /* 0x001e220008000c00 */
[----:B-1----:R-:W-:-:S10]  /*1150*/  DADD R6, R2, R6 ;  /* 0x0000000002067229 */ /* 0x002fd40000000006 */
[----:B------:R-:W-:Y:S02]  /*1160*/  FSEL R2, R6, R2, P1 ;  /* 0x0000000206027208 */ /* 0x000fe40000800000 */
[----:B------:R-:W-:Y:S02]  /*1170*/  FSEL R3, R7, R3, P1 ;  /* 0x0000000307037208 */ /* 0x000fe40000800000 */
[----:B------:R-:W-:-:S04]  /*1180*/  ISETP.GT.AND P1, PT, R4, 0x40, PT ;  /* 0x000000400400780c */ /* 0x000fc80003f24270 */
[----:B--2---:R-:W-:-:S10]  /*1190*/  DADD R12, R12, R2 ;  /* 0x000000000c0c7229 */ /* 0x004fd40000000002 */
[----:B------:R-:W-:Y:S02]  /*11a0*/  FSEL R2, R12, R2, P1 ;  /* 0x000000020c027208 */ /* 0x000fe40000800000 */
[----:B------:R-:W-:Y:S02]  /*11b0*/  FSEL R3, R13, R3, P1 ;  /* 0x000000030d037208 */ /* 0x000fe40000800000 */
[----:B------:R-:W-:-:S04]  /*11c0*/  ISETP.GT.AND P1, PT, R4, 0x60, PT ;  /* 0x000000600400780c */ /* 0x000fc80003f24270 */
[----:B------:R-:W-:-:S10]  /*11d0*/  DADD R14, R2, R14 ;  /* 0x00000000020e7229 */ /* 0x000fd4000000000e */
[----:B------:R-:W-:Y:S02]  /*11e0*/  FSEL R2, R14, R2, P1 ;  /* 0x000000020e027208 */ /* 0x000fe40000800000 */
[----:B------:R-:W-:Y:S02]  /*11f0*/  FSEL R3, R15, R3, P1 ;  /* 0x000000030f037208 */ /* 0x000fe40000800000 */
[----:B------:R-:W1:Y:S01]  /*1200*/  LDS.128 R12, [UR4+0x40] ;  /* 0x00004004ff0c7984 */ /* 0x000e620008000c00 */
[----:B------:R-:W-:-:S03]  /*1210*/  ISETP.GT.AND P1, PT, R4, 0x80, PT ;  /* 0x000000800400780c */ /* 0x000fc60003f24270 */
[----:B0-----:R-:W-:-:S10]  /*1220*/  DADD R8, R8, R2 ;  /* 0x0000000008087229 */ /* 0x001fd40000000002 */
[----:B------:R-:W-:Y:S02]  /*1230*/  FSEL R2, R8, R2, P1 ;  /* 0x0000000208027208 */ /* 0x000fe40000800000 */
[----:B------:R-:W-:Y:S02]  /*1240*/  FSEL R3, R9, R3, P1 ;  /* 0x0000000309037208 */ /* 0x000fe40000800000 */
[----:B------:R-:W-:-:S04]  /*1250*/  ISETP.GT.AND P1, PT, R4, 0xa0, PT ;  /* 0x000000a00400780c */ /* 0x000fc80003f24270 */
[----:B------:R-:W-:-:S10]  /*1260*/  DADD R10, R2, R10 ;  /* 0x00000000020a7229 */ /* 0x000fd4000000000a */
[----:B------:R-:W-:Y:S02]  /*1270*/  FSEL R2, R10, R2, P1 ;  /* 0x000000020a027208 */ /* 0x000fe40000800000 */
[----:B------:R-:W-:Y:S02]  /*1280*/  FSEL R3, R11, R3, P1 ;  /* 0x000000030b037208 */ /* 0x000fe40000800000 */
[----:B------:R-:W0:Y:S01]  /*1290*/  LDS.128 R8, [UR4+0x50] ;  /* 0x00005004ff087984 */ /* 0x000e220008000c00 */
[----:B------:R-:W-:-:S03]  /*12a0*/  ISETP.GT.AND P1, PT, R4, 0xc0, PT ;  /* 0x000000c00400780c */ /* 0x000fc60003f24270 */
[----:B-1----:R-:W-:-:S10]  /*12b0*/  DADD R12, R12, R2 ;  /* 0x000000000c0c7229 */ /* 0x002fd40000000002 */
        /* <DEDUP_REMOVED lines=33> */
[----:B------:R-:W-:-:S04]  /*14d0*/  ISETP.GT.AND P1, PT, R4, 0x1c0, PT ;  /* 0x000001c00400780c */ /* 0x000fc80003f24270 */
[----:B-1----:R-:W-:-:S10]  /*14e0*/  DADD R12, R12, R2 ;  /* 0x000000000c0c7229 */ /* 0x002fd40000000002 */
[----:B------:R-:W-:Y:S02]  /*14f0*/  FSEL R2, R12, R2, P1 ;  /* 0x000000020c027208 */ /* 0x000fe40000800000 */
[----:B------:R-:W-:Y:S02]  /*1500*/  FSEL R3, R13, R3, P1 ;  /* 0x000000030d037208 */ /* 0x000fe40000800000 */
[----:B------:R-:W-:-:S04]  /*1510*/  ISETP.GT.AND P1, PT, R4, 0x1e0, PT ;  /* 0x000001e00400780c */ /* 0x000fc80003f24270 */
[----:B------:R-:W-:-:S10]  /*1520*/  DADD R14, R2, R14 ;  /* 0x00000000020e7229 */ /* 0x000fd4000000000e */
[----:B------:R-:W-:Y:S02]  /*1530*/  FSEL R2, R14, R2, P1 ;  /* 0x000000020e027208 */ /* 0x000fe40000800000 */
[----:B------:R-:W-:Y:S01]  /*1540*/  FSEL R3, R15, R3, P1 ;  /* 0x000000030f037208 */ /* 0x000fe20000800000 */
[----:B------:R-:W-:Y:S06]  /*1550*/  BRA `(.L_x_16) ;  /* 0x0000000c00e87947 */ /* 0x000fec0003800000 */
.L_x_2:
[----:B------:R-:W0:Y:S01]  /*1560*/  S2R R41, SR_TID.X ;  /* 0x0000000000297919 */ /* 0x000e220000002100 */
[----:B------:R-:W1:Y:S02]  /*1570*/  LDCU.64 UR4, c[0x0][0x380] ;  /* 0x00007000ff0477ac */ /* 0x000e640008000a00 */
[----:B-1----:R-:W-:Y:S02]  /*1580*/  IMAD.U32 R2, RZ, RZ, UR4 ;  /* 0x00000004ff027e24 */ /* 0x002fe4000f8e00ff */
[----:B------:R-:W-:Y:S02]  /*1590*/  IMAD.U32 R3, RZ, RZ, UR5 ;  /* 0x00000005ff037e24 */ /* 0x000fe4000f8e00ff */
[----:B0-----:R-:W-:-:S05]  /*15a0*/  IMAD.WIDE.U32 R18, R41, 0x8, R2 ;  /* 0x0000000829127825 */ /* 0x001fca00078e0002 */
[----:B------:R-:W2:Y:S04]  /*15b0*/  LDG.E.64.CONSTANT R20, desc[UR6][R18.64] ;  /* 0x0000000612147981 */ /* 0x000ea8000c1e9b00 */
[----:B------:R-:W2:Y:S04]  /*15c0*/  LDG.E.64.CONSTANT R6, desc[UR6][R18.64+0x1000] ;  /* 0x0010000612067981 */ /* 0x000ea8000c1e9b00 */
[----:B------:R-:W3:Y:S04]  /*15d0*/  LDG.E.64.CONSTANT R8, desc[UR6][R18.64+0x2000] ;  /* 0x0020000612087981 */ /* 0x000ee8000c1e9b00 */
[----:B------:R-:W4:Y:S04]  /*15e0*/  LDG.E.64.CONSTANT R10, desc[UR6][R18.64+0x3000] ;  /* 0x00300006120a7981 */ /* 0x000f28000c1e9b00 */
[----:B------:R-:W5:Y:S04]  /*15f0*/  LDG.E.64.CONSTANT R12, desc[UR6][R18.64+0x4000] ;  /* 0x00400006120c7981 */ /* 0x000f68000c1e9b00 */
[----:B------:R-:W5:Y:S04]  /*1600*/  LDG.E.64.CONSTANT R14, desc[UR6][R18.64+0x5000] ;  /* 0x00500006120e7981 */ /* 0x000f68000c1e9b00 */
[----:B------:R-:W5:Y:S01]  /*1610*/  LDG.E.64.CONSTANT R16, desc[UR6][R18.64+0x6000] ;  /* 0x0060000612107981 */ /* 0x000f62000c1e9b00 */
[----:B------:R-:W-:Y:S01]  /*1620*/  ISETP.GE.U32.AND P0, PT, R4, 0x1c00, PT ;  /* 0x00001c000400780c */ /* 0x000fe20003f06070 */
[----:B------:R-:W-:Y:S01]  /*1630*/  UMOV UR4, 0xe00 ;  /* 0x00000e0000047882 */ /* 0x000fe20000000000 */
[----:B--2---:R-:W-:-:S08]  /*1640*/  DADD R6, R20, R6 ;  /* 0x0000000014067229 */ /* 0x004fd00000000006 */
[----:B---3--:R-:W-:-:S08]  /*1650*/  DADD R6, R8, R6 ;  /* 0x0000000008067229 */ /* 0x008fd00000000006 */
[----:B----4-:R-:W-:-:S08]  /*1660*/  DADD R6, R10, R6 ;  /* 0x000000000a067229 */ /* 0x010fd00000000006 */
[----:B-----5:R-:W-:-:S08]  /*1670*/  DADD R6, R12, R6 ;  /* 0x000000000c067229 */ /* 0x020fd00000000006 */
[----:B------:R-:W-:-:S08]  /*1680*/  DADD R6, R14, R6 ;  /* 0x000000000e067229 */ /* 0x000fd00000000006 */
[----:B------:R-:W-:Y:S01]  /*1690*/  DADD R6, R16, R6 ;  /* 0x0000000010067229 */ /* 0x000fe20000000006 */
[----:B------:R-:W-:Y:S10]  /*16a0*/  @!P0 BRA `(.L_x_17) ;  /* 0x00000000006c8947 */ /* 0x000ff40003800000 */
[----:B------:R-:W0:Y:S01]  /*16b0*/  LDC R22, c[0x0][0x390] ;  /* 0x0000e400ff167b82 */ /* 0x000e220000000800 */
[----:B------:R-:W-:Y:S01]  /*16c0*/  VIADD R23, R4, 0xfffff200 ;  /* 0xfffff20004177836 */ /* 0x000fe20000000000 */
[----:B------:R-:W-:-:S06]  /*16d0*/  UMOV UR4, 0xe00 ;  /* 0x00000e0000047882 */ /* 0x000fcc0000000000 */
[----:B------:R-:W1:Y:S02]  /*16e0*/  LDC.64 R2, c[0x0][0x380] ;  /* 0x0000e000ff027b82 */ /* 0x000e640000000a00 */
.L_x_19:
[----:B------:R-:W-:-:S04]  /*16f0*/  VIADD R9, R41, UR4 ;  /* 0x0000000429097c36 */ /* 0x000fc80008000000 */
[----:B-1----:R-:W-:-:S05]  /*1700*/  IMAD.WIDE.U32 R8, R9, 0x8, R2 ;  /* 0x0000000809087825 */ /* 0x002fca00078e0002 */
[----:B------:R-:W2:Y:S04]  /*1710*/  LDG.E.64.CONSTANT R4, desc[UR6][R8.64] ;  /* 0x0000000608047981 */ /* 0x000ea8000c1e9b00 */
[----:B------:R-:W3:Y:S04]  /*1720*/  LDG.E.64.CONSTANT R10, desc[UR6][R8.64+0x1000] ;  /* 0x00100006080a7981 */ /* 0x000ee8000c1e9b00 */
[----:B------:R-:W4:Y:S04]  /*1730*/  LDG.E.64.CONSTANT R12, desc[UR6][R8.64+0x2000] ;  /* 0x00200006080c7981 */ /* 0x000f28000c1e9b00 */
[----:B------:R-:W5:Y:S04]  /*1740*/  LDG.E.64.CONSTANT R14, desc[UR6][R8.64+0x3000] ;  /* 0x00300006080e7981 */ /* 0x000f68000c1e9b00 */
[----:B------:R-:W5:Y:S04]  /*1750*/  LDG.E.64.CONSTANT R16, desc[UR6][R8.64+0x4000] ;  /* 0x0040000608107981 */ /* 0x000f68000c1e9b00 */
[----:B------:R-:W5:Y:S04]  /*1760*/  LDG.E.64.CONSTANT R18, desc[UR6][R8.64+0x5000] ;  /* 0x0050000608127981 */ /* 0x000f68000c1e9b00 */
[----:B------:R-:W5:Y:S01]  /*1770*/  LDG.E.64.CONSTANT R20, desc[UR6][R8.64+0x6000] ;  /* 0x0060000608147981 */ /* 0x000f62000c1e9b00 */
[----:B--2---:R-:W-:-:S08]  /*1780*/  DADD R4, R4, R6 ;  /* 0x0000000004047229 */ /* 0x004fd00000000006 */
[----:B---3--:R-:W-:-:S08]  /*1790*/  DADD R4, R10, R4 ;  /* 0x000000000a047229 */ /* 0x008fd00000000004 */
[----:B----4-:R-:W-:-:S08]  /*17a0*/  DADD R4, R12, R4 ;  /* 0x000000000c047229 */ /* 0x010fd00000000004 */
[----:B-----5:R-:W-:-:S08]  /*17b0*/  DADD R4, R14, R4 ;  /* 0x000000000e047229 */ /* 0x020fd00000000004 */
[----:B------:R-:W-:Y:S01]  /*17c0*/  DADD R16, R16, R4 ;  /* 0x0000000010107229 */ /* 0x000fe20000000004 */
[----:B0-----:R-:W-:-:S04]  /*17d0*/  IMAD.MOV.U32 R4, RZ, RZ, R22 ;  /* 0x000000ffff047224 */ /* 0x001fc800078e0016 */
[----:B------:R-:W-:-:S03]  /*17e0*/  VIADD R0, R4, -UR4 ;  /* 0x8000000404007c36 */ /* 0x000fc60008000000 */
[----:B------:R-:W-:Y:S02]  /*17f0*/  DADD R16, R18, R16 ;  /* 0x0000000012107229 */ /* 0x000fe40000000010 */
[----:B------:R-:W-:-:S06]  /*1800*/  ISETP.GE.AND P0, PT, R0, 0xe00, PT ;  /* 0x00000e000000780c */ /* 0x000fcc0003f06270 */
[----:B------:R-:W-:-:S07]  /*1810*/  DADD R6, R20, R16 ;  /* 0x0000000014067229 */ /* 0x000fce0000000010 */
[----:B------:R-:W-:Y:S05]  /*1820*/  @!P0 BRA `(.L_x_18) ;  /* 0x00000008001c8947 */ /* 0x000fea0003800000 */
[----:B------:R-:W-:-:S06]  /*1830*/  UIADD3 UR4, UPT, UPT, UR4, 0xe00, URZ ;  /* 0x00000e0004047890 */ /* 0x000fcc000fffe0ff */
[----:B------:R-:W-:-:S13]  /*1840*/  ISETP.LT.AND P0, PT, R23, UR4, PT ;  /* 0x0000000417007c0c */ /* 0x000fda000bf01270 */
[----:B------:R-:W-:Y:S05]  /*1850*/  @!P0 BRA `(.L_x_19) ;  /* 0xfffffffc00a48947 */ /* 0x000fea000383ffff */
.L_x_17:
[----:B------:R-:W-:-:S13]  /*1860*/  ISETP.LE.AND P0, PT, R4, UR4, PT ;  /* 0x0000000404007c0c */ /* 0x000fda000bf03270 */
[----:B------:R-:W-:Y:S05]  /*1870*/  @P0 BRA `(.L_x_18) ;  /* 0x0000000800080947 */ /* 0x000fea0003800000 */
[----:B------:R-:W-:Y:S01]  /*1880*/  VIADD R0, R4, -UR4 ;  /* 0x8000000404007c36 */ /* 0x000fe20008000000 */
[----:B------:R-:W-:Y:S04]  /*1890*/  BSSY.RECONVERGENT B1, `(.L_x_18) ;  /* 0x0000080000017945 */ /* 0x000fe80003800200 */
[----:B------:R-:W-:-:S13]  /*18a0*/  ISETP.GE.AND P0, PT, R41, R0, PT ;  /* 0x000000002900720c */ /* 0x000fda0003f06270 */
[----:B------:R-:W-:Y:S05]  /*18b0*/  @P0 BRA `(.L_x_20) ;  /* 0x0000000400f40947 */ /* 0x000fea0003800000 */
[----:B------:R-:W-:Y:S01]  /*18c0*/  LOP3.LUT R5, RZ, R41, RZ, 0x33, !PT ;  /* 0x00000029ff057212 */ /* 0x000fe200078e33ff */
[----:B------:R-:W-:Y:S01]  /*18d0*/  BSSY.RECONVERGENT B2, `(.L_x_21) ;  /* 0x0000014000027945 */ /* 0x000fe20003800200 */
[----:B------:R-:W-:Y:S02]  /*18e0*/  IMAD.MOV.U32 R45, RZ, RZ, R41 ;  /* 0x000000ffff2d7224 */ /* 0x000fe400078e0029 */
[----:B------:R-:W-:-:S04]  /*18f0*/  IADD3 R4, PT, PT, R4, -UR4, R5 ;  /* 0x8000000404047c10 */ /* 0x000fc8000fffe005 */
[C---:B------:R-:W-:Y:S02]  /*1900*/  LOP3.LUT R5, R4.reuse, 0x600, RZ, 0xc0, !PT ;  /* 0x0000060004057812 */ /* 0x040fe400078ec0ff */
[----:B------:R-:W-:Y:S02]  /*1910*/  ISETP.GE.U32.AND P1, PT, R4, 0x600, PT ;  /* 0x000006000400780c */ /* 0x000fe40003f26070 */
[----:B------:R-:W-:-:S13]  /*1920*/  ISETP.NE.AND P0, PT, R5, 0x600, PT ;  /* 0x000006000500780c */ /* 0x000fda0003f05270 */
[----:B------:R-:W-:Y:S05]  /*1930*/  @!P0 BRA `(.L_x_22) ;  /* 0x0000000000348947 */ /* 0x000fea0003800000 */
[----:B------:R-:W-:Y:S01]  /*1940*/  LEA.HI R4, R4, 0x1, RZ, 0x17 ;  /* 0x0000000104047811 */ /* 0x000fe200078fb8ff */
[----:B------:R-:W-:Y:S02]  /*1950*/  VIADD R9, R41, UR4 ;  /* 0x0000000429097c36 */ /* 0x000fe40008000000 */
[----:B------:R-:W-:Y:S01]  /*1960*/  IMAD.MOV.U32 R45, RZ, RZ, R41 ;  /* 0x000000ffff2d7224 */ /* 0x000fe200078e0029 */
[----:B------:R-:W-:-:S05]  /*1970*/  LOP3.LUT R4, R4, 0x3, RZ, 0xc0, !PT ;  /* 0x0000000304047812 */ /* 0x000fca00078ec0ff */
[----:B------:R-:W-:-:S07]  /*1980*/  IMAD.MOV R8, RZ, RZ, -R4 ;  /* 0x000000ffff087224 */ /* 0x000fce00078e0a04 */
.L_x_23:
[----:B------:R-:W-:-:S06]  /*1990*/  IMAD.WIDE.U32 R4, R9, 0x8, R2 ;  /* 0x0000000809047825 */ /* 0x000fcc00078e0002 */
[----:B------:R-:W2:Y:S01]  /*19a0*/  LDG.E.64.CONSTANT R4, desc[UR6][R4.64] ;  /* 0x0000000604047981 */ /* 0x000ea2000c1e9b00 */
[----:B------:R-:W-:Y:S02]  /*19b0*/  VIADD R8, R8, 0x1 ;  /* 0x0000000108087836 */ /* 0x000fe40000000000 */
[----:B------:R-:W-:Y:S02]  /*19c0*/  VIADD R45, R45, 0x200 ;  /* 0x000002002d2d7836 */ /* 0x000fe40000000000 */
[----:B------:R-:W-:Y:S01]  /*19d0*/  VIADD R9, R9, 0x200 ;  /* 0x0000020009097836 */ /* 0x000fe20000000000 */
[----:B------:R-:W-:Y:S01]  /*19e0*/  ISETP.NE.AND P0, PT, R8, RZ, PT ;  /* 0x000000ff0800720c */ /* 0x000fe20003f05270 */
[----:B--2---:R-:W-:-:S12]  /*19f0*/  DADD R6, R4, R6 ;  /* 0x0000000004067229 */ /* 0x004fd80000000006 */
[----:B------:R-:W-:Y:S05]  /*1a00*/  @P0 BRA `(.L_x_23) ;  /* 0xfffffffc00e00947 */ /* 0x000fea000383ffff */
.L_x_22:
[----:B------:R-:W-:Y:S05]  /*1a10*/  BSYNC.RECONVERGENT B2 ;  /* 0x0000000000027941 */ /* 0x000fea0003800200 */
.L_x_21:
[----:B------:R-:W-:Y:S05]  /*1a20*/  @!P1 BRA `(.L_x_20) ;  /* 0x0000000400989947 */ /* 0x000fea0003800000 */
[----:B------:R-:W0:Y:S01]  /*1a30*/  LDCU.64 UR8, c[0x0][0x380] ;  /* 0x00007000ff0877ac */ /* 0x000e220008000a00 */
[----:B------:R-:W-:Y:S01]  /*1a40*/  IMAD.IADD R9, R0, 0x1, -R45 ;  /* 0x0000000100097824 */ /* 0x000fe200078e0a2d */
[C---:B------:R-:W-:Y:S01]  /*1a50*/  IADD3 R5, P0, PT, R45.reuse, UR4, RZ ;  /* 0x000000042d057c10 */ /* 0x040fe2000ff1e0ff */
[----:B------:R-:W-:Y:S01]  /*1a60*/  BSSY.RECONVERGENT B2, `(.L_x_24) ;  /* 0x0000039000027945 */ /* 0x000fe20003800200 */
[----:B------:R-:W-:Y:S02]  /*1a70*/  VIADD R43, R45, UR4 ;  /* 0x000000042d2b7c36 */ /* 0x000fe40008000000 */
[----:B------:R-:W-:Y:S01]  /*1a80*/  ISETP.GT.AND P1, PT, R9, 0x1800, PT ;  /* 0x000018000900780c */ /* 0x000fe20003f24270 */
[----:B------:R-:W-:Y:S01]  /*1a90*/  IMAD.X R8, RZ, RZ, RZ, P0 ;  /* 0x000000ffff087224 */ /* 0x000fe200000e06ff */
[----:B0-----:R-:W-:-:S04]  /*1aa0*/  LEA R4, P0, R5, UR8, 0x3 ;  /* 0x0000000805047c11 */ /* 0x001fc8000f8018ff */
[----:B------:R-:W-:Y:S02]  /*1ab0*/  LEA.HI.X R5, R5, UR9, R8, 0x3, P0 ;  /* 0x0000000905057c11 */ /* 0x000fe400080f1c08 */
[----:B------:R-:W-:-:S05]  /*1ac0*/  IADD3 R4, P0, PT, R4, 0x2000, RZ ;  /* 0x0000200004047810 */ /* 0x000fca0007f1e0ff */
[----:B------:R-:W-:Y:S01]  /*1ad0*/  IMAD.X R5, RZ, RZ, R5, P0 ;  /* 0x000000ffff057224 */ /* 0x000fe200000e0605 */
[----:B------:R-:W-:Y:S01]  /*1ae0*/  PLOP3.LUT P0, PT, PT, PT, PT, 0x80, 0x8 ;  /* 0x000000000008781c */ /* 0x000fe20003f0f070 */
[----:B------:R-:W-:-:S12]  /*1af0*/  @!P1 BRA `(.L_x_25) ;  /* 0x0000000000bc9947 */ /* 0x000fd80003800000 */
[----:B------:R-:W-:Y:S01]  /*1b00*/  PLOP3.LUT P0, PT, PT, PT, PT, 0x8, 0x80 ;  /* 0x000000000080781c */ /* 0x000fe20003f0e170 */
[----:B------:R-:W-:-:S12]  /*1b10*/  VIADD R40, R0, 0xffffe800 ;  /* 0xffffe80000287836 */ /* 0x000fd80000000000 */
.L_x_26:
[C---:B------:R-:W-:Y:S01]  /*1b20*/  IMAD.WIDE.U32 R38, R43.reuse, 0x8, R2 ;  /* 0x000000082b267825 */ /* 0x040fe200078e0002 */
[----:B------:R-:W2:Y:S04]  /*1b30*/  LDG.E.64.CONSTANT R8, desc[UR6][R4.64+-0x1000] ;  /* 0xfff0000604087981 */ /* 0x000ea8000c1e9b00 */
[----:B------:R-:W3:Y:S04]  /*1b40*/  LDG.E.64.CONSTANT R10, desc[UR6][R4.64] ;  /* 0x00000006040a7981 */ /* 0x000ee8000c1e9b00 */
[----:B------:R-:W4:Y:S01]  /*1b50*/  LDG.E.64.CONSTANT R38, desc[UR6][R38.64] ;  /* 0x0000000626267981 */ /* 0x000f22000c1e9b00 */
[----:B------:R-:W-:-:S03]  /*1b60*/  VIADD R15, R43, 0x800 ;  /* 0x000008002b0f7836 */ /* 0x000fc60000000000 */
[----:B------:R-:W5:Y:S01]  /*1b70*/  LDG.E.64.CONSTANT R12, desc[UR6][R4.64+0x1000] ;  /* 0x00100006040c7981 */ /* 0x000f62000c1e9b00 */
[----:B------:R-:W-:-:S03]  /*1b80*/  IMAD.WIDE.U32 R14, R15, 0x8, R2 ;  /* 0x000000080f0e7825 */ /* 0x000fc600078e0002 */
[----:B------:R-:W5:Y:S04]  /*1b90*/  LDG.E.64.CONSTANT R16, desc[UR6][R4.64+0x3000] ;  /* 0x0030000604107981 */ /* 0x000f68000c1e9b00 */
[----:B------:R-:W5:Y:S04]  /*1ba0*/  LDG.E.64.CONSTANT R14, desc[UR6][R14.64] ;  /* 0x000000060e0e7981 */ /* 0x000f68000c1e9b00 */
[----:B------:R-:W5:Y:S01]  /*1bb0*/  LDG.E.64.CONSTANT R18, desc[UR6][R4.64+0x4000] ;  /* 0x0040000604127981 */ /* 0x000f62000c1e9b00 */
        /* <DEDUP_REMOVED lines=11> */
[----:B------:R-:W5:Y:S04]  /*1c70*/  LDG.E.64.CONSTANT R34, desc[UR6][R4.64+0xc000] ;  /* 0x00c0000604227981 */ /* 0x000f68000c1e9b00 */
[----:B------:R0:W5:Y:S01]  /*1c80*/  LDG.E.64.CONSTANT R36, desc[UR6][R4.64+0xd000] ;  /* 0x00d0000604247981 */ /* 0x000162000c1e9b00 */
[----:B------:R-:W-:-:S05]  /*1c90*/  VIADD R45, R45, 0x2000 ;  /* 0x000020002d2d7836 */ /* 0x000fca0000000000 */
[----:B------:R-:W-:Y:S02]  /*1ca0*/  ISETP.GE.AND P1, PT, R45, R40, PT ;  /* 0x000000282d00720c */ /* 0x000fe40003f26270 */
[----:B0-----:R-:W-:Y:S01]  /*1cb0*/  IADD3 R4, P2, PT, R4, 0x10000, RZ ;  /* 0x0001000004047810 */ /* 0x001fe20007f5e0ff */
[----:B------:R-:W-:-:S04]  /*1cc0*/  VIADD R43, R43, 0x2000 ;  /* 0x000020002b2b7836 */ /* 0x000fc80000000000 */
[----:B------:R-:W-:Y:S01]  /*1cd0*/  IMAD.X R5, RZ, RZ, R5, P2 ;  /* 0x000000ffff057224 */ /* 0x000fe200010e0605 */
[----:B----4-:R-:W-:-:S08]  /*1ce0*/  DADD R38, R38, R6 ;  /* 0x0000000026267229 */ /* 0x010fd00000000006 */
[----:B--2---:R-:W-:-:S08]  /*1cf0*/  DADD R8, R38, R8 ;  /* 0x0000000026087229 */ /* 0x004fd00000000008 */
[----:B---3--:R-:W-:-:S08]  /*1d00*/  DADD R8, R8, R10 ;  /* 0x0000000008087229 */ /* 0x008fd0000000000a */
[----:B-----5:R-:W-:-:S08]  /*1d10*/  DADD R8, R8, R12 ;  /* 0x0000000008087229 */ /* 0x020fd0000000000c */
        /* <DEDUP_REMOVED lines=13> */
.L_x_25:
[----:B------:R-:W-:Y:S05]  /*1df0*/  BSYNC.RECONVERGENT B2 ;  /* 0x0000000000027941 */ /* 0x000fea0003800200 */
.L_x_24:
[----:B------:R-:W-:Y:S01]  /*1e00*/  IMAD.IADD R8, R0, 0x1, -R45 ;  /* 0x0000000100087824 */ /* 0x000fe200078e0a2d */
[----:B------:R-:W-:Y:S04]  /*1e10*/  BSSY.RECONVERGENT B2, `(.L_x_27) ;  /* 0x000001c000027945 */ /* 0x000fe80003800200 */
[----:B------:R-:W-:-:S13]  /*1e20*/  ISETP.GT.AND P1, PT, R8, 0x800, PT ;  /* 0x000008000800780c */ /* 0x000fda0003f24270 */
[----:B------:R-:W-:Y:S05]  /*1e30*/  @!P1 BRA `(.L_x_28) ;  /* 0x0000000000649947 */ /* 0x000fea0003800000 */
        /* <DEDUP_REMOVED lines=9> */
[----:B------:R-:W5:Y:S04]  /*1ed0*/  LDG.E.64.CONSTANT R22, desc[UR6][R4.64+0x4000] ;  /* 0x0040000604167981 */ /* 0x000f68000c1e9b00 */
[----:B------:R0:W5:Y:S01]  /*1ee0*/  LDG.E.64.CONSTANT R8, desc[UR6][R4.64+0x5000] ;  /* 0x0050000604087981 */ /* 0x000162000c1e9b00 */
[----:B------:R-:W-:Y:S01]  /*1ef0*/  PLOP3.LUT P0, PT, PT, PT, PT, 0x8, 0x80 ;  /* 0x000000000080781c */ /* 0x000fe20003f0e170 */
[----:B------:R-:W-:-:S02]  /*1f00*/  VIADD R45, R45, 0x1000 ;  /* 0x000010002d2d7836 */ /* 0x000fc40000000000 */
[----:B------:R-:W-:Y:S01]  /*1f10*/  VIADD R43, R43, 0x1000 ;  /* 0x000010002b2b7836 */ /* 0x000fe20000000000 */
[----:B----4-:R-:W-:-:S08]  /*1f20*/  DADD R6, R6, R10 ;  /* 0x0000000006067229 */ /* 0x010fd0000000000a */
[----:B--2---:R-:W-:-:S08]  /*1f30*/  DADD R6, R6, R12 ;  /* 0x0000000006067229 */ /* 0x004fd0000000000c */
[----:B---3--:R-:W-:-:S08]  /*1f40*/  DADD R6, R6, R14 ;  /* 0x0000000006067229 */ /* 0x008fd0000000000e */
[----:B-----5:R-:W-:-:S08]  /*1f50*/  DADD R6, R6, R16 ;  /* 0x0000000006067229 */ /* 0x020fd00000000010 */
[----:B------:R-:W-:-:S08]  /*1f60*/  DADD R6, R6, R18 ;  /* 0x0000000006067229 */ /* 0x000fd00000000012 */
[----:B------:R-:W-:Y:S01]  /*1f70*/  DADD R6, R6, R20 ;  /* 0x0000000006067229 */ /* 0x000fe20000000014 */
[----:B------:R-:W-:-:S07]  /*1f80*/  IADD3 R10, P1, PT, R4, 0x8000, RZ ;  /* 0x00008000040a7810 */ /* 0x000fce0007f3e0ff */
[----:B------:R-:W-:Y:S01]  /*1f90*/  DADD R6, R6, R22 ;  /* 0x0000000006067229 */ /* 0x000fe20000000016 */
[----:B0-----:R-:W-:Y:S02]  /*1fa0*/  IMAD.X R5, RZ, RZ, R5, P1 ;  /* 0x000000ffff057224 */ /* 0x001fe400008e0605 */
[----:B------:R-:W-:-:S05]  /*1fb0*/  IMAD.MOV.U32 R4, RZ, RZ, R10 ;  /* 0x000000ffff047224 */ /* 0x000fca00078e000a */
[----:B------:R-:W-:-:S11]  /*1fc0*/  DADD R6, R6, R8 ;  /* 0x0000000006067229 */ /* 0x000fd60000000008 */
.L_x_28:
[----:B------:R-:W-:Y:S05]  /*1fd0*/  BSYNC.RECONVERGENT B2 ;  /* 0x0000000000027941 */ /* 0x000fea0003800200 */
.L_x_27:
[----:B------:R-:W-:-:S13]  /*1fe0*/  ISETP.LT.OR P0, PT, R45, R0, P0 ;  /* 0x000000002d00720c */ /* 0x000fda0000701670 */
[----:B------:R-:W-:Y:S05]  /*1ff0*/  @!P0 BRA `(.L_x_20) ;  /* 0x0000000000248947 */ /* 0x000fea0003800000 */
[----:B------:R-:W-:Y:S01]  /*2000*/  IMAD.WIDE.U32 R2, R43, 0x8, R2 ;  /* 0x000000082b027825 */ /* 0x000fe200078e0002 */
[----:B------:R-:W2:Y:S04]  /*2010*/  LDG.E.64.CONSTANT R8, desc[UR6][R4.64+-0x1000] ;  /* 0xfff0000604087981 */ /* 0x000ea8000c1e9b00 */
[----:B------:R-:W3:Y:S04]  /*2020*/  LDG.E.64.CONSTANT R10, desc[UR6][R4.64] ;  /* 0x00000006040a7981 */ /* 0x000ee8000c1e9b00 */
[----:B------:R-:W4:Y:S04]  /*2030*/  LDG.E.64.CONSTANT R2, desc[UR6][R2.64] ;  /* 0x0000000602027981 */ /* 0x000f28000c1e9b00 */
[----:B------:R-:W5:Y:S01]  /*2040*/  LDG.E.64.CONSTANT R12, desc[UR6][R4.64+0x1000] ;  /* 0x00100006040c7981 */ /* 0x000f62000c1e9b00 */
[----:B----4-:R-:W-:-:S08]  /*2050*/  DADD R6, R6, R2 ;  /* 0x0000000006067229 */ /* 0x010fd00000000002 */
[----:B--2---:R-:W-:-:S08]  /*2060*/  DADD R6, R6, R8 ;  /* 0x0000000006067229 */ /* 0x004fd00000000008 */
[----:B---3--:R-:W-:-:S08]  /*2070*/  DADD R6, R6, R10 ;  /* 0x0000000006067229 */ /* 0x008fd0000000000a */
[----:B-----5:R-:W-:-:S11]  /*2080*/  DADD R6, R6, R12 ;  /* 0x0000000006067229 */ /* 0x020fd6000000000c */
.L_x_20:
[----:B------:R-:W-:Y:S05]  /*2090*/  BSYNC.RECONVERGENT B1 ;  /* 0x0000000000017941 */ /* 0x000fea0003800200 */
.L_x_18:
[----:B------:R-:W0:Y:S01]  /*20a0*/  S2R R0, SR_LANEID ;  /* 0x0000000000007919 */ /* 0x000e220000000000 */
[----:B------:R-:W-:Y:S04]  /*20b0*/  SHFL.DOWN PT, R2, R6, 0x1, 0x1f ;  /* 0x08201f0006027f89 */ /* 0x000fe800000e0000 */
[----:B------:R-:W1:Y:S02]  /*20c0*/  SHFL.DOWN PT, R3, R7, 0x1, 0x1f ;  /* 0x08201f0007037f89 */ /* 0x000e6400000e0000 */
[----:B-1----:R-:W-:Y:S01]  /*20d0*/  DADD R2, R2, R6 ;  /* 0x0000000002027229 */ /* 0x002fe20000000006 */
[C---:B0-----:R-:W-:Y:S02]  /*20e0*/  ISETP.GT.AND P0, PT, R0.reuse, 0x1e, PT ;  /* 0x0000001e0000780c */ /* 0x041fe40003f04270 */
[----:B------:R-:W-:-:S07]  /*20f0*/  ISETP.NE.AND P1, PT, R0, RZ, PT ;  /* 0x000000ff0000720c */ /* 0x000fce0003f25270 */
        /* <DEDUP_REMOVED lines=15> */
[----:B------:R-:W-:Y:S01]  /*21f0*/  ISETP.GT.AND P0, PT, R0, 0x17, PT ;  /* 0x000000170000780c */ /* 0x000fe20003f04270 */
[----:B------:R-:W-:Y:S01]  /*2200*/  SHFL.DOWN PT, R2, R6, 0x8, 0x1f ;  /* 0x09001f0006027f89 */ /* 0x000fe200000e0000 */
[----:B------:R-:W-:-:S03]  /*2210*/  @!P1 MOV R8, 0x400 ;  /* 0x0000040000089802 */ /* 0x000fc60000000f00 */
[----:B------:R-:W0:Y:S01]  /*2220*/  SHFL.DOWN PT, R3, R7, 0x8, 0x1f ;  /* 0x09001f0007037f89 */ /* 0x000e2200000e0000 */
[----:B-1----:R-:W-:Y:S01]  /*2230*/  @!P1 LEA R11, R11, R8, 0x18 ;  /* 0x000000080b0b9211 */ /* 0x002fe200078ec0ff */
[----:B0-----:R-:W-:-:S10]  /*2240*/  DADD R2, R2, R6 ;  /* 0x0000000002027229 */ /* 0x001fd40000000006 */
[----:B------:R-:W-:Y:S02]  /*2250*/  FSEL R4, R6, R2, P0 ;  /* 0x0000000206047208 */ /* 0x000fe40000000000 */
[----:B------:R-:W-:Y:S02]  /*2260*/  FSEL R5, R7, R3, P0 ;  /* 0x0000000307057208 */ /* 0x000fe40000000000 */
[----:B------:R-:W-:Y:S01]  /*2270*/  @!P1 SHF.R.U32.HI R6, RZ, 0x2, R41 ;  /* 0x00000002ff069819 */ /* 0x000fe20000011629 */
[----:B------:R-:W-:Y:S01]  /*2280*/  SHFL.DOWN PT, R2, R4, 0x10, 0x1f ;  /* 0x0a001f0004027f89 */ /* 0x000fe200000e0000 */
[----:B------:R-:W-:Y:S02]  /*2290*/  ISETP.NE.AND P0, PT, R41, RZ, PT ;  /* 0x000000ff2900720c */ /* 0x000fe40003f05270 */
[----:B------:R-:W-:Y:S01]  /*22a0*/  @!P1 LOP3.LUT R6, R6, 0xf8, RZ, 0xc0, !PT ;  /* 0x000000f806069812 */ /* 0x000fe200078ec0ff */
[----:B------:R-:W0:Y:S04]  /*22b0*/  SHFL.DOWN PT, R3, R5, 0x10, 0x1f ;  /* 0x0a001f0005037f89 */ /* 0x000e2800000e0000 */
[----:B------:R-:W-:Y:S01]  /*22c0*/  @!P1 IMAD.IADD R11, R6, 0x1, R11 ;  /* 0x00000001060b9824 */ /* 0x000fe200078e020b */
[----:B0-----:R-:W-:-:S07]  /*22d0*/  DADD R2, R2, R4 ;  /* 0x0000000002027229 */ /* 0x001fce0000000004 */
[----:B------:R0:W-:Y:S01]  /*22e0*/  @!P1 STS.64 [R11+0x10], R2 ;  /* 0x000010020b009388 */ /* 0x0001e20000000a00 */
[----:B------:R-:W-:Y:S01]  /*22f0*/  BAR.SYNC.DEFER_BLOCKING 0x0 ;  /* 0x0000000000007b1d */ /* 0x000fe20000010000 */
[----:B------:R-:W-:-:S04]  /*2300*/  ISETP.GT.AND P1, PT, R0, 0xf, PT ;  /* 0x0000000f0000780c */ /* 0x000fc80003f24270 */
[----:B------:R-:W-:Y:S02]  /*2310*/  FSEL R0, R4, R2, P1 ;  /* 0x0000000204007208 */ /* 0x000fe40000800000 */
[----:B------:R-:W-:-:S03]  /*2320*/  FSEL R5, R5, R3, P1 ;  /* 0x0000000305057208 */ /* 0x000fc60000800000 */
[----:B0-----:R-:W-:Y:S02]  /*2330*/  IMAD.MOV.U32 R2, RZ, RZ, R0 ;  /* 0x000000ffff027224 */ /* 0x001fe400078e0000 */
[----:B------:R-:W-:Y:S01]  /*2340*/  IMAD.MOV.U32 R3, RZ, RZ, R5 ;  /* 0x000000ffff037224 */ /* 0x000fe200078e0005 */
[----:B------:R-:W-:Y:S06]  /*2350*/  @P0 BRA `(.L_x_16) ;  /* 0x0000000000680947 */ /* 0x000fec0003800000 */
[----:B------:R-:W0:Y:S01]  /*2360*/  S2UR UR5, SR_CgaCtaId ;  /* 0x00000000000579c3 */ /* 0x000e220000008800 */
[----:B------:R-:W-:Y:S02]  /*2370*/  UMOV UR4, 0x400 ;  /* 0x0000040000047882 */ /* 0x000fe40000000000 */
[----:B0-----:R-:W-:-:S09]  /*2380*/  ULEA UR4, UR5, UR4, 0x18 ;  /* 0x0000000405047291 */ /* 0x001fd2000f8ec0ff */
[----:B------:R-:W0:Y:S04]  /*2390*/  LDS.64 R4, [UR4+0x18] ;  /* 0x00001804ff047984 */ /* 0x000e280008000a00 */
[----:B------:R-:W1:Y:S04]  /*23a0*/  LDS.128 R8, [UR4+0x20] ;  /* 0x00002004ff087984 */ /* 0x000e680008000c00 */
        /* <DEDUP_REMOVED lines=20> */
[----:B------:R-:W-:-:S11]  /*24f0*/  DADD R2, R2, R10 ;  /* 0x0000000002027229 */ /* 0x000fd6000000000a */
.L_x_16:
[----:B------:R-:W-:Y:S05]  /*2500*/  BSYNC.RECONVERGENT B0 ;  /* 0x0000000000007941 */ /* 0x000fea0003800200 */
.L_x_1:
[----:B------:R-:W-:Y:S05]  /*2510*/  @P0 EXIT ;  /* 0x000000000000094d */ /* 0x000fea0003800000 */
[----:B------:R-:W0:Y:S01]  /*2520*/  LDCU.64 UR4, c[0x0][0x398] ;  /* 0x00007300ff0477ac */ /* 0x000e220008000a00 */
[----:B------:R-:W2:Y:S01]  /*2530*/  LDC.64 R4, c[0x0][0x388] ;  /* 0x0000e200ff047b82 */ /* 0x000ea20000000a00 */
[----:B0-----:R-:W-:-:S07]  /*2540*/  DADD R2, R2, UR4 ;  /* 0x0000000402027e29 */ /* 0x001fce0008000000 */
[----:B--2---:R-:W-:Y:S01]  /*2550*/  STG.E.64 desc[UR6][R4.64], R2 ;  /* 0x0000000204007986 */ /* 0x004fe2000c101b06 */
[----:B------:R-:W-:Y:S05]  /*2560*/  EXIT ;  /* 0x000000000000794d */ /* 0x000fea0003800000 */
.L_x_29:
[----:B------:R-:W-:-:S00]  /*2570*/  BRA `(.L_x_29) ;  /* 0xfffffffc00fc7947 */ /* 0x000fc0000383ffff */
[----:B------:R-:W-:-:S00]  /*2580*/  NOP ;  /* 0x0000000000007918 */ /* 0x000fc00000000000 */
[----:B------:R-:W-:-:S00]  /*2590*/  NOP ;  /* 0x0000000000007918 */ /* 0x000fc00000000000 */
[----:B------:R-:W-:-:S00]  /*25a0*/  NOP ;  /* 0x0000000000007918 */ /* 0x000fc00000000000 */
[----:B------:R-:W-:-:S00]  /*25b0*/  NOP ;  /* 0x0000000000007918 */ /* 0x000fc00000000000 */
[----:B------:R-:W-:-:S00]  /*25c0*/  NOP ;  /* 0x0000000000007918 */ /* 0x000fc00000000000 */
[----:B------:R-:W-:-:S00]  /*25d0*/  NOP ;  /* 0x0000000000007918 */ /* 0x000fc00000000000 */
[----:B------:R-:W-:-:S00]  /*25e0*/  NOP ;  /* 0x0000000000007918 */ /* 0x000fc00000000000 */
[----:B------:R-:W-:-:S00]  /*25f0*/  NOP ;  /* 0x0000000000007918 */ /* 0x000fc00000000000 */
.L_x_221:


//--------------------- .text._ZN3cub18CUB_300001_SM_10006detail6reduce18DeviceReduceKernelINS2_10policy_hubIdyN4cuda3std3__44plusIdEEE10Policy1000EN6thrust24THRUST_300001_SM_1000_NS6detail15normal_iteratorINSD_10device_ptrIdEEEEyS9_dNS7_10__identityEEEvT0_PT3_T1_NS0_13GridEvenShareISN_EET2_T4_ --------------------------
	.section	.text._ZN3cub18CUB_300001_SM_10006detail6reduce18DeviceReduceKernelINS2_10policy_hubIdyN4cuda3std3__44plusIdEEE10Policy1000EN6thrust24THRUST_300001_SM_1000_NS6detail15normal_iteratorINSD_10device_ptrIdEEEEyS9_dNS7_10__identityEEEvT0_PT3_T1_NS0_13GridEvenShareISN_EET2_T4_,"ax",@progbits
	.align	128
        .global         _ZN3cub18CUB_300001_SM_10006detail6reduce18DeviceReduceKernelINS2_10policy_hubIdyN4cuda3std3__44plusIdEEE10Policy1000EN6thrust24THRUST_300001_SM_1000_NS6detail15normal_iteratorINSD_10device_ptrIdEEEEyS9_dNS7_10__identityEEEvT0_PT3_T1_NS0_13GridEvenShareISN_EET2_T4_
        .type           _ZN3cub18CUB_300001_SM_10006detail6reduce18DeviceReduceKernelINS2_10policy_hubIdyN4cuda3std3__44plusIdEEE10Policy1000EN6thrust24THRUST_300001_SM_1000_NS6detail15normal_iteratorINSD_10device_ptrIdEEEEyS9_dNS7_10__identityEEEvT0_PT3_T1_NS0_13GridEvenShareISN_EET2_T4_,@function
        .size           _ZN3cub18CUB_300001_SM_10006detail6reduce18DeviceReduceKernelINS2_10policy_hubIdyN4cuda3std3__44plusIdEEE10Policy1000EN6thrust24THRUST_300001_SM_1000_NS6detail15normal_iteratorINSD_10device_ptrIdEEEEyS9_dNS7_10__identityEEEvT0_PT3_T1_NS0_13GridEvenShareISN_EET2_T4_,(.L_x_222 - _ZN3cub18CUB_300001_SM_10006detail6reduce18DeviceReduceKernelINS2_10policy_hubIdyN4cuda3std3__44plusIdEEE10Policy1000EN6thrust24THRUST_300001_SM_1000_NS6detail15normal_iteratorINSD_10device_ptrIdEEEEyS9_dNS7_10__identityEEEvT0_PT3_T1_NS0_13GridEvenShareISN_EET2_T4_)
        .other          _ZN3cub18CUB_300001_SM_10006detail6reduce18DeviceReduceKernelINS2_10policy_hubIdyN4cuda3std3__44plusIdEEE10Policy1000EN6thrust24THRUST_300001_SM_1000_NS6detail15normal_iteratorINSD_10device_ptrIdEEEEyS9_dNS7_10__identityEEEvT0_PT3_T1_NS0_13GridEvenShareISN_EET2_T4_,@"STO_CUDA_ENTRY STV_DEFAULT"
_ZN3cub18CUB_300001_SM_10006detail6reduce18DeviceReduceKernelINS2_10policy_hubIdyN4cuda3std3__44plusIdEEE10Policy1000EN6thrust24THRUST_300001_SM_1000_NS6detail15normal_iteratorINSD_10device_ptrIdEEEEyS9_dNS7_10__identityEEEvT0_PT3_T1_NS0_13GridEvenShareISN_EET2_T4_:
.text._ZN3cub18CUB_300001_SM_10006detail6reduce18DeviceReduceKernelINS2_10policy_hubIdyN4cuda3std3__44plusIdEEE10Policy1000EN6thrust24THRUST_300001_SM_1000_NS6detail15normal_iteratorINSD_10device_ptrIdEEEEyS9_dNS7_10__identityEEEvT0_PT3_T1_NS0_13GridEvenShareISN_EET2_T4_:
[----:B------:R-:W-:Y:S08]  /*0000*/  LDC R1, c[0x0][0x37c] ;  /* 0x0000df00ff017b82 */ /* 0x000ff00000000800 */
[----:B------:R-:W0:Y:S01]  /*0010*/  S2UR UR18, SR_CTAID.X ;  /* 0x00000000001279c3 */ /* 0x000e220000002500 */
[----:B------:R-:W1:Y:S01]  /*0020*/  LDCU.64 UR4, c[0x0][0x3b8] ;  /* 0x00007700ff0477ac */ /* 0x000e620008000a00 */
[----:B------:R-:W-:Y:S01]  /*0030*/  BSSY.RECONVERGENT B0, `(.L_x_30) ;  /* 0x0000277000007945 */ /* 0x000fe20003800200 */
[----:B------:R-:W2:Y:S01]  /*0040*/  LDCU UR11, c[0x0][0x3c0] ;  /* 0x00007800ff0b77ac */ /* 0x000ea20008000800 */
[----:B------:R-:W3:Y:S01]  /*0050*/  LDCU.64 UR16, c[0x0][0x358] ;  /* 0x00006b00ff1077ac */ /* 0x000ee20008000a00 */
[----:B-1----:R-:W-:-:S02]  /*0060*/  IMAD.U32 R12, RZ, RZ, UR4 ;  /* 0x00000004ff0c7e24 */ /* 0x002fc4000f8e00ff */
[----:B------:R-:W-:Y:S01]  /*0070*/  IMAD.U32 R3, RZ, RZ, UR5 ;  /* 0x00000005ff037e24 */ /* 0x000fe2000f8e00ff */
[----:B--2---:R-:W-:Y:S02]  /*0080*/  UIMAD UR5, UR11, 0xe00, URZ ;  /* 0x00000e000b0578a4 */ /* 0x004fe4000f8e02ff */
[----:B0-----:R-:W-:Y:S02]  /*0090*/  UIMAD UR9, UR18, 0xe00, URZ ;  /* 0x00000e00120978a4 */ /* 0x001fe4000f8e02ff */
[----:B------:R-:W-:-:S04]  /*00a0*/  USHF.R.S32.HI UR4, URZ, 0x1f, UR5 ;  /* 0x0000001fff047899 */ /* 0x000fc80008011405 */
[----:B------:R-:W-:-:S04]  /*00b0*/  IADD3 R13, P1, PT, R12, -UR9, RZ ;  /* 0x800000090c0d7c10 */ /* 0x000fc8000ff3e0ff */
[----:B------:R-:W-:Y:S02]  /*00c0*/  ISETP.GT.U32.AND P0, PT, R13, 0xdff, PT ;  /* 0x00000dff0d00780c */ /* 0x000fe40003f04070 */
[----:B------:R-:W-:-:S04]  /*00d0*/  IADD3.X R2, PT, PT, R3, -0x1, RZ, P1, !PT ;  /* 0xffffffff03027810 */ /* 0x000fc80000ffe4ff */
[----:B------:R-:W-:-:S13]  /*00e0*/  ISETP.GT.U32.AND.EX P0, PT, R2, RZ, PT, P0 ;  /* 0x000000ff0200720c */ /* 0x000fda0003f04100 */
[----:B---3--:R-:W-:Y:S05]  /*00f0*/  @P0 BRA `(.L_x_31) ;  /* 0x0000001400280947 */ /* 0x008fea0003800000 */
[----:B------:R-:W0:Y:S01]  /*0100*/  S2R R0, SR_TID.X ;  /* 0x0000000000007919 */ /* 0x000e220000002100 */
[----:B------:R-:W-:Y:S01]  /*0110*/  VIADD R3, R12, -UR9 ;  /* 0x800000090c037c36 */ /* 0x000fe20008000000 */
[----:B------:R-:W-:Y:S01]  /*0120*/  BSSY.RECONVERGENT B1, `(.L_x_32) ;  /* 0x000000a000017945 */ /* 0x000fe20003800200 */
[----:B------:R-:W-:-:S03]  /*0130*/  CS2R R8, SRZ ;  /* 0x0000000000087805 */ /* 0x000fc6000001ff00 */
[----:B0-----:R-:W-:Y:S01]  /*0140*/  ISETP.GE.AND P0, PT, R0, R3, PT ;  /* 0x000000030000720c */ /* 0x001fe20003f06270 */
[----:B------:R-:W-:-:S12]  /*0150*/  IMAD.MOV.U32 R2, RZ, RZ, R0 ;  /* 0x000000ffff027224 */ /* 0x000fd800078e0000 */
[----:B------:R-:W-:Y:S05]  /*0160*/  @P0 BRA `(.L_x_33) ;  /* 0x0000000000140947 */ /* 0x000fea0003800000 */
[----:B------:R-:W0:Y:S01]  /*0170*/  LDC.64 R8, c[0x0][0x380] ;  /* 0x0000e000ff087b82 */ /* 0x000e220000000a00 */
[----:B------:R-:W-:-:S04]  /*0180*/  VIADD R5, R0, UR9 ;  /* 0x0000000900057c36 */ /* 0x000fc80008000000 */
[----:B0-----:R-:W-:-:S06]  /*0190*/  IMAD.WIDE.U32 R8, R5, 0x8, R8 ;  /* 0x0000000805087825 */ /* 0x001fcc00078e0008 */
[----:B------:R-:W5:Y:S01]  /*01a0*/  LDG.E.64 R8, desc[UR16][R8.64] ;  /* 0x0000001008087981 */ /* 0x000f62000c1e1b00 */
[----:B------:R-:W-:-:S07]  /*01b0*/  VIADD R2, R0, 0x200 ;  /* 0x0000020000027836 */ /* 0x000fce0000000000 */
.L_x_33:
[----:B------:R-:W-:Y:S05]  /*01c0*/  BSYNC.RECONVERGENT B1 ;  /* 0x0000000000017941 */ /* 0x000fea0003800200 */
.L_x_32:
[----:B------:R-:W-:Y:S01]  /*01d0*/  ISETP.GE.AND P0, PT, R2, R3, PT ;  /* 0x000000030200720c */ /* 0x000fe20003f06270 */
[----:B------:R-:W-:-:S12]  /*01e0*/  BSSY.RECONVERGENT B1, `(.L_x_34) ;  /* 0x0000078000017945 */ /* 0x000fd80003800200 */
[----:B------:R-:W-:Y:S05]  /*01f0*/  @P0 BRA `(.L_x_35) ;  /* 0x0000000400d80947 */ /* 0x000fea0003800000 */
[----:B------:R-:W-:Y:S01]  /*0200*/  LOP3.LUT R5, RZ, R2, RZ, 0x33, !PT ;  /* 0x00000002ff057212 */ /* 0x000fe200078e33ff */
[----:B------:R-:W-:Y:S03]  /*0210*/  BSSY.RECONVERGENT B2, `(.L_x_36) ;  /* 0x0000036000027945 */ /* 0x000fe60003800200 */
[----:B------:R-:W-:-:S04]  /*0220*/  IADD3 R12, PT, PT, R12, -UR9, R5 ;  /* 0x800000090c0c7c10 */ /* 0x000fc8000fffe005 */
[C---:B------:R-:W-:Y:S02]  /*0230*/  ISETP.GE.U32.AND P1, PT, R12.reuse, 0x1e00, PT ;  /* 0x00001e000c00780c */ /* 0x040fe40003f26070 */
[----:B------:R-:W-:-:S04]  /*0240*/  LEA.HI R4, R12, 0x1, RZ, 0x17 ;  /* 0x000000010c047811 */ /* 0x000fc800078fb8ff */
[----:B------:R-:W-:-:S04]  /*0250*/  LOP3.LUT R5, R4, 0xf, RZ, 0xc0, !PT ;  /* 0x0000000f04057812 */ /* 0x000fc800078ec0ff */
[----:B------:R-:W-:-:S03]  /*0260*/  ISETP.NE.AND P0, PT, R5, RZ, PT ;  /* 0x000000ff0500720c */ /* 0x000fc60003f05270 */
[----:B------:R-:W-:Y:S10]  /*0270*/  @!P1 BRA `(.L_x_37) ;  /* 0x0000000000bc9947 */ /* 0x000ff40003800000 */
[----:B------:R-:W0:Y:S01]  /*0280*/  LDCU.64 UR4, c[0x0][0x380] ;  /* 0x00007000ff0477ac */ /* 0x000e220008000a00 */
[----:B------:R-:W-:Y:S01]  /*0290*/  IMAD.WIDE.U32 R6, R2, 0x8, RZ ;  /* 0x0000000802067825 */ /* 0x000fe200078e00ff */
[----:B------:R-:W-:-:S03]  /*02a0*/  LOP3.LUT R26, R4, 0xfffff0, RZ, 0xc0, !PT ;  /* 0x00fffff0041a7812 */ /* 0x000fc600078ec0ff */
[----:B------:R-:W-:Y:S02]  /*02b0*/  IMAD.U32 R11, RZ, RZ, UR18 ;  /* 0x00000012ff0b7e24 */ /* 0x000fe4000f8e00ff */
[----:B------:R-:W-:Y:S02]  /*02c0*/  IMAD.MOV R26, RZ, RZ, -R26 ;  /* 0x000000ffff1a7224 */ /* 0x000fe400078e0a1a */
[----:B------:R-:W-:-:S03]  /*02d0*/  IMAD.WIDE.U32 R6, R11, 0x7000, R6 ;  /* 0x000070000b067825 */ /* 0x000fc600078e0006 */
[----:B0-----:R-:W-:-:S04]  /*02e0*/  IADD3 R6, P1, PT, R6, UR4, RZ ;  /* 0x0000000406067c10 */ /* 0x001fc8000ff3e0ff */
[----:B------:R-:W-:-:S04]  /*02f0*/  IADD3 R6, P2, PT, R6, 0x8000, RZ ;  /* 0x0000800006067810 */ /* 0x000fc80007f5e0ff */
[----:B------:R-:W-:-:S09]  /*0300*/  IADD3.X R7, PT, PT, RZ, UR5, R7, P2, P1 ;  /* 0x00000005ff077c10 */ /* 0x000fd200097e2407 */
.L_x_38:
[----:B------:R-:W2:Y:S04]  /*0310*/  LDG.E.64 R10, desc[UR16][R6.64+-0x8000] ;  /* 0xff800010060a7981 */ /* 0x000ea8000c1e1b00 */
[----:B------:R-:W3:Y:S04]  /*0320*/  LDG.E.64 R12, desc[UR16][R6.64+-0x7000] ;  /* 0xff900010060c7981 */ /* 0x000ee8000c1e1b00 */
[----:B------:R-:W4:Y:S04]  /*0330*/  LDG.E.64 R14, desc[UR16][R6.64+-0x6000] ;  /* 0xffa00010060e7981 */ /* 0x000f28000c1e1b00 */
[----:B------:R-:W4:Y:S04]  /*0340*/  LDG.E.64 R16, desc[UR16][R6.64+-0x5000] ;  /* 0xffb0001006107981 */ /* 0x000f28000c1e1b00 */
[----:B------:R-:W4:Y:S04]  /*0350*/  LDG.E.64 R18, desc[UR16][R6.64+-0x4000] ;  /* 0xffc0001006127981 */ /* 0x000f28000c1e1b00 */
[----:B------:R-:W4:Y:S04]  /*0360*/  LDG.E.64 R20, desc[UR16][R6.64+-0x3000] ;  /* 0xffd0001006147981 */ /* 0x000f28000c1e1b00 */
[----:B------:R-:W4:Y:S04]  /*0370*/  LDG.E.64 R24, desc[UR16][R6.64+-0x2000] ;  /* 0xffe0001006187981 */ /* 0x000f28000c1e1b00 */
[----:B------:R-:W4:Y:S01]  /*0380*/  LDG.E.64 R22, desc[UR16][R6.64+-0x1000] ;  /* 0xfff0001006167981 */ /* 0x000f22000c1e1b00 */
[----:B--2--5:R-:W-:-:S03]  /*0390*/  DADD R10, R10, R8 ;  /* 0x000000000a0a7229 */ /* 0x024fc60000000008 */
[----:B------:R-:W2:Y:S05]  /*03a0*/  LDG.E.64 R8, desc[UR16][R6.64] ;  /* 0x0000001006087981 */ /* 0x000eaa000c1e1b00 */
[----:B---3--:R-:W-:Y:S02]  /*03b0*/  DADD R12, R10, R12 ;  /* 0x000000000a0c7229 */ /* 0x008fe4000000000c */
[----:B------:R-:W3:Y:S06]  /*03c0*/  LDG.E.64 R10, desc[UR16][R6.64+0x1000] ;  /* 0x00100010060a7981 */ /* 0x000eec000c1e1b00 */
[----:B----4-:R-:W-:-:S02]  /*03d0*/  DADD R14, R12, R14 ;  /* 0x000000000c0e7229 */ /* 0x010fc4000000000e */
[----:B------:R-:W4:Y:S06]  /*03e0*/  LDG.E.64 R12, desc[UR16][R6.64+0x2000] ;  /* 0x00200010060c7981 */ /* 0x000f2c000c1e1b00 */
[----:B------:R-:W-:Y:S02]  /*03f0*/  DADD R16, R14, R16 ;  /* 0x000000000e107229 */ /* 0x000fe40000000010 */
[----:B------:R-:W4:Y:S06]  /*0400*/  LDG.E.64 R14, desc[UR16][R6.64+0x3000] ;  /* 0x00300010060e7981 */ /* 0x000f2c000c1e1b00 */
[----:B------:R-:W-:-:S02]  /*0410*/  DADD R18, R16, R18 ;  /* 0x0000000010127229 */ /* 0x000fc40000000012 */
[----:B------:R-:W4:Y:S06]  /*0420*/  LDG.E.64 R16, desc[UR16][R6.64+0x4000] ;  /* 0x0040001006107981 */ /* 0x000f2c000c1e1b00 */
[----:B------:R-:W-:Y:S02]  /*0430*/  DADD R20, R18, R20 ;  /* 0x0000000012147229 */ /* 0x000fe40000000014 */
[----:B------:R-:W4:Y:S06]  /*0440*/  LDG.E.64 R18, desc[UR16][R6.64+0x5000] ;  /* 0x0050001006127981 */ /* 0x000f2c000c1e1b00 */
[----:B------:R-:W-:-:S02]  /*0450*/  DADD R24, R20, R24 ;  /* 0x0000000014187229 */ /* 0x000fc40000000018 */
[----:B------:R-:W4:Y:S06]  /*0460*/  LDG.E.64 R20, desc[UR16][R6.64+0x6000] ;  /* 0x0060001006147981 */ /* 0x000f2c000c1e1b00 */
[----:B------:R-:W-:Y:S02]  /*0470*/  DADD R22, R24, R22 ;  /* 0x0000000018167229 */ /* 0x000fe40000000016 */
[----:B------:R0:W4:Y:S01]  /*0480*/  LDG.E.64 R24, desc[UR16][R6.64+0x7000] ;  /* 0x0070001006187981 */ /* 0x000122000c1e1b00 */
[----:B------:R-:W-:Y:S02]  /*0490*/  VIADD R26, R26, 0x10 ;  /* 0x000000101a1a7836 */ /* 0x000fe40000000000 */
[----:B------:R-:W-:-:S03]  /*04a0*/  VIADD R2, R2, 0x2000 ;  /* 0x0000200002027836 */ /* 0x000fc60000000000 */
[----:B------:R-:W-:Y:S02]  /*04b0*/  ISETP.NE.AND P1, PT, R26, RZ, PT ;  /* 0x000000ff1a00720c */ /* 0x000fe40003f25270 */
[----:B0-----:R-:W-:-:S05]  /*04c0*/  IADD3 R6, P2, PT, R6, 0x10000, RZ ;  /* 0x0001000006067810 */ /* 0x001fca0007f5e0ff */
[----:B------:R-:W-:Y:S01]  /*04d0*/  IMAD.X R7, RZ, RZ, R7, P2 ;  /* 0x000000ffff077224 */ /* 0x000fe200010e0607 */
[----:B--2---:R-:W-:-:S08]  /*04e0*/  DADD R8, R22, R8 ;  /* 0x0000000016087229 */ /* 0x004fd00000000008 */
[----:B---3--:R-:W-:-:S08]  /*04f0*/  DADD R8, R8, R10 ;  /* 0x0000000008087229 */ /* 0x008fd0000000000a */
[----:B----4-:R-:W-:-:S08]  /*0500*/  DADD R8, R8, R12 ;  /* 0x0000000008087229 */ /* 0x010fd0000000000c */
[----:B------:R-:W-:-:S08]  /*0510*/  DADD R8, R8, R14 ;  /* 0x0000000008087229 */ /* 0x000fd0000000000e */
[----:B------:R-:W-:-:S08]  /*0520*/  DADD R8, R8, R16 ;  /* 0x0000000008087229 */ /* 0x000fd00000000010 */
[----:B------:R-:W-:-:S08]  /*0530*/  DADD R8, R8, R18 ;  /* 0x0000000008087229 */ /* 0x000fd00000000012 */
[----:B------:R-:W-:-:S08]  /*0540*/  DADD R8, R8, R20 ;  /* 0x0000000008087229 */ /* 0x000fd00000000014 */
[----:B------:R-:W-:Y:S01]  /*0550*/  DADD R8, R8, R24 ;  /* 0x0000000008087229 */ /* 0x000fe20000000018 */
[----:B------:R-:W-:Y:S10]  /*0560*/  @P1 BRA `(.L_x_38) ;  /* 0xfffffffc00681947 */ /* 0x000ff4000383ffff */
.L_x_37:
[----:B------:R-:W-:Y:S05]  /*0570*/  BSYNC.RECONVERGENT B2 ;  /* 0x0000000000027941 */ /* 0x000fea0003800200 */
.L_x_36:
[----:B------:R-:W-:Y:S05]  /*0580*/  @!P0 BRA `(.L_x_35) ;  /* 0x0000000000f48947 */ /* 0x000fea0003800000 */
[----:B------:R-:W-:Y:S01]  /*0590*/  ISETP.GE.U32.AND P1, PT, R5, 0x8, PT ;  /* 0x000000080500780c */ /* 0x000fe20003f26070 */
[----:B------:R-:W-:Y:S01]  /*05a0*/  BSSY.RECONVERGENT B2, `(.L_x_39) ;  /* 0x000001a000027945 */ /* 0x000fe20003800200 */
[----:B------:R-:W-:-:S04]  /*05b0*/  LOP3.LUT R26, R4, 0x7, RZ, 0xc0, !PT ;  /* 0x00000007041a7812 */ /* 0x000fc800078ec0ff */
[----:B------:R-:W-:-:S07]  /*05c0*/  ISETP.NE.AND P0, PT, R26, RZ, PT ;  /* 0x000000ff1a00720c */ /* 0x000fce0003f05270 */
[----:B------:R-:W-:Y:S06]  /*05d0*/  @!P1 BRA `(.L_x_40) ;  /* 0x0000000000589947 */ /* 0x000fec0003800000 */
[----:B------:R-:W0:Y:S01]  /*05e0*/  LDCU.64 UR4, c[0x0][0x380] ;  /* 0x00007000ff0477ac */ /* 0x000e220008000a00 */
[----:B------:R-:W-:-:S04]  /*05f0*/  IADD3 R5, P1, PT, R2, UR9, RZ ;  /* 0x0000000902057c10 */ /* 0x000fc8000ff3e0ff */
[----:B------:R-:W-:Y:S02]  /*0600*/  LEA.HI.X.SX32 R6, R2, RZ, 0x1, P1 ;  /* 0x000000ff02067211 */ /* 0x000fe400008f0eff */
[----:B0-----:R-:W-:-:S04]  /*0610*/  LEA R24, P1, R5, UR4, 0x3 ;  /* 0x0000000405187c11 */ /* 0x001fc8000f8218ff */
[----:B------:R-:W-:-:S05]  /*0620*/  LEA.HI.X R25, R5, UR5, R6, 0x3, P1 ;  /* 0x0000000505197c11 */ /* 0x000fca00088f1c06 */
        /* <DEDUP_REMOVED lines=17> */
.L_x_40:
[----:B------:R-:W-:Y:S05]  /*0740*/  BSYNC.RECONVERGENT B2 ;  /* 0x0000000000027941 */ /* 0x000fea0003800200 */
.L_x_39:
        /* <DEDUP_REMOVED lines=14> */
[----:B------:R-:W4:Y:S01]  /*0830*/  LDG.E.64 R14, desc[UR16][R4.64+0x3000] ;  /* 0x00300010040e7981 */ /* 0x000f22000c1e1b00 */
[----:B------:R-:W-:Y:S01]  /*0840*/  VIADD R2, R2, 0x800 ;  /* 0x0000080002027836 */ /* 0x000fe20000000000 */
[----:B--2--5:R-:W-:-:S08]  /*0850*/  DADD R6, R8, R6 ;  /* 0x0000000008067229 */ /* 0x024fd00000000006 */
[----:B---3--:R-:W-:-:S08]  /*0860*/  DADD R6, R6, R10 ;  /* 0x0000000006067229 */ /* 0x008fd0000000000a */
[----:B----4-:R-:W-:-:S08]  /*0870*/  DADD R6, R6, R12 ;  /* 0x0000000006067229 */ /* 0x010fd0000000000c */
[----:B------:R-:W-:-:S11]  /*0880*/  DADD R8, R6, R14 ;  /* 0x0000000006087229 */ /* 0x000fd6000000000e */
.L_x_42:
[----:B------:R-:W-:Y:S05]  /*0890*/  BSYNC.RECONVERGENT B2 ;  /* 0x0000000000027941 */ /* 0x000fea0003800200 */
.L_x_41:
[----:B------:R-:W-:Y:S05]  /*08a0*/  @!P0 BRA `(.L_x_35) ;  /* 0x00000000002c8947 */ /* 0x000fea0003800000 */
[----:B------:R-:W0:Y:S01]  /*08b0*/  LDC.64 R4, c[0x0][0x380] ;  /* 0x0000e000ff047b82 */ /* 0x000e220000000a00 */
[----:B------:R-:W-:Y:S02]  /*08c0*/  IMAD.U32 R7, RZ, RZ, UR18 ;  /* 0x00000012ff077e24 */ /* 0x000fe4000f8e00ff */
[----:B------:R-:W-:Y:S02]  /*08d0*/  IMAD.MOV R10, RZ, RZ, -R16 ;  /* 0x000000ffff0a7224 */ /* 0x000fe400078e0a10 */
[----:B0-----:R-:W-:-:S07]  /*08e0*/  IMAD.WIDE.U32 R4, R7, 0x7000, R4 ;  /* 0x0000700007047825 */ /* 0x001fce00078e0004 */
.L_x_43:
[----:B------:R-:W-:-:S06]  /*08f0*/  IMAD.WIDE R6, R2, 0x8, R4 ;  /* 0x0000000802067825 */ /* 0x000fcc00078e0204 */
[----:B------:R-:W2:Y:S01]  /*0900*/  LDG.E.64 R6, desc[UR16][R6.64] ;  /* 0x0000001006067981 */ /* 0x000ea2000c1e1b00 */
[----:B------:R-:W-:Y:S02]  /*0910*/  VIADD R10, R10, 0x1 ;  /* 0x000000010a0a7836 */ /* 0x000fe40000000000 */
[----:B------:R-:W-:-:S03]  /*0920*/  VIADD R2, R2, 0x200 ;  /* 0x0000020002027836 */ /* 0x000fc60000000000 */
[----:B------:R-:W-:Y:S01]  /*0930*/  ISETP.NE.AND P0, PT, R10, RZ, PT ;  /* 0x000000ff0a00720c */ /* 0x000fe20003f05270 */
[----:B--2--5:R-:W-:-:S12]  /*0940*/  DADD R8, R6, R8 ;  /* 0x0000000006087229 */ /* 0x024fd80000000008 */
[----:B------:R-:W-:Y:S05]  /*0950*/  @P0 BRA `(.L_x_43) ;  /* 0xfffffffc00e40947 */ /* 0x000fea000383ffff */
.L_x_35:
[----:B------:R-:W-:Y:S05]  /*0960*/  BSYNC.RECONVERGENT B1 ;  /* 0x0000000000017941 */ /* 0x000fea0003800200 */
.L_x_34:
        /* <DEDUP_REMOVED lines=12> */
[----:B------:R-:W-:-:S03]  /*0a30*/  @!P1 SHF.R.U32.HI R3, RZ, 0x2, R0 ;  /* 0x00000002ff039819 */ /* 0x000fc60000011600 */
[----:B------:R-:W0:Y:S01]  /*0a40*/  SHFL.DOWN PT, R5, R7, 0x2, 0x1f ;  /* 0x08401f0007057f89 */ /* 0x000e2200000e0000 */
[----:B------:R-:W-:Y:S01]  /*0a50*/  @!P1 LOP3.LUT R3, R3, 0xf8, RZ, 0xc0, !PT ;  /* 0x000000f803039812 */ /* 0x000fe200078ec0ff */
        /* <DEDUP_REMOVED lines=14> */
[----:B-1----:R-:W-:-:S05]  /*0b40*/  @!P1 LEA R10, R13, R10, 0x18 ;  /* 0x0000000a0d0a9211 */ /* 0x002fca00078ec0ff */
[----:B------:R-:W-:Y:S01]  /*0b50*/  @!P1 IMAD.IADD R3, R3, 0x1, R10 ;  /* 0x0000000103039824 */ /* 0x000fe200078e020a */
[----:B0-----:R-:W-:-:S10]  /*0b60*/  DADD R4, R4, R8 ;  /* 0x0000000004047229 */ /* 0x001fd40000000008 */
[----:B------:R-:W-:Y:S02]  /*0b70*/  FSEL R6, R8, R4, P0 ;  /* 0x0000000408067208 */ /* 0x000fe40000000000 */
[----:B------:R-:W-:Y:S02]  /*0b80*/  FSEL R7, R9, R5, P0 ;  /* 0x0000000509077208 */ /* 0x000fe40000000000 */
[----:B------:R-:W-:Y:S01]  /*0b90*/  ISETP.NE.AND P0, PT, R0, RZ, PT ;  /* 0x000000ff0000720c */ /* 0x000fe20003f05270 */
[----:B------:R-:W-:Y:S04]  /*0ba0*/  SHFL.DOWN PT, R4, R6, 0x10, 0x1f ;  /* 0x0a001f0006047f89 */ /* 0x000fe800000e0000 */
[----:B------:R-:W0:Y:S02]  /*0bb0*/  SHFL.DOWN PT, R5, R7, 0x10, 0x1f ;  /* 0x0a001f0007057f89 */ /* 0x000e2400000e0000 */
        /* <DEDUP_REMOVED lines=10> */
[----:B--2---:R-:W0:Y:S04]  /*0c60*/  LDS.64 R2, [UR4+0x18] ;  /* 0x00001804ff027984 */ /* 0x004e280008000a00 */
        /* <DEDUP_REMOVED lines=23> */
.L_x_44:
[----:B------:R-:W-:-:S05]  /*0de0*/  LOP3.LUT R2, R0, 0x3e0, RZ, 0xc0, !PT ;  /* 0x000003e000027812 */ /* 0x000fca00078ec0ff */
[----:B------:R-:W-:Y:S01]  /*0df0*/  VIADD R4, R2, 0x20 ;  /* 0x0000002002047836 */ /* 0x000fe20000000000 */
[----:B------:R-:W-:-:S04]  /*0e00*/  LOP3.LUT R2, RZ, R2, RZ, 0x33, !PT ;  /* 0x00000002ff027212 */ /* 0x000fc800078e33ff */
[----:B------:R-:W-:Y:S01]  /*0e10*/  ISETP.GT.AND P0, PT, R4, R3, PT ;  /* 0x000000030400720c */ /* 0x000fe20003f04270 */
[----:B------:R-:W-:-:S05]  /*0e20*/  IMAD.IADD R2, R3, 0x1, R2 ;  /* 0x0000000103027824 */ /* 0x000fca00078e0202 */
[----:B------:R-:W-:Y:S02]  /*0e30*/  SEL R5, R2, 0x1f, P0 ;  /* 0x0000001f02057807 */ /* 0x000fe40000000000 */
[----:B------:R-:W0:Y:S03]  /*0e40*/  S2R R2, SR_LANEID ;  /* 0x0000000000027919 */ /* 0x000e260000000000 */
[----:B-----5:R-:W-:Y:S04]  /*0e50*/  SHFL.DOWN PT, R6, R8, 0x1, R5 ;  /* 0x0820000008067989 */ /* 0x020fe800000e0005 */
[----:B------:R-:W1:Y:S02]  /*0e60*/  SHFL.DOWN PT, R7, R9, 0x1, R5 ;  /* 0x0820000009077989 */ /* 0x000e6400000e0005 */
[----:B-1----:R-:W-:Y:S01]  /*0e70*/  DADD R6, R6, R8 ;  /* 0x0000000006067229 */ /* 0x002fe20000000008 */
[C---:B0-----:R-:W-:Y:S01]  /*0e80*/  ISETP.GE.AND P0, PT, R2.reuse, R5, PT ;  /* 0x000000050200720c */ /* 0x041fe20003f06270 */
[C---:B------:R-:W-:Y:S01]  /*0e90*/  VIADD R4, R2.reuse, 0x2 ;  /* 0x0000000202047836 */ /* 0x040fe20000000000 */
[----:B------:R-:W-:-:S07]  /*0ea0*/  ISETP.NE.AND P1, PT, R2, RZ, PT ;  /* 0x000000ff0200720c */ /* 0x000fce0003f25270 */
[----:B------:R-:W-:Y:S02]  /*0eb0*/  FSEL R10, R6, R8, !P0 ;  /* 0x00000008060a7208 */ /* 0x000fe40004000000 */
[----:B------:R-:W-:Y:S02]  /*0ec0*/  FSEL R11, R7, R9, !P0 ;  /* 0x00000009070b7208 */ /* 0x000fe40004000000 */
[----:B------:R-:W-:Y:S01]  /*0ed0*/  ISETP.GT.AND P0, PT, R4, R5, PT ;  /* 0x000000050400720c */ /* 0x000fe20003f04270 */
[----:B------:R-:W-:Y:S01]  /*0ee0*/  SHFL.DOWN PT, R6, R10, 0x2, R5 ;  /* 0x084000000a067989 */ /* 0x000fe200000e0005 */
[----:B------:R-:W-:-:S03]  /*0ef0*/  VIADD R4, R2, 0x4 ;  /* 0x0000000402047836 */ /* 0x000fc60000000000 */
[----:B------:R-:W0:Y:S02]  /*0f00*/  SHFL.DOWN PT, R7, R11, 0x2, R5 ;  /* 0x084000000b077989 */ /* 0x000e2400000e0005 */
[----:B0-----:R-:W-:-:S10]  /*0f10*/  DADD R6, R6, R10 ;  /* 0x0000000006067229 */ /* 0x001fd4000000000a */
[----:B------:R-:W-:Y:S02]  /*0f20*/  FSEL R12, R10, R6, P0 ;  /* 0x000000060a0c7208 */ /* 0x000fe40000000000 */
[----:B------:R-:W-:Y:S02]  /*0f30*/  FSEL R13, R11, R7, P0 ;  /* 0x000000070b0d7208 */ /* 0x000fe40000000000 */
[----:B------:R-:W-:Y:S01]  /*0f40*/  ISETP.GT.AND P0, PT, R4, R5, PT ;  /* 0x000000050400720c */ /* 0x000fe20003f04270 */
[----:B------:R-:W-:Y:S01]  /*0f50*/  SHFL.DOWN PT, R6, R12, 0x4, R5 ;  /* 0x088000000c067989 */ /* 0x000fe200000e0005 */
[C---:B------:R-:W-:Y:S02]  /*0f60*/  VIADD R4, R2.reuse, 0x8 ;  /* 0x0000000802047836 */ /* 0x040fe40000000000 */
[----:B------:R-:W-:Y:S01]  /*0f70*/  VIADD R2, R2, 0x10 ;  /* 0x0000001002027836 */ /* 0x000fe20000000000 */
[----:B------:R-:W0:Y:S02]  /*0f80*/  SHFL.DOWN PT, R7, R13, 0x4, R5 ;  /* 0x088000000d077989 */ /* 0x000e2400000e0005 */
[----:B0-----:R-:W-:-:S10]  /*0f90*/  DADD R6, R6, R12 ;  /* 0x0000000006067229 */ /* 0x001fd4000000000c */
[----:B------:R-:W-:Y:S02]  /*0fa0*/  FSEL R8, R12, R6, P0 ;  /* 0x000000060c087208 */ /* 0x000fe40000000000 */
[----:B------:R-:W-:Y:S02]  /*0fb0*/  FSEL R9, R13, R7, P0 ;  /* 0x000000070d097208 */ /* 0x000fe40000000000 */
[----:B------:R-:W-:Y:S01]  /*0fc0*/  ISETP.GT.AND P0, PT, R4, R5, PT ;  /* 0x000000050400720c */ /* 0x000fe20003f04270 */
[----:B------:R-:W-:Y:S01]  /*0fd0*/  SHFL.DOWN PT, R6, R8, 0x8, R5 ;  /* 0x0900000008067989 */ /* 0x000fe200000e0005 */
[----:B------:R-:W-:-:S03]  /*0fe0*/  @!P1 SHF.R.U32.HI R4, RZ, 0x2, R0 ;  /* 0x00000002ff049819 */ /* 0x000fc60000011600 */
[----:B------:R-:W0:Y:S01]  /*0ff0*/  SHFL.DOWN PT, R7, R9, 0x8, R5 ;  /* 0x0900000009077989 */ /* 0x000e2200000e0005 */
[----:B------:R-:W-:Y:S01]  /*1000*/  @!P1 LOP3.LUT R4, R4, 0xf8, RZ, 0xc0, !PT ;  /* 0x000000f804049812 */ /* 0x000fe200078ec0ff */
[----:B------:R-:W1:Y:S01]  /*1010*/  @!P1 S2R R13, SR_CgaCtaId ;  /* 0x00000000000d9919 */ /* 0x000e620000008800 */
[----:B0-----:R-:W-:-:S10]  /*1020*/  DADD R6, R6, R8 ;  /* 0x0000000006067229 */ /* 0x001fd40000000008 */
[----:B------:R-:W-:Y:S02]  /*1030*/  FSEL R10, R8, R6, P0 ;  /* 0x00000006080a7208 */ /* 0x000fe40000000000 */
[----:B------:R-:W-:Y:S02]  /*1040*/  FSEL R11, R9, R7, P0 ;  /* 0x00000007090b7208 */ /* 0x000fe40000000000 */
[----:B------:R-:W-:Y:S01]  /*1050*/  @!P1 MOV R8, 0x400 ;  /* 0x0000040000089802 */ /* 0x000fe20000000f00 */
[----:B------:R-:W-:Y:S01]  /*1060*/  SHFL.DOWN PT, R6, R10, 0x10, R5 ;  /* 0x0a0000000a067989 */ /* 0x000fe200000e0005 */
[----:B------:R-:W-:Y:S02]  /*1070*/  ISETP.GT.AND P0, PT, R2, R5, PT ;  /* 0x000000050200720c */ /* 0x000fe40003f04270 */
[----:B-1----:R-:W-:Y:S01]  /*1080*/  @!P1 LEA R13, R13, R8, 0x18 ;  /* 0x000000080d0d9211 */ /* 0x002fe200078ec0ff */
[----:B------:R-:W0:Y:S04]  /*1090*/  SHFL.DOWN PT, R7, R11, 0x10, R5 ;  /* 0x0a0000000b077989 */ /* 0x000e2800000e0005 */
[----:B------:R-:W-:Y:S01]  /*10a0*/  @!P1 IMAD.IADD R13, R4, 0x1, R13 ;  /* 0x00000001040d9824 */ /* 0x000fe200078e020d */
[----:B0-----:R-:W-:-:S10]  /*10b0*/  DADD R6, R6, R10 ;  /* 0x0000000006067229 */ /* 0x001fd4000000000a */
[----:B------:R-:W-:Y:S02]  /*10c0*/  FSEL R8, R10, R6, P0 ;  /* 0x000000060a087208 */ /* 0x000fe40000000000 */
[----:B------:R-:W-:Y:S02]  /*10d0*/  FSEL R9, R11, R7, P0 ;  /* 0x000000070b097208 */ /* 0x000fe40000000000 */
[----:B------:R-:W-:-:S03]  /*10e0*/  ISETP.NE.AND P0, PT, R0, RZ, PT ;  /* 0x000000ff0000720c */ /* 0x000fc60003f05270 */
[----:B------:R1:W-:Y:S01]  /*10f0*/  @!P1 STS.64 [R13+0x10], R8 ;  /* 0x000010080d009388 */ /* 0x0003e20000000a00 */
[----:B------:R-:W-:Y:S09]  /*1100*/  BAR.SYNC.DEFER_BLOCKING 0x0 ;  /* 0x0000000000007b1d */ /* 0x000ff20000010000 */
[----:B------:R-:W-:Y:S05]  /*1110*/  @P0 BRA `(.L_x_45) ;  /* 0x0000001400a00947 */ /* 0x000fea0003800000 */
[----:B------:R-:W0:Y:S01]  /*1120*/  S2UR UR5, SR_CgaCtaId ;  /* 0x00000000000579c3 */ /* 0x000e220000008800 */
[----:B------:R-:W-:Y:S01]  /*1130*/  UMOV UR4, 0x400 ;  /* 0x0000040000047882 */ /* 0x000fe20000000000 */
[----:B------:R-:W-:Y:S01]  /*1140*/  ISETP.GT.AND P1, PT, R3, 0x20, PT ;  /* 0x000000200300780c */ /* 0x000fe20003f24270 */
[----:B0-----:R-:W-:-:S09]  /*1150*/  ULEA UR4, UR5, UR4, 0x18 ;  /* 0x0000000405047291 */ /* 0x001fd2000f8ec0ff */
[----:B------:R-:W0:Y:S04]  /*1160*/  LDS.64 R10, [UR4+0x18] ;  /* 0x00001804ff0a7984 */ /* 0x000e280008000a00 */
[----:B------:R-:W2:Y:S01]  /*1170*/  LDS.128 R4, [UR4+0x20] ;  /* 0x00002004ff047984 */ /* 0x000ea20008000c00 */
[----:B0-----:R-:W-:-:S10]  /*1180*/  DADD R10, R8, R10 ;  /* 0x00000000080a7229 */ /* 0x001fd4000000000a */
[----:B------:R-:W-:Y:S02]  /*1190*/  FSEL R12, R10, R8, P1 ;  /* 0x000000080a0c7208 */ /* 0x000fe40000800000 */
[----:B-1----:R-:W-:Y:S02]  /*11a0*/  FSEL R13, R11, R9, P1 ;  /* 0x000000090b0d7208 */ /* 0x002fe40000800000 */
[----:B------:R-:W0:Y:S01]  /*11b0*/  LDS.128 R8, [UR4+0x30] ;  /* 0x00003004ff087984 */ /* 0x000e220008000c00 */
[----:B------:R-:W-:-:S03]  /*11c0*/  ISETP.GT.AND P1, PT, R3, 0x40, PT ;  /* 0x000000400300780c */ /* 0x000fc60003f24270 */
        /* <DEDUP_REMOVED lines=61> */
.L_x_31:
[----:B------:R-:W0:Y:S01]  /*15a0*/  S2R R0, SR_TID.X ;  /* 0x0000000000007919 */ /* 0x000e220000002100 */
[----:B------:R-:W1:Y:S01]  /*15b0*/  LDC.64 R4, c[0x0][0x380] ;  /* 0x0000e000ff047b82 */ /* 0x000e620000000a00 */
[----:B0-----:R-:W-:-:S04]  /*15c0*/  VIADD R21, R0, UR9 ;  /* 0x0000000900157c36 */ /* 0x001fc80008000000 */
[----:B-1----:R-:W-:-:S05]  /*15d0*/  IMAD.WIDE.U32 R20, R21, 0x8, R4 ;  /* 0x0000000815147825 */ /* 0x002fca00078e0004 */
[----:B------:R-:W2:Y:S04]  /*15e0*/  LDG.E.64 R14, desc[UR16][R20.64] ;  /* 0x00000010140e7981 */ /* 0x000ea8000c1e1b00 */
[----:B------:R-:W2:Y:S04]  /*15f0*/  LDG.E.64 R16, desc[UR16][R20.64+0x1000] ;  /* 0x0010001014107981 */ /* 0x000ea8000c1e1b00 */
[----:B------:R-:W3:Y:S04]  /*1600*/  LDG.E.64 R18, desc[UR16][R20.64+0x2000] ;  /* 0x0020001014127981 */ /* 0x000ee8000c1e1b00 */
[----:B------:R-:W4:Y:S04]  /*1610*/  LDG.E.64 R10, desc[UR16][R20.64+0x3000] ;  /* 0x00300010140a7981 */ /* 0x000f28000c1e1b00 */
[----:B------:R-:W5:Y:S04]  /*1620*/  LDG.E.64 R6, desc[UR16][R20.64+0x4000] ;  /* 0x0040001014067981 */ /* 0x000f68000c1e1b00 */
[----:B------:R-:W5:Y:S04]  /*1630*/  LDG.E.64 R4, desc[UR16][R20.64+0x5000] ;  /* 0x0050001014047981 */ /* 0x000f68000c1e1b00 */
[----:B------:R-:W5:Y:S01]  /*1640*/  LDG.E.64 R8, desc[UR16][R20.64+0x6000] ;  /* 0x0060001014087981 */ /* 0x000f62000c1e1b00 */
[----:B------:R-:W-:-:S04]  /*1650*/  ISETP.GE.U32.AND P0, PT, R13, UR5, PT ;  /* 0x000000050d007c0c */ /* 0x000fc8000bf06070 */
[----:B------:R-:W-:Y:S01]  /*1660*/  ISETP.GE.U32.AND.EX P0, PT, R2, UR4, PT, P0 ;  /* 0x0000000402007c0c */ /* 0x000fe2000bf06100 */
[----:B--2---:R-:W-:-:S08]  /*1670*/  DADD R14, R14, R16 ;  /* 0x000000000e0e7229 */ /* 0x004fd00000000010 */
[----:B---3--:R-:W-:-:S08]  /*1680*/  DADD R14, R18, R14 ;  /* 0x00000000120e7229 */ /* 0x008fd0000000000e */
[----:B----4-:R-:W-:-:S08]  /*1690*/  DADD R10, R10, R14 ;  /* 0x000000000a0a7229 */ /* 0x010fd0000000000e */
[----:B-----5:R-:W-:-:S08]  /*16a0*/  DADD R6, R6, R10 ;  /* 0x0000000006067229 */ /* 0x020fd0000000000a */
[----:B------:R-:W-:-:S08]  /*16b0*/  DADD R4, R4, R6 ;  /* 0x0000000004047229 */ /* 0x000fd00000000006 */
[----:B------:R-:W-:Y:S01]  /*16c0*/  DADD R8, R8, R4 ;  /* 0x0000000008087229 */ /* 0x000fe20000000004 */
[----:B------:R-:W-:Y:S10]  /*16d0*/  @!P0 BRA `(.L_x_46) ;  /* 0x0000000c001c8947 */ /* 0x000ff40003800000 */
[----:B------:R-:W-:Y:S01]  /*16e0*/  UIADD3 UR7, UP0, UPT, UR5, UR9, URZ ;  /* 0x0000000905077290 */ /* 0x000fe2000ff1e0ff */
[----:B------:R-:W-:Y:S01]  /*16f0*/  IADD3 R23, P1, PT, R12, -0xe00, RZ ;  /* 0xfffff2000c177810 */ /* 0x000fe20007f3e0ff */
[----:B------:R-:W0:Y:S01]  /*1700*/  LDCU.64 UR12, c[0x0][0x380] ;  /* 0x00007000ff0c77ac */ /* 0x000e220008000a00 */
[----:B------:R-:W-:Y:S02]  /*1710*/  LOP3.LUT R5, RZ, R0, RZ, 0x33, !PT ;  /* 0x00000000ff057212 */ /* 0x000fe400078e33ff */
[----:B------:R-:W-:Y:S01]  /*1720*/  IADD3.X R22, PT, PT, R3, -0x1, RZ, P1, !PT ;  /* 0xffffffff03167810 */ /* 0x000fe20000ffe4ff */
[----:B------:R-:W-:Y:S01]  /*1730*/  UIADD3.X UR8, UPT, UPT, URZ, UR4, URZ, UP0, !UPT ;  /* 0x00000004ff087290 */ /* 0x000fe200087fe4ff */
[----:B------:R-:W-:Y:S01]  /*1740*/  ISETP.LT.U32.AND P0, PT, R23, UR7, PT ;  /* 0x0000000717007c0c */ /* 0x000fe2000bf01070 */
[----:B------:R-:W-:Y:S01]  /*1750*/  UMOV UR6, UR5 ;  /* 0x0000000500067c82 */ /* 0x000fe20008000000 */
[----:B------:R-:W-:Y:S01]  /*1760*/  IADD3 R7, P2, PT, R0, UR7, RZ ;  /* 0x0000000700077c10 */ /* 0x000fe2000ff5e0ff */
[----:B------:R-:W-:Y:S01]  /*1770*/  UMOV UR4, URZ ;  /* 0x000000ff00047c82 */ /* 0x000fe20008000000 */
[----:B------:R-:W-:Y:S01]  /*1780*/  IADD3 R5, PT, PT, R12, -UR5, R5 ;  /* 0x800000050c057c10 */ /* 0x000fe2000fffe005 */
[----:B------:R-:W-:Y:S01]  /*1790*/  IMAD.U32 R11, RZ, RZ, UR8 ;  /* 0x00000008ff0b7e24 */ /* 0x000fe2000f8e00ff */
[----:B------:R-:W-:Y:S01]  /*17a0*/  UMOV UR10, UR8 ;  /* 0x00000008000a7c82 */ /* 0x000fe20008000000 */
[----:B------:R-:W-:-:S03]  /*17b0*/  IMAD.X R0, RZ, RZ, UR8, P2 ;  /* 0x00000008ff007e24 */ /* 0x000fc600090e06ff */
[----:B------:R-:W-:Y:S02]  /*17c0*/  ISETP.GT.U32.AND.EX P0, PT, R11, R22, PT, P0 ;  /* 0x000000160b00720c */ /* 0x000fe40003f04100 */
[----:B0-----:R-:W-:-:S04]  /*17d0*/  LEA R6, P1, R7, UR12, 0x3 ;  /* 0x0000000c07067c11 */ /* 0x001fc8000f8218ff */
[----:B------:R-:W-:Y:S02]  /*17e0*/  IADD3 R6, P2, PT, R6, 0x8000, RZ ;  /* 0x0000800006067810 */ /* 0x000fe40007f5e0ff */
[----:B------:R-:W-:Y:S01]  /*17f0*/  LEA.HI.X R7, R7, UR13, R0, 0x3, P1 ;  /* 0x0000000d07077c11 */ /* 0x000fe200088f1c00 */
[----:B------:R-:W-:Y:S01]  /*1800*/  VIADD R0, R5, -UR9 ;  /* 0x8000000905007c36 */ /* 0x000fe20008000000 */
[----:B------:R-:W-:-:S03]  /*1810*/  UMOV UR9, UR7 ;  /* 0x0000000700097c82 */ /* 0x000fc60008000000 */
[----:B------:R-:W-:Y:S01]  /*1820*/  IMAD.X R7, RZ, RZ, R7, P2 ;  /* 0x000000ffff077224 */ /* 0x000fe200010e0607 */
[----:B------:R-:W-:Y:S06]  /*1830*/  @P0 BRA `(.L_x_47) ;  /* 0x0000000000b80947 */ /* 0x000fec0003800000 */
[----:B------:R-:W0:Y:S01]  /*1840*/  LDC.64 R2, c[0x0][0x3b8] ;  /* 0x0000ee00ff027b82 */ /* 0x000e220000000a00 */
[----:B------:R-:W1:Y:S01]  /*1850*/  LDCU UR11, c[0x0][0x3c0] ;  /* 0x00007800ff0b77ac */ /* 0x000e620008000800 */
[----:B------:R-:W2:Y:S01]  /*1860*/  LDCU.64 UR12, c[0x0][0x380] ;  /* 0x00007000ff0c77ac */ /* 0x000ea20008000a00 */
[----:B------:R-:W-:Y:S01]  /*1870*/  NOP ;  /* 0x0000000000007918 */ /* 0x000fe20000000000 */
.L_x_48:
[----:B------:R-:W3:Y:S02]  /*1880*/  S2R R4, SR_TID.X ;  /* 0x0000000000047919 */ /* 0x000ee40000002100 */
[----:B---3--:R-:W-:-:S05]  /*1890*/  IADD3 R4, P0, PT, R4, UR7, RZ ;  /* 0x0000000704047c10 */ /* 0x008fca000ff1e0ff */
[----:B------:R-:W-:Y:S01]  /*18a0*/  IMAD.X R5, RZ, RZ, UR8, P0 ;  /* 0x00000008ff057e24 */ /* 0x000fe200080e06ff */
[----:B--2---:R-:W-:-:S04]  /*18b0*/  LEA R24, P0, R4, UR12, 0x3 ;  /* 0x0000000c04187c11 */ /* 0x004fc8000f8018ff */
[----:B------:R-:W-:-:S05]  /*18c0*/  LEA.HI.X R25, R4, UR13, R5, 0x3, P0 ;  /* 0x0000000d04197c11 */ /* 0x000fca00080f1c05 */
[----:B------:R-:W2:Y:S04]  /*18d0*/  LDG.E.64 R12, desc[UR16][R24.64] ;  /* 0x00000010180c7981 */ /* 0x000ea8000c1e1b00 */
[----:B------:R-:W3:Y:S04]  /*18e0*/  LDG.E.64 R14, desc[UR16][R24.64+0x1000] ;  /* 0x00100010180e7981 */ /* 0x000ee8000c1e1b00 */
[----:B------:R-:W4:Y:S04]  /*18f0*/  LDG.E.64 R16, desc[UR16][R24.64+0x2000] ;  /* 0x0020001018107981 */ /* 0x000f28000c1e1b00 */
[----:B------:R-:W5:Y:S04]  /*1900*/  LDG.E.64 R18, desc[UR16][R24.64+0x3000] ;  /* 0x0030001018127981 */ /* 0x000f68000c1e1b00 */
[----:B------:R-:W5:Y:S04]  /*1910*/  LDG.E.64 R20, desc[UR16][R24.64+0x4000] ;  /* 0x0040001018147981 */ /* 0x000f68000c1e1b00 */
[----:B------:R-:W5:Y:S04]  /*1920*/  LDG.E.64 R4, desc[UR16][R24.64+0x5000] ;  /* 0x0050001018047981 */ /* 0x000f68000c1e1b00 */
[----:B------:R-:W5:Y:S01]  /*1930*/  LDG.E.64 R10, desc[UR16][R24.64+0x6000] ;  /* 0x00600010180a7981 */ /* 0x000f62000c1e1b00 */
[----:B-1----:R-:W-:-:S04]  /*1940*/  UIMAD UR14, UR11, 0xe00, URZ ;  /* 0x00000e000b0e78a4 */ /* 0x002fc8000f8e02ff */
[----:B------:R-:W-:Y:S02]  /*1950*/  USHF.R.S32.HI UR15, URZ, 0x1f, UR14 ;  /* 0x0000001fff0f7899 */ /* 0x000fe4000801140e */
[----:B------:R-:W-:-:S04]  /*1960*/  UIADD3 UR5, UP0, UPT, UR14, UR9, URZ ;  /* 0x000000090e057290 */ /* 0x000fc8000ff1e0ff */
[----:B------:R-:W-:Y:S01]  /*1970*/  UIADD3.X UR6, UPT, UPT, UR15, UR10, URZ, UP0, !UPT ;  /* 0x0000000a0f067290 */ /* 0x000fe200087fe4ff */
[----:B--2---:R-:W-:-:S08]  /*1980*/  DADD R12, R12, R8 ;  /* 0x000000000c0c7229 */ /* 0x004fd00000000008 */
[----:B---3--:R-:W-:-:S08]  /*1990*/  DADD R12, R14, R12 ;  /* 0x000000000e0c7229 */ /* 0x008fd0000000000c */
[----:B----4-:R-:W-:-:S08]  /*19a0*/  DADD R12, R16, R12 ;  /* 0x00000000100c7229 */ /* 0x010fd0000000000c */
[----:B-----5:R-:W-:-:S08]  /*19b0*/  DADD R12, R18, R12 ;  /* 0x00000000120c7229 */ /* 0x020fd0000000000c */
[----:B------:R-:W-:Y:S01]  /*19c0*/  DADD R20, R20, R12 ;  /* 0x0000000014147229 */ /* 0x000fe2000000000c */
[----:B0-----:R-:W-:-:S05]  /*19d0*/  IMAD.MOV.U32 R12, RZ, RZ, R2 ;  /* 0x000000ffff0c7224 */ /* 0x001fca00078e0002 */
[----:B------:R-:W-:Y:S02]  /*19e0*/  IADD3 R8, P1, PT, R12, -UR7, RZ ;  /* 0x800000070c087c10 */ /* 0x000fe4000ff3e0ff */
[----:B------:R-:W-:Y:S02]  /*19f0*/  DADD R4, R4, R20 ;  /* 0x0000000004047229 */ /* 0x000fe40000000014 */
[----:B------:R-:W-:Y:S02]  /*1a00*/  ISETP.GE.U32.AND P0, PT, R8, UR14, PT ;  /* 0x0000000e08007c0c */ /* 0x000fe4000bf06070 */
[----:B------:R-:W-:-:S04]  /*1a10*/  IADD3.X R8, PT, PT, R3, ~UR8, RZ, P1, !PT ;  /* 0x8000000803087c10 */ /* 0x000fc80008ffe4ff */
[----:B------:R-:W-:Y:S01]  /*1a20*/  ISETP.GE.U32.AND.EX P0, PT, R8, UR15, PT, P0 ;  /* 0x0000000f08007c0c */ /* 0x000fe2000bf06100 */
[----:B------:R-:W-:-:S12]  /*1a30*/  DADD R8, R10, R4 ;  /* 0x000000000a087229 */ /* 0x000fd80000000004 */
[----:B------:R-:W-:Y:S05]  /*1a40*/  @!P0 BRA `(.L_x_46) ;  /* 0x0000000800408947 */ /* 0x000fea0003800000 */
[----:B------:R-:W-:Y:S02]  /*1a50*/  UIADD3 UR7, UP0, UPT, UR14, UR7, URZ ;  /* 0x000000070e077290 */ /* 0x000fe4000ff1e0ff */
[----:B------:R-:W-:Y:S01]  /*1a60*/  IMAD.U32 R5, RZ, RZ, UR14 ;  /* 0x0000000eff057e24 */ /* 0x000fe2000f8e00ff */
[----:B------:R-:W-:Y:S01]  /*1a70*/  UIADD3 UR4, UPT, UPT, UR4, 0x1, URZ ;  /* 0x0000000104047890 */ /* 0x000fe2000fffe0ff */
[----:B------:R-:W-:Y:S01]  /*1a80*/  VIADD R0, R0, -UR14 ;  /* 0x8000000e00007c36 */ /* 0x000fe20008000000 */
[----:B------:R-:W-:Y:S01]  /*1a90*/  UIADD3.X UR8, UPT, UPT, UR15, UR8, URZ, UP0, !UPT ;  /* 0x000000080f087290 */ /* 0x000fe200087fe4ff */
[----:B------:R-:W-:Y:S01]  /*1aa0*/  IMAD.WIDE R6, R5, 0x8, R6 ;  /* 0x0000000805067825 */ /* 0x000fe200078e0206 */
[----:B------:R-:W-:Y:S01]  /*1ab0*/  ISETP.LT.U32.AND P0, PT, R23, UR7, PT ;  /* 0x0000000717007c0c */ /* 0x000fe2000bf01070 */
[----:B------:R-:W-:Y:S01]  /*1ac0*/  UMOV UR9, UR5 ;  /* 0x0000000500097c82 */ /* 0x000fe20008000000 */
[----:B------:R-:W-:Y:S02]  /*1ad0*/  UMOV UR10, UR6 ;  /* 0x00000006000a7c82 */ /* 0x000fe40008000000 */
[----:B------:R-:W-:-:S05]  /*1ae0*/  IMAD.U32 R11, RZ, RZ, UR8 ;  /* 0x00000008ff0b7e24 */ /* 0x000fca000f8e00ff */
[----:B------:R-:W-:-:S13]  /*1af0*/  ISETP.GT.U32.AND.EX P0, PT, R11, R22, PT, P0 ;  /* 0x000000160b00720c */ /* 0x000fda0003f04100 */
[----:B------:R-:W-:Y:S05]  /*1b00*/  @!P0 BRA `(.L_x_48) ;  /* 0xfffffffc005c8947 */ /* 0x000fea000383ffff */
[----:B------:R-:W-:-:S05]  /*1b10*/  UMOV UR6, UR14 ;  /* 0x0000000e00067c82 */ /* 0x000fca0008000000 */
.L_x_47:
[----:B------:R-:W0:Y:S01]  /*1b20*/  S2R R11, SR_TID.X ;  /* 0x00000000000b7919 */ /* 0x000e220000002100 */
[C---:B------:R-:W-:Y:S01]  /*1b30*/  VIADD R2, R12.reuse, -UR7 ;  /* 0x800000070c027c36 */ /* 0x040fe20008000000 */
[----:B------:R-:W-:Y:S01]  /*1b40*/  ISETP.LE.U32.AND P1, PT, R12, UR7, PT ;  /* 0x000000070c007c0c */ /* 0x000fe2000bf23070 */
[----:B------:R-:W-:Y:S01]  /*1b50*/  IMAD.U32 R4, RZ, RZ, UR8 ;  /* 0x00000008ff047e24 */ /* 0x000fe2000f8e00ff */
[----:B------:R-:W-:Y:S02]  /*1b60*/  BSSY.RECONVERGENT B1, `(.L_x_46) ;  /* 0x000007e000017945 */ /* 0x000fe40003800200 */
[----:B0-----:R-:W-:-:S04]  /*1b70*/  ISETP.GE.AND P0, PT, R11, R2, PT ;  /* 0x000000020b00720c */ /* 0x001fc80003f06270 */
[----:B------:R-:W-:-:S13]  /*1b80*/  ISETP.GE.U32.OR.EX P0, PT, R4, R3, P0, P1 ;  /* 0x000000030400720c */ /* 0x000fda0000706510 */
[----:B------:R-:W-:Y:S05]  /*1b90*/  @P0 BRA `(.L_x_49) ;  /* 0x0000000400e80947 */ /* 0x000fea0003800000 */
[----:B------:R-:W-:Y:S01]  /*1ba0*/  UIMAD UR5, UR18, 0xe00, URZ ;  /* 0x00000e00120578a4 */ /* 0x000fe2000f8e02ff */
[----:B------:R-:W-:Y:S01]  /*1bb0*/  LOP3.LUT R3, RZ, R11, RZ, 0x33, !PT ;  /* 0x0000000bff037212 */ /* 0x000fe200078e33ff */
[----:B------:R-:W-:Y:S01]  /*1bc0*/  UIMAD UR14, UR4, UR11, URZ ;  /* 0x0000000b040e72a4 */ /* 0x000fe2000f8e02ff */
[----:B------:R-:W-:Y:S01]  /*1bd0*/  BSSY.RECONVERGENT B2, `(.L_x_50) ;  /* 0x0000035000027945 */ /* 0x000fe20003800200 */
[----:B------:R-:W-:Y:S01]  /*1be0*/  UIADD3 UR5, UPT, UPT, UR5, UR6, URZ ;  /* 0x0000000605057290 */ /* 0x000fe2000fffe0ff */
[----:B------:R-:W-:-:S03]  /*1bf0*/  IMAD.MOV.U32 R2, RZ, RZ, R11 ;  /* 0x000000ffff027224 */ /* 0x000fc600078e000b */
[----:B------:R-:W-:Y:S02]  /*1c00*/  IMAD.U32 R5, RZ, RZ, UR14 ;  /* 0x0000000eff057e24 */ /* 0x000fe4000f8e00ff */
[----:B------:R-:W-:-:S05]  /*1c10*/  IADD3 R12, PT, PT, R12, -UR5, R3 ;  /* 0x800000050c0c7c10 */ /* 0x000fca000fffe003 */
[----:B------:R-:W-:-:S05]  /*1c20*/  IMAD R12, R5, -0xe00, R12 ;  /* 0xfffff200050c7824 */ /* 0x000fca00078e020c */
[C---:B------:R-:W-:Y:S02]  /*1c30*/  ISETP.GE.U32.AND P1, PT, R12.reuse, 0x1e00, PT ;  /* 0x00001e000c00780c */ /* 0x040fe40003f26070 */
[----:B------:R-:W-:-:S04]  /*1c40*/  LEA.HI R3, R12, 0x1, RZ, 0x17 ;  /* 0x000000010c037811 */ /* 0x000fc800078fb8ff */
[----:B------:R-:W-:-:S04]  /*1c50*/  LOP3.LUT R4, R3, 0xf, RZ, 0xc0, !PT ;  /* 0x0000000f03047812 */ /* 0x000fc800078ec0ff */
[----:B------:R-:W-:-:S03]  /*1c60*/  ISETP.NE.AND P0, PT, R4, RZ, PT ;  /* 0x000000ff0400720c */ /* 0x000fc60003f05270 */
[----:B------:R-:W-:Y:S10]  /*1c70*/  @!P1 BRA `(.L_x_51) ;  /* 0x0000000000a89947 */ /* 0x000ff40003800000 */
[----:B------:R-:W-:-:S04]  /*1c80*/  LEA.HI R2, R0, 0x1, RZ, 0x17 ;  /* 0x0000000100027811 */ /* 0x000fc800078fb8ff */
[----:B------:R-:W-:Y:S01]  /*1c90*/  LOP3.LUT R5, R2, 0xfffff0, RZ, 0xc0, !PT ;  /* 0x00fffff002057812 */ /* 0x000fe200078ec0ff */
[----:B------:R-:W-:-:S04]  /*1ca0*/  IMAD.MOV.U32 R2, RZ, RZ, R11 ;  /* 0x000000ffff027224 */ /* 0x000fc800078e000b */
[----:B------:R-:W-:-:S07]  /*1cb0*/  IMAD.MOV R5, RZ, RZ, -R5 ;  /* 0x000000ffff057224 */ /* 0x000fce00078e0a05 */
.L_x_52:
[----:B------:R-:W2:Y:S04]  /*1cc0*/  LDG.E.64 R20, desc[UR16][R6.64+-0x8000] ;  /* 0xff80001006147981 */ /* 0x000ea8000c1e1b00 */
[----:B------:R-:W3:Y:S04]  /*1cd0*/  LDG.E.64 R18, desc[UR16][R6.64+-0x7000] ;  /* 0xff90001006127981 */ /* 0x000ee8000c1e1b00 */
[----:B------:R-:W4:Y:S04]  /*1ce0*/  LDG.E.64 R16, desc[UR16][R6.64+-0x6000] ;  /* 0xffa0001006107981 */ /* 0x000f28000c1e1b00 */
[----:B------:R-:W5:Y:S04]  /*1cf0*/  LDG.E.64 R14, desc[UR16][R6.64+-0x5000] ;  /* 0xffb00010060e7981 */ /* 0x000f68000c1e1b00 */
[----:B------:R-:W5:Y:S04]  /*1d00*/  LDG.E.64 R12, desc[UR16][R6.64+-0x4000] ;  /* 0xffc00010060c7981 */ /* 0x000f68000c1e1b00 */
[----:B------:R-:W5:Y:S04]  /*1d10*/  LDG.E.64 R10, desc[UR16][R6.64+-0x3000] ;  /* 0xffd00010060a7981 */ /* 0x000f68000c1e1b00 */
[----:B------:R-:W5:Y:S04]  /*1d20*/  LDG.E.64 R24, desc[UR16][R6.64+-0x2000] ;  /* 0xffe0001006187981 */ /* 0x000f68000c1e1b00 */
[----:B------:R-:W5:Y:S01]  /*1d30*/  LDG.E.64 R22, desc[UR16][R6.64+-0x1000] ;  /* 0xfff0001006167981 */ /* 0x000f62000c1e1b00 */
[----:B--2---:R-:W-:-:S03]  /*1d40*/  DADD R20, R20, R8 ;  /* 0x0000000014147229 */ /* 0x004fc60000000008 */
[----:B------:R-:W2:Y:S05]  /*1d50*/  LDG.E.64 R8, desc[UR16][R6.64] ;  /* 0x0000001006087981 */ /* 0x000eaa000c1e1b00 */
[----:B---3--:R-:W-:Y:S02]  /*1d60*/  DADD R18, R20, R18 ;  /* 0x0000000014127229 */ /* 0x008fe40000000012 */
[----:B------:R-:W3:Y:S06]  /*1d70*/  LDG.E.64 R20, desc[UR16][R6.64+0x1000] ;  /* 0x0010001006147981 */ /* 0x000eec000c1e1b00 */
[----:B----4-:R-:W-:-:S02]  /*1d80*/  DADD R16, R18, R16 ;  /* 0x0000000012107229 */ /* 0x010fc40000000010 */
[----:B------:R-:W4:Y:S06]  /*1d90*/  LDG.E.64 R18, desc[UR16][R6.64+0x2000] ;  /* 0x0020001006127981 */ /* 0x000f2c000c1e1b00 */
[----:B-----5:R-:W-:Y:S02]  /*1da0*/  DADD R14, R16, R14 ;  /* 0x00000000100e7229 */ /* 0x020fe4000000000e */
[----:B------:R-:W5:Y:S06]  /*1db0*/  LDG.E.64 R16, desc[UR16][R6.64+0x3000] ;  /* 0x0030001006107981 */ /* 0x000f6c000c1e1b00 */
[----:B------:R-:W-:-:S02]  /*1dc0*/  DADD R12, R14, R12 ;  /* 0x000000000e0c7229 */ /* 0x000fc4000000000c */
[----:B------:R-:W5:Y:S06]  /*1dd0*/  LDG.E.64 R14, desc[UR16][R6.64+0x4000] ;  /* 0x00400010060e7981 */ /* 0x000f6c000c1e1b00 */
[----:B------:R-:W-:Y:S02]  /*1de0*/  DADD R10, R12, R10 ;  /* 0x000000000c0a7229 */ /* 0x000fe4000000000a */
[----:B------:R-:W5:Y:S06]  /*1df0*/  LDG.E.64 R12, desc[UR16][R6.64+0x5000] ;  /* 0x00500010060c7981 */ /* 0x000f6c000c1e1b00 */
[----:B------:R-:W-:-:S02]  /*1e00*/  DADD R24, R10, R24 ;  /* 0x000000000a187229 */ /* 0x000fc40000000018 */
[----:B------:R-:W5:Y:S06]  /*1e10*/  LDG.E.64 R10, desc[UR16][R6.64+0x6000] ;  /* 0x00600010060a7981 */ /* 0x000f6c000c1e1b00 */
[----:B------:R-:W-:Y:S02]  /*1e20*/  DADD R22, R24, R22 ;  /* 0x0000000018167229 */ /* 0x000fe40000000016 */
[----:B------:R0:W5:Y:S01]  /*1e30*/  LDG.E.64 R24, desc[UR16][R6.64+0x7000] ;  /* 0x0070001006187981 */ /* 0x000162000c1e1b00 */
        /* <DEDUP_REMOVED lines=8> */
[----:B-----5:R-:W-:-:S08]  /*1ec0*/  DADD R8, R8, R16 ;  /* 0x0000000008087229 */ /* 0x020fd00000000010 */
[----:B------:R-:W-:-:S08]  /*1ed0*/  DADD R8, R8, R14 ;  /* 0x0000000008087229 */ /* 0x000fd0000000000e */
[----:B------:R-:W-:-:S08]  /*1ee0*/  DADD R8, R8, R12 ;  /* 0x0000000008087229 */ /* 0x000fd0000000000c */
[----:B------:R-:W-:-:S08]  /*1ef0*/  DADD R8, R8, R10 ;  /* 0x0000000008087229 */ /* 0x000fd0000000000a */
[----:B------:R-:W-:Y:S01]  /*1f00*/  DADD R8, R8, R24 ;  /* 0x0000000008087229 */ /* 0x000fe20000000018 */
[----:B------:R-:W-:Y:S10]  /*1f10*/  @P1 BRA `(.L_x_52) ;  /* 0xfffffffc00681947 */ /* 0x000ff4000383ffff */
.L_x_51:
[----:B------:R-:W-:Y:S05]  /*1f20*/  BSYNC.RECONVERGENT B2 ;  /* 0x0000000000027941 */ /* 0x000fea0003800200 */
.L_x_50:
[----:B------:R-:W-:Y:S05]  /*1f30*/  @!P0 BRA `(.L_x_49) ;  /* 0x0000000400008947 */ /* 0x000fea0003800000 */
[----:B------:R-:W-:Y:S01]  /*1f40*/  ISETP.GE.U32.AND P1, PT, R4, 0x8, PT ;  /* 0x000000080400780c */ /* 0x000fe20003f26070 */
[----:B------:R-:W-:Y:S01]  /*1f50*/  BSSY.RECONVERGENT B2, `(.L_x_53) ;  /* 0x0000019000027945 */ /* 0x000fe20003800200 */
[----:B------:R-:W-:-:S04]  /*1f60*/  LOP3.LUT R24, R3, 0x7, RZ, 0xc0, !PT ;  /* 0x0000000703187812 */ /* 0x000fc800078ec0ff */
[----:B------:R-:W-:-:S07]  /*1f70*/  ISETP.NE.AND P0, PT, R24, RZ, PT ;  /* 0x000000ff1800720c */ /* 0x000fce0003f05270 */
[----:B------:R-:W-:Y:S06]  /*1f80*/  @!P1 BRA `(.L_x_54) ;  /* 0x0000000000549947 */ /* 0x000fec0003800000 */
[----:B------:R-:W-:-:S05]  /*1f90*/  IADD3 R4, P1, PT, R2, UR7, RZ ;  /* 0x0000000702047c10 */ /* 0x000fca000ff3e0ff */
[----:B------:R-:W-:Y:S01]  /*1fa0*/  IMAD.X R5, RZ, RZ, UR8, P1 ;  /* 0x00000008ff057e24 */ /* 0x000fe200088e06ff */
[----:B------:R-:W-:-:S04]  /*1fb0*/  LEA R20, P1, R4, UR12, 0x3 ;  /* 0x0000000c04147c11 */ /* 0x000fc8000f8218ff */
[----:B------:R-:W-:-:S05]  /*1fc0*/  LEA.HI.X R21, R4, UR13, R5, 0x3, P1 ;  /* 0x0000000d04157c11 */ /* 0x000fca00088f1c05 */
        /* <DEDUP_REMOVED lines=8> */
[----:B------:R-:W-:Y:S01]  /*2050*/  VIADD R2, R2, 0x1000 ;  /* 0x0000100002027836 */ /* 0x000fe20000000000 */
[----:B--2---:R-:W-:-:S08]  /*2060*/  DADD R22, R8, R22 ;  /* 0x0000000008167229 */ /* 0x004fd00000000016 */
[----:B---3--:R-:W-:-:S08]  /*2070*/  DADD R16, R22, R16 ;  /* 0x0000000016107229 */ /* 0x008fd00000000010 */
[----:B----4-:R-:W-:-:S08]  /*2080*/  DADD R14, R16, R14 ;  /* 0x00000000100e7229 */ /* 0x010fd0000000000e */
[----:B-----5:R-:W-:-:S08]  /*2090*/  DADD R12, R14, R12 ;  /* 0x000000000e0c7229 */ /* 0x020fd0000000000c */
[----:B------:R-:W-:-:S08]  /*20a0*/  DADD R10, R12, R10 ;  /* 0x000000000c0a7229 */ /* 0x000fd0000000000a */
[----:B------:R-:W-:-:S08]  /*20b0*/  DADD R6, R10, R6 ;  /* 0x000000000a067229 */ /* 0x000fd00000000006 */
[----:B------:R-:W-:-:S08]  /*20c0*/  DADD R4, R6, R4 ;  /* 0x0000000006047229 */ /* 0x000fd00000000004 */
[----:B------:R-:W-:-:S11]  /*20d0*/  DADD R8, R4, R18 ;  /* 0x0000000004087229 */ /* 0x000fd60000000012 */
.L_x_54:
[----:B------:R-:W-:Y:S05]  /*20e0*/  BSYNC.RECONVERGENT B2 ;  /* 0x0000000000027941 */ /* 0x000fea0003800200 */
.L_x_53:
[----:B------:R-:W-:Y:S05]  /*20f0*/  @!P0 BRA `(.L_x_49) ;  /* 0x0000000000908947 */ /* 0x000fea0003800000 */
[----:B------:R-:W-:Y:S01]  /*2100*/  ISETP.GE.U32.AND P1, PT, R24, 0x4, PT ;  /* 0x000000041800780c */ /* 0x000fe20003f26070 */
[----:B------:R-:W-:Y:S01]  /*2110*/  BSSY.RECONVERGENT B2, `(.L_x_55) ;  /* 0x0000010000027945 */ /* 0x000fe20003800200 */
[----:B------:R-:W-:-:S11]  /*2120*/  LOP3.LUT P0, RZ, R3, 0x3, RZ, 0xc0, !PT ;  /* 0x0000000303ff7812 */ /* 0x000fd6000780c0ff */
[----:B------:R-:W-:Y:S05]  /*2130*/  @!P1 BRA `(.L_x_56) ;  /* 0x0000000000349947 */ /* 0x000fea0003800000 */
[----:B------:R-:W-:-:S05]  /*2140*/  IADD3 R3, P1, PT, R2, UR7, RZ ;  /* 0x0000000702037c10 */ /* 0x000fca000ff3e0ff */
[----:B------:R-:W-:Y:S01]  /*2150*/  IMAD.X R6, RZ, RZ, UR8, P1 ;  /* 0x00000008ff067e24 */ /* 0x000fe200088e06ff */
[----:B------:R-:W-:-:S04]  /*2160*/  LEA R4, P1, R3, UR12, 0x3 ;  /* 0x0000000c03047c11 */ /* 0x000fc8000f8218ff */
[----:B------:R-:W-:-:S05]  /*2170*/  LEA.HI.X R5, R3, UR13, R6, 0x3, P1 ;  /* 0x0000000d03057c11 */ /* 0x000fca00088f1c06 */
[----:B------:R-:W2:Y:S04]  /*2180*/  LDG.E.64 R6, desc[UR16][R4.64] ;  /* 0x0000001004067981 */ /* 0x000ea8000c1e1b00 */
[----:B------:R-:W3:Y:S04]  /*2190*/  LDG.E.64 R10, desc[UR16][R4.64+0x1000] ;  /* 0x00100010040a7981 */ /* 0x000ee8000c1e1b00 */
[----:B------:R-:W4:Y:S04]  /*21a0*/  LDG.E.64 R12, desc[UR16][R4.64+0x2000] ;  /* 0x00200010040c7981 */ /* 0x000f28000c1e1b00 */
[----:B------:R-:W5:Y:S01]  /*21b0*/  LDG.E.64 R14, desc[UR16][R4.64+0x3000] ;  /* 0x00300010040e7981 */ /* 0x000f62000c1e1b00 */
[----:B------:R-:W-:Y:S01]  /*21c0*/  VIADD R2, R2, 0x800 ;  /* 0x0000080002027836 */ /* 0x000fe20000000000 */
[----:B--2---:R-:W-:-:S08]  /*21d0*/  DADD R6, R8, R6 ;  /* 0x0000000008067229 */ /* 0x004fd00000000006 */
[----:B---3--:R-:W-:-:S08]  /*21e0*/  DADD R6, R6, R10 ;  /* 0x0000000006067229 */ /* 0x008fd0000000000a */
[----:B----4-:R-:W-:-:S08]  /*21f0*/  DADD R6, R6, R12 ;  /* 0x0000000006067229 */ /* 0x010fd0000000000c */
[----:B-----5:R-:W-:-:S11]  /*2200*/  DADD R8, R6, R14 ;  /* 0x0000000006087229 */ /* 0x020fd6000000000e */
.L_x_56:
[----:B------:R-:W-:Y:S05]  /*2210*/  BSYNC.RECONVERGENT B2 ;  /* 0x0000000000027941 */ /* 0x000fea0003800200 */
.L_x_55:
[----:B------:R-:W-:Y:S05]  /*2220*/  @!P0 BRA `(.L_x_49) ;  /* 0x0000000000448947 */ /* 0x000fea0003800000 */
[----:B------:R-:W-:Y:S02]  /*2230*/  LOP3.LUT R0, R0, 0xffff, RZ, 0xc0, !PT ;  /* 0x0000ffff00007812 */ /* 0x000fe400078ec0ff */
[----:B------:R-:W-:Y:S02]  /*2240*/  IADD3 R2, P0, PT, R2, UR9, RZ ;  /* 0x0000000902027c10 */ /* 0x000fe4000ff1e0ff */
[----:B------:R-:W-:Y:S02]  /*2250*/  LEA.HI R0, R0, 0x1, RZ, 0x17 ;  /* 0x0000000100007811 */ /* 0x000fe400078fb8ff */
[----:B------:R-:W-:Y:S01]  /*2260*/  LEA R4, P1, R2, UR12, 0x3 ;  /* 0x0000000c02047c11 */ /* 0x000fe2000f8218ff */
[----:B------:R-:W-:Y:S01]  /*2270*/  IMAD.X R5, RZ, RZ, UR10, P0 ;  /* 0x0000000aff057e24 */ /* 0x000fe200080e06ff */
[----:B------:R-:W-:-:S04]  /*2280*/  LOP3.LUT R0, R0, 0x3, RZ, 0xc0, !PT ;  /* 0x0000000300007812 */ /* 0x000fc800078ec0ff */
[----:B------:R-:W-:Y:S01]  /*2290*/  LEA.HI.X R5, R2, UR13, R5, 0x3, P1 ;  /* 0x0000000d02057c11 */ /* 0x000fe200088f1c05 */
[----:B------:R-:W-:-:S07]  /*22a0*/  IMAD.MOV R0, RZ, RZ, -R0 ;  /* 0x000000ffff007224 */ /* 0x000fce00078e0a00 */
.L_x_57:
[----:B------:R-:W-:Y:S02]  /*22b0*/  IMAD.MOV.U32 R2, RZ, RZ, R4 ;  /* 0x000000ffff027224 */ /* 0x000fe400078e0004 */
[----:B------:R-:W-:-:S06]  /*22c0*/  IMAD.MOV.U32 R3, RZ, RZ, R5 ;  /* 0x000000ffff037224 */ /* 0x000fcc00078e0005 */
[----:B------:R-:W2:Y:S01]  /*22d0*/  LDG.E.64 R2, desc[UR16][R2.64] ;  /* 0x0000001002027981 */ /* 0x000ea2000c1e1b00 */
[----:B------:R-:W-:Y:S01]  /*22e0*/  VIADD R0, R0, 0x1 ;  /* 0x0000000100007836 */ /* 0x000fe20000000000 */
[----:B------:R-:W-:-:S04]  /*22f0*/  IADD3 R4, P1, PT, R4, 0x1000, RZ ;  /* 0x0000100004047810 */ /* 0x000fc80007f3e0ff */
[----:B------:R-:W-:Y:S01]  /*2300*/  ISETP.NE.AND P0, PT, R0, RZ, PT ;  /* 0x000000ff0000720c */ /* 0x000fe20003f05270 */
[----:B------:R-:W-:Y:S01]  /*2310*/  IMAD.X R5, RZ, RZ, R5, P1 ;  /* 0x000000ffff057224 */ /* 0x000fe200008e0605 */
[----:B--2---:R-:W-:-:S11]  /*2320*/  DADD R8, R2, R8 ;  /* 0x0000000002087229 */ /* 0x004fd60000000008 */
[----:B------:R-:W-:Y:S05]  /*2330*/  @P0 BRA `(.L_x_57) ;  /* 0xfffffffc00dc0947 */ /* 0x000fea000383ffff */
.L_x_49:
[----:B------:R-:W-:Y:S05]  /*2340*/  BSYNC.RECONVERGENT B1 ;  /* 0x0000000000017941 */ /* 0x000fea0003800200 */
.L_x_46:
[----:B------:R-:W0:Y:S01]  /*2350*/  S2R R0, SR_LANEID ;  /* 0x0000000000007919 */ /* 0x000e220000000000 */
[----:B------:R-:W-:Y:S04]  /*2360*/  SHFL.DOWN PT, R2, R8, 0x1, 0x1f ;  /* 0x08201f0008027f89 */ /* 0x000fe800000e0000 */
[----:B------:R-:W1:Y:S01]  /*2370*/  SHFL.DOWN PT, R3, R9, 0x1, 0x1f ;  /* 0x08201f0009037f89 */ /* 0x000e6200000e0000 */
[----:B------:R-:W2:Y:S01]  /*2380*/  S2R R11, SR_TID.X ;  /* 0x00000000000b7919 */ /* 0x000ea20000002100 */
        /* <DEDUP_REMOVED lines=20> */
[----:B------:R-:W-:Y:S02]  /*24d0*/  @!P1 MOV R7, 0x400 ;  /* 0x0000040000079802 */ /* 0x000fe40000000f00 */
[----:B--2---:R-:W-:Y:S01]  /*24e0*/  @!P1 SHF.R.U32.HI R6, RZ, 0x2, R11 ;  /* 0x00000002ff069819 */ /* 0x004fe2000001160b */
[----:B------:R-:W0:Y:S01]  /*24f0*/  SHFL.DOWN PT, R3, R9, 0x8, 0x1f ;  /* 0x09001f0009037f89 */ /* 0x000e2200000e0000 */
[----:B-1----:R-:W-:-:S02]  /*2500*/  @!P1 LEA R7, R10, R7, 0x18 ;  /* 0x000000070a079211 */ /* 0x002fc400078ec0ff */
[----:B------:R-:W-:-:S05]  /*2510*/  @!P1 LOP3.LUT R6, R6, 0xf8, RZ, 0xc0, !PT ;  /* 0x000000f806069812 */ /* 0x000fca00078ec0ff */
        /* <DEDUP_REMOVED lines=14> */
[----:B------:R-:W1:Y:S01]  /*2600*/  S2UR UR5, SR_CgaCtaId ;  /* 0x00000000000579c3 */ /* 0x000e620000008800 */
[----:B------:R-:W-:Y:S02]  /*2610*/  UMOV UR4, 0x400 ;  /* 0x0000040000047882 */ /* 0x000fe40000000000 */
[----:B-1----:R-:W-:-:S09]  /*2620*/  ULEA UR4, UR5, UR4, 0x18 ;  /* 0x0000000405047291 */ /* 0x002fd2000f8ec0ff */
[----:B0-----:R-:W0:Y:S04]  /*2630*/  LDS.64 R2, [UR4+0x18] ;  /* 0x00001804ff027984 */ /* 0x001e280008000a00 */
        /* <DEDUP_REMOVED lines=22> */
.L_x_45:
[----:B------:R-:W-:Y:S05]  /*27a0*/  BSYNC.RECONVERGENT B0 ;  /* 0x0000000000007941 */ /* 0x000fea0003800200 */
.L_x_30:
[----:B------:R-:W-:Y:S05]  /*27b0*/  @P0 EXIT ;  /* 0x000000000000094d */ /* 0x000fea0003800000 */
[----:B------:R-:W3:Y:S02]  /*27c0*/  LDCU.64 UR4, c[0x0][0x388] ;  /* 0x00007100ff0477ac */ /* 0x000ee40008000a00 */
[----:B---3--:R-:W-:-:S06]  /*27d0*/  UIMAD.WIDE.U32 UR4, UR18, 0x8, UR4 ;  /* 0x00000008120478a5 */ /* 0x008fcc000f8e0004 */
[----:B0-----:R-:W-:Y:S02]  /*27e0*/  IMAD.U32 R2, RZ, RZ, UR4 ;  /* 0x00000004ff027e24 */ /* 0x001fe4000f8e00ff */
[----:B--2---:R-:W-:-:S05]  /*27f0*/  IMAD.U32 R3, RZ, RZ, UR5 ;  /* 0x00000005ff037e24 */ /* 0x004fca000f8e00ff */
[----:B------:R-:W-:Y:S01]  /*2800*/  STG.E.64 desc[UR16][R2.64], R8 ;  /* 0x0000000802007986 */ /* 0x000fe2000c101b10 */
[----:B------:R-:W-:Y:S05]  /*2810*/  EXIT ;  /* 0x000000000000794d */ /* 0x000fea0003800000 */
.L_x_58:
        /* <DEDUP_REMOVED lines=14> */
.L_x_222:


//--------------------- .text._ZN3cub18CUB_300001_SM_10006detail6reduce28DeviceReduceSingleTileKernelINS2_10policy_hubIdyN4cuda3std3__44plusIdEEE10Policy1000EN6thrust24THRUST_300001_SM_1000_NS6detail15normal_iteratorINSD_10device_ptrIdEEEEPdyS9_ddNS7_10__identityEEEvT0_T1_T2_T3_T4_T6_ --------------------------
	.section	.text._ZN3cub18CUB_300001_SM_10006detail6reduce28DeviceReduceSingleTileKernelINS2_10policy_hubIdyN4cuda3std3__44plusIdEEE10Policy1000EN6thrust24THRUST_300001_SM_1000_NS6detail15normal_iteratorINSD_10device_ptrIdEEEEPdyS9_ddNS7_10__identityEEEvT0_T1_T2_T3_T4_T6_,"ax",@progbits
	.align	128
        .global         _ZN3cub18CUB_300001_SM_10006detail6reduce28DeviceReduceSingleTileKernelINS2_10policy_hubIdyN4cuda3std3__44plusIdEEE10Policy1000EN6thrust24THRUST_300001_SM_1000_NS6detail15normal_iteratorINSD_10device_ptrIdEEEEPdyS9_ddNS7_10__identityEEEvT0_T1_T2_T3_T4_T6_
        .type           _ZN3cub18CUB_300001_SM_10006detail6reduce28DeviceReduceSingleTileKernelINS2_10policy_hubIdyN4cuda3std3__44plusIdEEE10Policy1000EN6thrust24THRUST_300001_SM_1000_NS6detail15normal_iteratorINSD_10device_ptrIdEEEEPdyS9_ddNS7_10__identityEEEvT0_T1_T2_T3_T4_T6_,@function
        .size           _ZN3cub18CUB_300001_SM_10006detail6reduce28DeviceReduceSingleTileKernelINS2_10policy_hubIdyN4cuda3std3__44plusIdEEE10Policy1000EN6thrust24THRUST_300001_SM_1000_NS6detail15normal_iteratorINSD_10device_ptrIdEEEEPdyS9_ddNS7_10__identityEEEvT0_T1_T2_T3_T4_T6_,(.L_x_223 - _ZN3cub18CUB_300001_SM_10006detail6reduce28DeviceReduceSingleTileKernelINS2_10policy_hubIdyN4cuda3std3__44plusIdEEE10Policy1000EN6thrust24THRUST_300001_SM_1000_NS6detail15normal_iteratorINSD_10device_ptrIdEEEEPdyS9_ddNS7_10__identityEEEvT0_T1_T2_T3_T4_T6_)
        .other          _ZN3cub18CUB_300001_SM_10006detail6reduce28DeviceReduceSingleTileKernelINS2_10policy_hubIdyN4cuda3std3__44plusIdEEE10Policy1000EN6thrust24THRUST_300001_SM_1000_NS6detail15normal_iteratorINSD_10device_ptrIdEEEEPdyS9_ddNS7_10__identityEEEvT0_T1_T2_T3_T4_T6_,@"STO_CUDA_ENTRY STV_DEFAULT"
_ZN3cub18CUB_300001_SM_10006detail6reduce28DeviceReduceSingleTileKernelINS2_10policy_hubIdyN4cuda3std3__44plusIdEEE10Policy1000EN6thrust24THRUST_300001_SM_1000_NS6detail15normal_iteratorINSD_10device_ptrIdEEEEPdyS9_ddNS7_10__identityEEEvT0_T1_T2_T3_T4_T6_:
.text._ZN3cub18CUB_300001_SM_10006detail6reduce28DeviceReduceSingleTileKernelINS2_10policy_hubIdyN4cuda3std3__44plusIdEEE10Policy1000EN6thrust24THRUST_300001_SM_1000_NS6detail15normal_iteratorINSD_10device_ptrIdEEEEPdyS9_ddNS7_10__identityEEEvT0_T1_T2_T3_T4_T6_:
[----:B------:R-:W-:Y:S01]  /*0000*/  LDC R1, c[0x0][0x37c] ;  /* 0x0000df00ff017b82 */ /* 0x000fe20000000800 */
[----:B------:R-:W0:Y:S01]  /*0010*/  LDCU.64 UR4, c[0x0][0x390] ;  /* 0x00007200ff0477ac */ /* 0x000e220008000a00 */
[----:B------:R-:W1:Y:S01]  /*0020*/  LDCU.64 UR6, c[0x0][0x358] ;  /* 0x00006b00ff0677ac */ /* 0x000e620008000a00 */
[----:B0-----:R-:W-:Y:S02]  /*0030*/  IMAD.U32 R8, RZ, RZ, UR4 ;  /* 0x00000004ff087e24 */ /* 0x001fe4000f8e00ff */
[----:B------:R-:W-:-:S03]  /*0040*/  IMAD.U32 R9, RZ, RZ, UR5 ;  /* 0x00000005ff097e24 */ /* 0x000fc6000f8e00ff */
[----:B------:R-:W-:-:S04]  /*0050*/  ISETP.NE.U32.AND P0, PT, R8, RZ, PT ;  /* 0x000000ff0800720c */ /* 0x000fc80003f05070 */
[----:B------:R-:W-:-:S13]  /*0060*/  ISETP.NE.AND.EX P0, PT, R9, RZ, PT, P0 ;  /* 0x000000ff0900720c */ /* 0x000fda0003f05300 */
        /* <DEDUP_REMOVED lines=8> */
.L_x_59:
[----:B------:R-:W-:Y:S01]  /*00f0*/  ISETP.GT.U32.AND P0, PT, R8, 0xdff, PT ;  /* 0x00000dff0800780c */ /* 0x000fe20003f04070 */
[----:B------:R-:W-:Y:S03]  /*0100*/  BSSY.RECONVERGENT B0, `(.L_x_60) ;  /* 0x000024d000007945 */ /* 0x000fe60003800200 */
[----:B------:R-:W-:-:S13]  /*0110*/  ISETP.GT.U32.AND.EX P0, PT, R9, RZ, PT, P0 ;  /* 0x000000ff0900720c */ /* 0x000fda0003f04100 */
[----:B------:R-:W-:Y:S05]  /*0120*/  @P0 BRA `(.L_x_61) ;  /* 0x0000001400340947 */ /* 0x000fea0003800000 */
[----:B------:R-:W0:Y:S01]  /*0130*/  S2R R0, SR_TID.X ;  /* 0x0000000000007919 */ /* 0x000e220000002100 */
[----:B------:R-:W-:Y:S01]  /*0140*/  BSSY.RECONVERGENT B1, `(.L_x_62) ;  /* 0x0000009000017945 */ /* 0x000fe20003800200 */
[----:B------:R-:W-:Y:S02]  /*0150*/  CS2R R4, SRZ ;  /* 0x0000000000047805 */ /* 0x000fe4000001ff00 */
[----:B0-----:R-:W-:Y:S01]  /*0160*/  ISETP.GE.U32.AND P0, PT, R0, R8, PT ;  /* 0x000000080000720c */ /* 0x001fe20003f06070 */
[----:B------:R-:W-:-:S12]  /*0170*/  IMAD.MOV.U32 R2, RZ, RZ, R0 ;  /* 0x000000ffff027224 */ /* 0x000fd800078e0000 */
[----:B------:R-:W-:Y:S05]  /*0180*/  @P0 BRA `(.L_x_63) ;  /* 0x0000000000100947 */ /* 0x000fea0003800000 */
[----:B------:R-:W0:Y:S02]  /*0190*/  LDC.64 R4, c[0x0][0x380] ;  /* 0x0000e000ff047b82 */ /* 0x000e240000000a00 */
[----:B0-----:R-:W-:-:S06]  /*01a0*/  IMAD.WIDE.U32 R4, R0, 0x8, R4 ;  /* 0x0000000800047825 */ /* 0x001fcc00078e0004 */
[----:B------:R-:W5:Y:S01]  /*01b0*/  LDG.E.64 R4, desc[UR6][R4.64] ;  /* 0x0000000604047981 */ /* 0x000f62000c1e1b00 */
[----:B------:R-:W-:-:S07]  /*01c0*/  VIADD R2, R0, 0x200 ;  /* 0x0000020000027836 */ /* 0x000fce0000000000 */
.L_x_63:
[----:B------:R-:W-:Y:S05]  /*01d0*/  BSYNC.RECONVERGENT B1 ;  /* 0x0000000000017941 */ /* 0x000fea0003800200 */
.L_x_62:
[----:B------:R-:W-:Y:S01]  /*01e0*/  ISETP.GE.U32.AND P0, PT, R2, R8, PT ;  /* 0x000000080200720c */ /* 0x000fe20003f06070 */
[----:B------:R-:W-:-:S12]  /*01f0*/  BSSY.RECONVERGENT B1, `(.L_x_64) ;  /* 0x000006d000017945 */ /* 0x000fd80003800200 */
[----:B------:R-:W-:Y:S05]  /*0200*/  @P0 BRA `(.L_x_65) ;  /* 0x0000000400ac0947 */ /* 0x000fea0003800000 */
[----:B------:R-:W-:Y:S01]  /*0210*/  LOP3.LUT R3, RZ, R2, RZ, 0x33, !PT ;  /* 0x00000002ff037212 */ /* 0x000fe200078e33ff */
[----:B------:R-:W-:Y:S04]  /*0220*/  BSSY.RECONVERGENT B2, `(.L_x_66) ;  /* 0x0000033000027945 */ /* 0x000fe80003800200 */
[----:B------:R-:W-:-:S05]  /*0230*/  IMAD.IADD R6, R3, 0x1, R8 ;  /* 0x0000000103067824 */ /* 0x000fca00078e0208 */
[C---:B------:R-:W-:Y:S02]  /*0240*/  ISETP.GE.U32.AND P1, PT, R6.reuse, 0x1e00, PT ;  /* 0x00001e000600780c */ /* 0x040fe40003f26070 */
[----:B------:R-:W-:-:S04]  /*0250*/  LEA.HI R3, R6, 0x1, RZ, 0x17 ;  /* 0x0000000106037811 */ /* 0x000fc800078fb8ff */
[----:B------:R-:W-:-:S04]  /*0260*/  LOP3.LUT R43, R3, 0xf, RZ, 0xc0, !PT ;  /* 0x0000000f032b7812 */ /* 0x000fc800078ec0ff */
[----:B------:R-:W-:-:S03]  /*0270*/  ISETP.NE.AND P0, PT, R43, RZ, PT ;  /* 0x000000ff2b00720c */ /* 0x000fc60003f05270 */
[----:B------:R-:W-:Y:S10]  /*0280*/  @!P1 BRA `(.L_x_67) ;  /* 0x0000000000b09947 */ /* 0x000ff40003800000 */
[----:B------:R-:W0:Y:S01]  /*0290*/  LDC.64 R6, c[0x0][0x380] ;  /* 0x0000e000ff067b82 */ /* 0x000e220000000a00 */
[----:B------:R-:W-:-:S05]  /*02a0*/  LOP3.LUT R42, R3, 0xfffff0, RZ, 0xc0, !PT ;  /* 0x00fffff0032a7812 */ /* 0x000fca00078ec0ff */
[----:B------:R-:W-:Y:S02]  /*02b0*/  IMAD.MOV R42, RZ, RZ, -R42 ;  /* 0x000000ffff2a7224 */ /* 0x000fe400078e0a2a */
[----:B0-----:R-:W-:-:S03]  /*02c0*/  IMAD.WIDE.U32 R6, R2, 0x8, R6 ;  /* 0x0000000802067825 */ /* 0x001fc600078e0006 */
[----:B------:R-:W-:-:S05]  /*02d0*/  IADD3 R6, P1, PT, R6, 0x8000, RZ ;  /* 0x0000800006067810 */ /* 0x000fca0007f3e0ff */
[----:B------:R-:W-:-:S08]  /*02e0*/  IMAD.X R7, RZ, RZ, R7, P1 ;  /* 0x000000ffff077224 */ /* 0x000fd000008e0607 */
.L_x_68:
[----:B------:R-:W2:Y:S04]  /*02f0*/  LDG.E.64 R10, desc[UR6][R6.64+-0x8000] ;  /* 0xff800006060a7981 */ /* 0x000ea8000c1e1b00 */
[----:B------:R-:W3:Y:S04]  /*0300*/  LDG.E.64 R12, desc[UR6][R6.64+-0x7000] ;  /* 0xff900006060c7981 */ /* 0x000ee8000c1e1b00 */
[----:B------:R-:W4:Y:S04]  /*0310*/  LDG.E.64 R14, desc[UR6][R6.64+-0x6000] ;  /* 0xffa00006060e7981 */ /* 0x000f28000c1e1b00 */
        /* <DEDUP_REMOVED lines=12> */
[----:B------:R0:W4:Y:S01]  /*03e0*/  LDG.E.64 R40, desc[UR6][R6.64+0x7000] ;  /* 0x0070000606287981 */ /* 0x000122000c1e1b00 */
[----:B------:R-:W-:-:S02]  /*03f0*/  VIADD R42, R42, 0x10 ;  /* 0x000000102a2a7836 */ /* 0x000fc40000000000 */
[----:B------:R-:W-:-:S03]  /*0400*/  VIADD R2, R2, 0x2000 ;  /* 0x0000200002027836 */ /* 0x000fc60000000000 */
[----:B------:R-:W-:Y:S02]  /*0410*/  ISETP.NE.AND P1, PT, R42, RZ, PT ;  /* 0x000000ff2a00720c */ /* 0x000fe40003f25270 */
[----:B0-----:R-:W-:-:S05]  /*0420*/  IADD3 R6, P2, PT, R6, 0x10000, RZ ;  /* 0x0001000006067810 */ /* 0x001fca0007f5e0ff */
[----:B------:R-:W-:Y:S01]  /*0430*/  IMAD.X R7, RZ, RZ, R7, P2 ;  /* 0x000000ffff077224 */ /* 0x000fe200010e0607 */
        /* <DEDUP_REMOVED lines=16> */
[----:B------:R-:W-:Y:S10]  /*0540*/  @P1 BRA `(.L_x_68) ;  /* 0xfffffffc00681947 */ /* 0x000ff4000383ffff */
.L_x_67:
[----:B------:R-:W-:Y:S05]  /*0550*/  BSYNC.RECONVERGENT B2 ;  /* 0x0000000000027941 */ /* 0x000fea0003800200 */
.L_x_66:
[----:B------:R-:W-:Y:S05]  /*0560*/  @!P0 BRA `(.L_x_65) ;  /* 0x0000000000d48947 */ /* 0x000fea0003800000 */
[----:B------:R-:W-:Y:S01]  /*0570*/  ISETP.GE.U32.AND P0, PT, R43, 0x8, PT ;  /* 0x000000082b00780c */ /* 0x000fe20003f06070 */
[----:B------:R-:W-:Y:S01]  /*0580*/  BSSY.RECONVERGENT B2, `(.L_x_69) ;  /* 0x0000017000027945 */ /* 0x000fe20003800200 */
[----:B------:R-:W-:-:S04]  /*0590*/  LOP3.LUT R26, R3, 0x7, RZ, 0xc0, !PT ;  /* 0x00000007031a7812 */ /* 0x000fc800078ec0ff */
[----:B------:R-:W-:-:S07]  /*05a0*/  ISETP.NE.AND P1, PT, R26, RZ, PT ;  /* 0x000000ff1a00720c */ /* 0x000fce0003f25270 */
[----:B------:R-:W-:Y:S06]  /*05b0*/  @!P0 BRA `(.L_x_70) ;  /* 0x00000000004c8947 */ /* 0x000fec0003800000 */
[----:B------:R-:W0:Y:S02]  /*05c0*/  LDC.64 R6, c[0x0][0x380] ;  /* 0x0000e000ff067b82 */ /* 0x000e240000000a00 */
[----:B0-----:R-:W-:-:S05]  /*05d0*/  IMAD.WIDE R6, R2, 0x8, R6 ;  /* 0x0000000802067825 */ /* 0x001fca00078e0206 */
        /* <DEDUP_REMOVED lines=17> */
.L_x_70:
[----:B------:R-:W-:Y:S05]  /*06f0*/  BSYNC.RECONVERGENT B2 ;  /* 0x0000000000027941 */ /* 0x000fea0003800200 */
.L_x_69:
        /* <DEDUP_REMOVED lines=17> */
.L_x_72:
[----:B------:R-:W-:Y:S05]  /*0810*/  BSYNC.RECONVERGENT B2 ;  /* 0x0000000000027941 */ /* 0x000fea0003800200 */
.L_x_71:
[----:B------:R-:W-:Y:S05]  /*0820*/  @!P1 BRA `(.L_x_65) ;  /* 0x0000000000249947 */ /* 0x000fea0003800000 */
[----:B------:R-:W0:Y:S01]  /*0830*/  LDC.64 R10, c[0x0][0x380] ;  /* 0x0000e000ff0a7b82 */ /* 0x000e220000000a00 */
[----:B------:R-:W-:-:S07]  /*0840*/  IMAD.MOV R3, RZ, RZ, -R3 ;  /* 0x000000ffff037224 */ /* 0x000fce00078e0a03 */
.L_x_73:
[----:B0-----:R-:W-:-:S06]  /*0850*/  IMAD.WIDE R6, R2, 0x8, R10 ;  /* 0x0000000802067825 */ /* 0x001fcc00078e020a */
[----:B------:R-:W2:Y:S01]  /*0860*/  LDG.E.64 R6, desc[UR6][R6.64] ;  /* 0x0000000606067981 */ /* 0x000ea2000c1e1b00 */
[----:B------:R-:W-:Y:S02]  /*0870*/  VIADD R3, R3, 0x1 ;  /* 0x0000000103037836 */ /* 0x000fe40000000000 */
[----:B------:R-:W-:-:S03]  /*0880*/  VIADD R2, R2, 0x200 ;  /* 0x0000020002027836 */ /* 0x000fc60000000000 */
[----:B------:R-:W-:Y:S01]  /*0890*/  ISETP.NE.AND P0, PT, R3, RZ, PT ;  /* 0x000000ff0300720c */ /* 0x000fe20003f05270 */
[----:B--2--5:R-:W-:-:S12]  /*08a0*/  DADD R4, R6, R4 ;  /* 0x0000000006047229 */ /* 0x024fd80000000004 */
[----:B------:R-:W-:Y:S05]  /*08b0*/  @P0 BRA `(.L_x_73) ;  /* 0xfffffffc00e40947 */ /* 0x000fea000383ffff */
.L_x_65:
[----:B------:R-:W-:Y:S05]  /*08c0*/  BSYNC.RECONVERGENT B1 ;  /* 0x0000000000017941 */ /* 0x000fea0003800200 */
.L_x_64:
[----:B------:R-:W-:-:S04]  /*08d0*/  ISETP.GE.U32.AND P0, PT, R8, 0x200, PT ;  /* 0x000002000800780c */ /* 0x000fc80003f06070 */
[----:B------:R-:W-:-:S13]  /*08e0*/  ISETP.GE.U32.AND.EX P0, PT, R9, RZ, PT, P0 ;  /* 0x000000ff0900720c */ /* 0x000fda0003f06100 */
        /* <DEDUP_REMOVED lines=32> */
[----:B------:R-:W-:Y:S02]  /*0af0*/  ISETP.GT.AND P0, PT, R10, 0xf, PT ;  /* 0x0000000f0a00780c */ /* 0x000fe40003f04270 */
[----:B------:R-:W-:Y:S01]  /*0b00*/  @!P1 LOP3.LUT R8, R4, 0xf8, RZ, 0xc0, !PT ;  /* 0x000000f804089812 */ /* 0x000fe200078ec0ff */
[----:B------:R-:W0:Y:S04]  /*0b10*/  SHFL.DOWN PT, R3, R7, 0x10, 0x1f ;  /* 0x0a001f0007037f89 */ /* 0x000e2800000e0000 */
[----:B------:R-:W-:Y:S01]  /*0b20*/  @!P1 IMAD.IADD R9, R8, 0x1, R9 ;  /* 0x0000000108099824 */ /* 0x000fe200078e0209 */
[----:B0-----:R-:W-:-:S07]  /*0b30*/  DADD R4, R2, R6 ;  /* 0x0000000002047229 */ /* 0x001fce0000000006 */
[----:B------:R0:W-:Y:S01]  /*0b40*/  @!P1 STS.64 [R9+0x10], R4 ;  /* 0x0000100409009388 */ /* 0x0001e20000000a00 */
[----:B------:R-:W-:Y:S01]  /*0b50*/  BAR.SYNC.DEFER_BLOCKING 0x0 ;  /* 0x0000000000007b1d */ /* 0x000fe20000010000 */
[----:B------:R-:W-:Y:S02]  /*0b60*/  ISETP.NE.AND P1, PT, R0, RZ, PT ;  /* 0x000000ff0000720c */ /* 0x000fe40003f25270 */
[----:B------:R-:W-:Y:S02]  /*0b70*/  FSEL R2, R6, R4, P0 ;  /* 0x0000000406027208 */ /* 0x000fe40000000000 */
[----:B------:R-:W-:-:S09]  /*0b80*/  FSEL R3, R7, R5, P0 ;  /* 0x0000000507037208 */ /* 0x000fd20000000000 */
[----:B0-----:R-:W-:Y:S05]  /*0b90*/  @P1 BRA `(.L_x_75) ;  /* 0x00000018008c1947 */ /* 0x001fea0003800000 */
        /* <DEDUP_REMOVED lines=27> */
.L_x_74:
[----:B------:R-:W-:Y:S01]  /*0d50*/  LOP3.LUT R2, R0, 0x3e0, RZ, 0xc0, !PT ;  /* 0x000003e000027812 */ /* 0x000fe200078ec0ff */
[----:B------:R-:W0:Y:S03]  /*0d60*/  S2R R12, SR_LANEID ;  /* 0x00000000000c7919 */ /* 0x000e260000000000 */
[----:B------:R-:W-:Y:S01]  /*0d70*/  LOP3.LUT R7, RZ, R2, RZ, 0x33, !PT ;  /* 0x00000002ff077212 */ /* 0x000fe200078e33ff */
[----:B------:R-:W-:-:S04]  /*0d80*/  VIADD R3, R2, 0x20 ;  /* 0x0000002002037836 */ /* 0x000fc80000000000 */
[----:B------:R-:W-:Y:S01]  /*0d90*/  IMAD.IADD R7, R7, 0x1, R8 ;  /* 0x0000000107077824 */ /* 0x000fe200078e0208 */
[----:B------:R-:W-:-:S04]  /*0da0*/  ISETP.GT.U32.AND P0, PT, R3, R8, PT ;  /* 0x000000080300720c */ /* 0x000fc80003f04070 */
[----:B------:R-:W-:-:S05]  /*0db0*/  SEL R13, R7, 0x1f, P0 ;  /* 0x0000001f070d7807 */ /* 0x000fca0000000000 */
[----:B-----5:R-:W-:Y:S04]  /*0dc0*/  SHFL.DOWN PT, R2, R4, 0x1, R13 ;  /* 0x0820000004027989 */ /* 0x020fe800000e000d */
[----:B------:R-:W1:Y:S01]  /*0dd0*/  SHFL.DOWN PT, R3, R5, 0x1, R13 ;  /* 0x0820000005037989 */ /* 0x000e6200000e000d */
[C---:B0-----:R-:W-:Y:S01]  /*0de0*/  ISETP.GE.AND P0, PT, R12.reuse, R13, PT ;  /* 0x0000000d0c00720c */ /* 0x041fe20003f06270 */
[C---:B------:R-:W-:Y:S01]  /*0df0*/  VIADD R10, R12.reuse, 0x2 ;  /* 0x000000020c0a7836 */ /* 0x040fe20000000000 */
[----:B------:R-:W-:Y:S01]  /*0e00*/  ISETP.NE.AND P1, PT, R12, RZ, PT ;  /* 0x000000ff0c00720c */ /* 0x000fe20003f25270 */
[----:B-1----:R-:W-:-:S10]  /*0e10*/  DADD R2, R2, R4 ;  /* 0x0000000002027229 */ /* 0x002fd40000000004 */
[----:B------:R-:W-:Y:S01]  /*0e20*/  FSEL R6, R2, R4, !P0 ;  /* 0x0000000402067208 */ /* 0x000fe20004000000 */
[----:B------:R-:W-:Y:S01]  /*0e30*/  VIADD R4, R12, 0x4 ;  /* 0x000000040c047836 */ /* 0x000fe20000000000 */
[----:B------:R-:W-:Y:S02]  /*0e40*/  FSEL R7, R3, R5, !P0 ;  /* 0x0000000503077208 */ /* 0x000fe40004000000 */
[----:B------:R-:W-:Y:S01]  /*0e50*/  ISETP.GT.AND P0, PT, R10, R13, PT ;  /* 0x0000000d0a00720c */ /* 0x000fe20003f04270 */
[----:B------:R-:W-:Y:S04]  /*0e60*/  SHFL.DOWN PT, R2, R6, 0x2, R13 ;  /* 0x0840000006027989 */ /* 0x000fe800000e000d */
[----:B------:R-:W0:Y:S02]  /*0e70*/  SHFL.DOWN PT, R3, R7, 0x2, R13 ;  /* 0x0840000007037989 */ /* 0x000e2400000e000d */
[----:B0-----:R-:W-:-:S10]  /*0e80*/  DADD R2, R2, R6 ;  /* 0x0000000002027229 */ /* 0x001fd40000000006 */
[----:B------:R-:W-:Y:S01]  /*0e90*/  FSEL R10, R6, R2, P0 ;  /* 0x00000002060a7208 */ /* 0x000fe20000000000 */
[----:B------:R-:W-:Y:S01]  /*0ea0*/  VIADD R6, R12, 0x8 ;  /* 0x000000080c067836 */ /* 0x000fe20000000000 */
[----:B------:R-:W-:Y:S02]  /*0eb0*/  FSEL R11, R7, R3, P0 ;  /* 0x00000003070b7208 */ /* 0x000fe40000000000 */
[----:B------:R-:W-:Y:S01]  /*0ec0*/  ISETP.GT.AND P0, PT, R4, R13, PT ;  /* 0x0000000d0400720c */ /* 0x000fe20003f04270 */
[----:B------:R-:W-:Y:S04]  /*0ed0*/  SHFL.DOWN PT, R2, R10, 0x4, R13 ;  /* 0x088000000a027989 */ /* 0x000fe800000e000d */
[----:B------:R-:W0:Y:S02]  /*0ee0*/  SHFL.DOWN PT, R3, R11, 0x4, R13 ;  /* 0x088000000b037989 */ /* 0x000e2400000e000d */
[----:B0-----:R-:W-:-:S10]  /*0ef0*/  DADD R2, R2, R10 ;  /* 0x0000000002027229 */ /* 0x001fd4000000000a */
[----:B------:R-:W-:Y:S02]  /*0f00*/  FSEL R4, R10, R2, P0 ;  /* 0x000000020a047208 */ /* 0x000fe40000000000 */
[----:B------:R-:W-:Y:S02]  /*0f10*/  FSEL R5, R11, R3, P0 ;  /* 0x000000030b057208 */ /* 0x000fe40000000000 */
[----:B------:R-:W-:Y:S01]  /*0f20*/  ISETP.GT.AND P0, PT, R6, R13, PT ;  /* 0x0000000d0600720c */ /* 0x000fe20003f04270 */
[----:B------:R-:W-:Y:S01]  /*0f30*/  SHFL.DOWN PT, R2, R4, 0x8, R13 ;  /* 0x0900000004027989 */ /* 0x000fe200000e000d */
[----:B------:R-:W-:-:S03]  /*0f40*/  @!P1 MOV R10, 0x400 ;  /* 0x00000400000a9802 */ /* 0x000fc60000000f00 */
[----:B------:R-:W0:Y:S01]  /*0f50*/  SHFL.DOWN PT, R3, R5, 0x8, R13 ;  /* 0x0900000005037989 */ /* 0x000e2200000e000d */
[----:B------:R-:W1:Y:S01]  /*0f60*/  @!P1 S2R R11, SR_CgaCtaId ;  /* 0x00000000000b9919 */ /* 0x000e620000008800 */
[----:B0-----:R-:W-:-:S10]  /*0f70*/  DADD R2, R2, R4 ;  /* 0x0000000002027229 */ /* 0x001fd40000000004 */
[----:B------:R-:W-:Y:S01]  /*0f80*/  FSEL R6, R4, R2, P0 ;  /* 0x0000000204067208 */ /* 0x000fe20000000000 */
[----:B------:R-:W-:Y:S01]  /*0f90*/  VIADD R4, R12, 0x10 ;  /* 0x000000100c047836 */ /* 0x000fe20000000000 */
[----:B------:R-:W-:Y:S02]  /*0fa0*/  FSEL R7, R5, R3, P0 ;  /* 0x0000000305077208 */ /* 0x000fe40000000000 */
[----:B------:R-:W-:Y:S01]  /*0fb0*/  @!P1 SHF.R.U32.HI R5, RZ, 0x2, R0 ;  /* 0x00000002ff059819 */ /* 0x000fe20000011600 */
[----:B------:R-:W-:Y:S01]  /*0fc0*/  SHFL.DOWN PT, R2, R6, 0x10, R13 ;  /* 0x0a00000006027989 */ /* 0x000fe200000e000d */
[----:B-1----:R-:W-:Y:S02]  /*0fd0*/  @!P1 LEA R10, R11, R10, 0x18 ;  /* 0x0000000a0b0a9211 */ /* 0x002fe400078ec0ff */
[----:B------:R-:W-:Y:S01]  /*0fe0*/  @!P1 LOP3.LUT R5, R5, 0xf8, RZ, 0xc0, !PT ;  /* 0x000000f805059812 */ /* 0x000fe200078ec0ff */
[----:B------:R-:W0:Y:S01]  /*0ff0*/  SHFL.DOWN PT, R3, R7, 0x10, R13 ;  /* 0x0a00000007037989 */ /* 0x000e2200000e000d */
[----:B------:R-:W-:-:S03]  /*1000*/  ISETP.GT.AND P0, PT, R4, R13, PT ;  /* 0x0000000d0400720c */ /* 0x000fc60003f04270 */
[----:B------:R-:W-:Y:S01]  /*1010*/  @!P1 IMAD.IADD R5, R5, 0x1, R10 ;  /* 0x0000000105059824 */ /* 0x000fe200078e020a */
[----:B0-----:R-:W-:-:S10]  /*1020*/  DADD R2, R2, R6 ;  /* 0x0000000002027229 */ /* 0x001fd40000000006 */
[----:B------:R-:W-:Y:S02]  /*1030*/  FSEL R2, R6, R2, P0 ;  /* 0x0000000206027208 */ /* 0x000fe40000000000 */
[----:B------:R-:W-:-:S05]  /*1040*/  FSEL R3, R7, R3, P0 ;  /* 0x0000000307037208 */ /* 0x000fca0000000000 */
[----:B------:R0:W-:Y:S01]  /*1050*/  @!P1 STS.64 [R5+0x10], R2 ;  /* 0x0000100205009388 */ /* 0x0001e20000000a00 */
[----:B------:R-:W-:Y:S01]  /*1060*/  BAR.SYNC.DEFER_BLOCKING 0x0 ;  /* 0x0000000000007b1d */ /* 0x000fe20000010000 */
[----:B------:R-:W-:-:S13]  /*1070*/  ISETP.NE.AND P1, PT, R0, RZ, PT ;  /* 0x000000ff0000720c */ /* 0x000fda0003f25270 */
[----:B0-----:R-:W-:Y:S05]  /*1080*/  @P1 BRA `(.L_x_75) ;  /* 0x0000001400501947 */ /* 0x001fea0003800000 */
[----:B------:R-:W0:Y:S01]  /*1090*/  S2UR UR5, SR_CgaCtaId ;  /* 0x00000000000579c3 */ /* 0x000e220000008800 */
[----:B------:R-:W-:Y:S01]  /*10a0*/  UMOV UR4, 0x400 ;  /* 0x0000040000047882 */ /* 0x000fe20000000000 */
[----:B------:R-:W-:-:S04]  /*10b0*/  ISETP.GT.U32.AND P0, PT, R8, 0x20, PT ;  /* 0x000000200800780c */ /* 0x000fc80003f04070 */
[----:B------:R-:W-:Y:S01]  /*10c0*/  ISETP.GT.U32.AND.EX P0, PT, R9, RZ, PT, P0 ;  /* 0x000000ff0900720c */ /* 0x000fe20003f04100 */
[----:B0-----:R-:W-:-:S09]  /*10d0*/  ULEA UR4, UR5, UR4, 0x18 ;  /* 0x0000000405047291 */ /* 0x001fd2000f8ec0ff */
[----:B------:R-:W0:Y:S04]  /*10e0*/  LDS.64 R4, [UR4+0x18] ;  /* 0x00001804ff047984 */ /* 0x000e280008000a00 */
[----:B------:R-:W1:Y:S01]  /*10f0*/  LDS.128 R12, [UR4+0x20] ;  /* 0x00002004ff0c7984 */ /* 0x000e620008000c00 */
[----:B0-----:R-:W-:-:S10]  /*1100*/  DADD R4, R2, R4 ;  /* 0x0000000002047229 */ /* 0x001fd40000000004 */
[----:B------:R-:W-:Y:S02]  /*1110*/  FSEL R2, R4, R2, P0 ;  /* 0x0000000204027208 */ /* 0x000fe40000000000 */
[----:B------:R-:W-:Y:S02]  /*1120*/  FSEL R3, R5, R3, P0 ;  /* 0x0000000305037208 */ /* 0x000fe40000000000 */
[----:B------:R-:W0:Y:S01]  /*1130*/  LDS.128 R4, [UR4+0x30] ;  /* 0x00003004ff047984 */ /* 0x000e220008000c00 */
[----:B------:R-:W-:-:S03]  /*1140*/  ISETP.GT.U32.AND P0, PT, R8, 0x40, PT ;  /* 0x000000400800780c */ /* 0x000fc60003f04070 */
[----:B-1----:R-:W-:Y:S01]  /*1150*/  DADD R12, R12, R2 ;  /* 0x000000000c0c7229 */ /* 0x002fe20000000002 */
[----:B------:R-:W-:-:S09]  /*1160*/  ISETP.GT.U32.AND.EX P0, PT, R9, RZ, PT, P0 ;  /* 0x000000ff0900720c */ /* 0x000fd20003f04100 */
[----:B------:R-:W-:Y:S02]  /*1170*/  FSEL R2, R12, R2, P0 ;  /* 0x000000020c027208 */ /* 0x000fe40000000000 */
[----:B------:R-:W-:Y:S02]  /*1180*/  FSEL R3, R13, R3, P0 ;  /* 0x000000030d037208 */ /* 0x000fe40000000000 */
[----:B------:R-:W-:-:S04]  /*1190*/  ISETP.GT.U32.AND P0, PT, R8, 0x60, PT ;  /* 0x000000600800780c */ /* 0x000fc80003f04070 */
[----:B------:R-:W-:Y:S01]  /*11a0*/  DADD R14, R2, R14 ;  /* 0x00000000020e7229 */ /* 0x000fe2000000000e */
[----:B------:R-:W-:-:S09]  /*11b0*/  ISETP.GT.U32.AND.EX P0, PT, R9, RZ, PT, P0 ;  /* 0x000000ff0900720c */ /* 0x000fd20003f04100 */
[----:B------:R-:W-:Y:S02]  /*11c0*/  FSEL R2, R14, R2, P0 ;  /* 0x000000020e027208 */ /* 0x000fe40000000000 */
[----:B------:R-:W-:Y:S02]  /*11d0*/  FSEL R3, R15, R3, P0 ;  /* 0x000000030f037208 */ /* 0x000fe40000000000 */
[----:B------:R-:W1:Y:S01]  /*11e0*/  LDS.128 R12, [UR4+0x40] ;  /* 0x00004004ff0c7984 */ /* 0x000e620008000c00 */
[----:B------:R-:W-:-:S03]  /*11f0*/  ISETP.GT.U32.AND P0, PT, R8, 0x80, PT ;  /* 0x000000800800780c */ /* 0x000fc60003f04070 */
[----:B0-----:R-:W-:Y:S01]  /*1200*/  DADD R4, R4, R2 ;  /* 0x0000000004047229 */ /* 0x001fe20000000002 */
        /* <DEDUP_REMOVED lines=52> */
[----:B------:R-:W-:-:S04]  /*1550*/  ISETP.GT.U32.AND P0, PT, R8, 0x1c0, PT ;  /* 0x000001c00800780c */ /* 0x000fc80003f04070 */
        /* <DEDUP_REMOVED lines=8> */
[----:B------:R-:W-:Y:S01]  /*15e0*/  FSEL R3, R15, R3, P0 ;  /* 0x000000030f037208 */ /* 0x000fe20000000000 */
[----:B------:R-:W-:Y:S06]  /*15f0*/  BRA `(.L_x_75) ;  /* 0x0000000c00f47947 */ /* 0x000fec0003800000 */
.L_x_61:
[----:B------:R-:W0:Y:S01]  /*1600*/  S2R R0, SR_TID.X ;  /* 0x0000000000007919 */ /* 0x000e220000002100 */
[----:B------:R-:W0:Y:S02]  /*1610*/  LDC.64 R4, c[0x0][0x380] ;  /* 0x0000e000ff047b82 */ /* 0x000e240000000a00 */
[----:B0-----:R-:W-:-:S05]  /*1620*/  IMAD.WIDE.U32 R4, R0, 0x8, R4 ;  /* 0x0000000800047825 */ /* 0x001fca00078e0004 */
[----:B------:R-:W2:Y:S04]  /*1630*/  LDG.E.64 R2, desc[UR6][R4.64] ;  /* 0x0000000604027981 */ /* 0x000ea8000c1e1b00 */
[----:B------:R-:W2:Y:S04]  /*1640*/  LDG.E.64 R6, desc[UR6][R4.64+0x1000] ;  /* 0x0010000604067981 */ /* 0x000ea8000c1e1b00 */
[----:B------:R-:W3:Y:S04]  /*1650*/  LDG.E.64 R10, desc[UR6][R4.64+0x2000] ;  /* 0x00200006040a7981 */ /* 0x000ee8000c1e1b00 */
[----:B------:R-:W4:Y:S04]  /*1660*/  LDG.E.64 R12, desc[UR6][R4.64+0x3000] ;  /* 0x00300006040c7981 */ /* 0x000f28000c1e1b00 */
[----:B------:R-:W5:Y:S04]  /*1670*/  LDG.E.64 R14, desc[UR6][R4.64+0x4000] ;  /* 0x00400006040e7981 */ /* 0x000f68000c1e1b00 */
[----:B------:R-:W5:Y:S04]  /*1680*/  LDG.E.64 R16, desc[UR6][R4.64+0x5000] ;  /* 0x0050000604107981 */ /* 0x000f68000c1e1b00 */
[----:B------:R-:W5:Y:S01]  /*1690*/  LDG.E.64 R18, desc[UR6][R4.64+0x6000] ;  /* 0x0060000604127981 */ /* 0x000f62000c1e1b00 */
[----:B--2---:R-:W-:-:S08]  /*16a0*/  DADD R2, R2, R6 ;  /* 0x0000000002027229 */ /* 0x004fd00000000006 */
[----:B---3--:R-:W-:-:S08]  /*16b0*/  DADD R2, R10, R2 ;  /* 0x000000000a027229 */ /* 0x008fd00000000002 */
[----:B----4-:R-:W-:Y:S01]  /*16c0*/  DADD R2, R12, R2 ;  /* 0x000000000c027229 */ /* 0x010fe20000000002 */
[----:B------:R-:W-:-:S04]  /*16d0*/  IADD3 R12, P1, PT, R8, -0xe00, RZ ;  /* 0xfffff200080c7810 */ /* 0x000fc80007f3e0ff */
[----:B------:R-:W-:Y:S02]  /*16e0*/  ISETP.GE.U32.AND P0, PT, R12, 0xe00, PT ;  /* 0x00000e000c00780c */ /* 0x000fe40003f06070 */
[----:B------:R-:W-:Y:S01]  /*16f0*/  IADD3.X R13, PT, PT, R9, -0x1, RZ, P1, !PT ;  /* 0xffffffff090d7810 */ /* 0x000fe20000ffe4ff */
[----:B-----5:R-:W-:-:S03]  /*1700*/  DADD R2, R14, R2 ;  /* 0x000000000e027229 */ /* 0x020fc60000000002 */
[----:B------:R-:W-:-:S05]  /*1710*/  ISETP.GE.U32.AND.EX P0, PT, R13, RZ, PT, P0 ;  /* 0x000000ff0d00720c */ /* 0x000fca0003f06100 */
[----:B------:R-:W-:-:S08]  /*1720*/  DADD R2, R16, R2 ;  /* 0x0000000010027229 */ /* 0x000fd00000000002 */
[----:B------:R-:W-:Y:S01]  /*1730*/  DADD R6, R18, R2 ;  /* 0x0000000012067229 */ /* 0x000fe20000000002 */
[----:B------:R-:W-:Y:S02]  /*1740*/  IMAD.MOV.U32 R3, RZ, RZ, 0xe00 ;  /* 0x00000e00ff037424 */ /* 0x000fe400078e00ff */
[----:B------:R-:W-:Y:S01]  /*1750*/  IMAD.MOV.U32 R2, RZ, RZ, RZ ;  /* 0x000000ffff027224 */ /* 0x000fe200078e00ff */
[----:B------:R-:W-:Y:S07]  /*1760*/  @!P0 BRA `(.L_x_76) ;  /* 0x0000000000748947 */ /* 0x000fee0003800000 */
[----:B------:R-:W0:Y:S01]  /*1770*/  LDC.64 R8, c[0x0][0x390] ;  /* 0x0000e400ff087b82 */ /* 0x000e220000000a00 */
[----:B------:R-:W-:Y:S02]  /*1780*/  IMAD.MOV.U32 R3, RZ, RZ, 0xe00 ;  /* 0x00000e00ff037424 */ /* 0x000fe400078e00ff */
[----:B------:R-:W-:-:S07]  /*1790*/  IMAD.MOV.U32 R2, RZ, RZ, RZ ;  /* 0x000000ffff027224 */ /* 0x000fce00078e00ff */
.L_x_78:
[----:B------:R-:W-:-:S04]  /*17a0*/  LEA R16, P0, R3, R4, 0x3 ;  /* 0x0000000403107211 */ /* 0x000fc800078018ff */
[----:B------:R-:W-:-:S05]  /*17b0*/  LEA.HI.X R17, R3, R5, R2, 0x3, P0 ;  /* 0x0000000503117211 */ /* 0x000fca00000f1c02 */
[----:B------:R-:W2:Y:S04]  /*17c0*/  LDG.E.64 R18, desc[UR6][R16.64] ;  /* 0x0000000610127981 */ /* 0x000ea8000c1e1b00 */
[----:B------:R-:W3:Y:S04]  /*17d0*/  LDG.E.64 R20, desc[UR6][R16.64+0x1000] ;  /* 0x0010000610147981 */ /* 0x000ee8000c1e1b00 */
[----:B------:R-:W4:Y:S04]  /*17e0*/  LDG.E.64 R22, desc[UR6][R16.64+0x2000] ;  /* 0x0020000610167981 */ /* 0x000f28000c1e1b00 */
[----:B------:R-:W5:Y:S04]  /*17f0*/  LDG.E.64 R24, desc[UR6][R16.64+0x3000] ;  /* 0x0030000610187981 */ /* 0x000f68000c1e1b00 */
[----:B------:R-:W5:Y:S04]  /*1800*/  LDG.E.64 R26, desc[UR6][R16.64+0x4000] ;  /* 0x00400006101a7981 */ /* 0x000f68000c1e1b00 */
[----:B------:R-:W5:Y:S04]  /*1810*/  LDG.E.64 R10, desc[UR6][R16.64+0x5000] ;  /* 0x00500006100a7981 */ /* 0x000f68000c1e1b00 */
[----:B------:R-:W5:Y:S01]  /*1820*/  LDG.E.64 R14, desc[UR6][R16.64+0x6000] ;  /* 0x00600006100e7981 */ /* 0x000f62000c1e1b00 */
[----:B--2---:R-:W-:Y:S01]  /*1830*/  DADD R18, R18, R6 ;  /* 0x0000000012127229 */ /* 0x004fe20000000006 */
[----:B0-----:R-:W-:-:S04]  /*1840*/  IADD3 R6, P1, PT, -R3, R8, RZ ;  /* 0x0000000803067210 */ /* 0x001fc80007f3e1ff */
[----:B------:R-:W-:Y:S01]  /*1850*/  ISETP.GE.U32.AND P0, PT, R6, 0xe00, PT ;  /* 0x00000e000600780c */ /* 0x000fe20003f06070 */
[----:B------:R-:W-:Y:S02]  /*1860*/  IMAD.X R6, R9, 0x1, ~R2, P1 ;  /* 0x0000000109067824 */ /* 0x000fe400008e0e02 */
[----:B---3--:R-:W-:-:S03]  /*1870*/  DADD R18, R20, R18 ;  /* 0x0000000014127229 */ /* 0x008fc60000000012 */
[----:B------:R-:W-:-:S05]  /*1880*/  ISETP.GE.U32.AND.EX P0, PT, R6, RZ, PT, P0 ;  /* 0x000000ff0600720c */ /* 0x000fca0003f06100 */
[----:B----4-:R-:W-:-:S08]  /*1890*/  DADD R18, R22, R18 ;  /* 0x0000000016127229 */ /* 0x010fd00000000012 */
[----:B-----5:R-:W-:-:S08]  /*18a0*/  DADD R18, R24, R18 ;  /* 0x0000000018127229 */ /* 0x020fd00000000012 */
[----:B------:R-:W-:-:S08]  /*18b0*/  DADD R18, R26, R18 ;  /* 0x000000001a127229 */ /* 0x000fd00000000012 */
[----:B------:R-:W-:-:S08]  /*18c0*/  DADD R10, R10, R18 ;  /* 0x000000000a0a7229 */ /* 0x000fd00000000012 */
[----:B------:R-:W-:Y:S01]  /*18d0*/  DADD R6, R14, R10 ;  /* 0x000000000e067229 */ /* 0x000fe2000000000a */
[----:B------:R-:W-:Y:S10]  /*18e0*/  @!P0 BRA `(.L_x_77) ;  /* 0x0000000800208947 */ /* 0x000ff40003800000 */
[----:B------:R-:W-:-:S05]  /*18f0*/  IADD3 R3, P0, PT, R3, 0xe00, RZ ;  /* 0x00000e0003037810 */ /* 0x000fca0007f1e0ff */
[----:B------:R-:W-:Y:S01]  /*1900*/  IMAD.X R2, RZ, RZ, R2, P0 ;  /* 0x000000ffff027224 */ /* 0x000fe200000e0602 */
[----:B------:R-:W-:-:S04]  /*1910*/  ISETP.GT.U32.AND P0, PT, R3, R12, PT ;  /* 0x0000000c0300720c */ /* 0x000fc80003f04070 */
[----:B------:R-:W-:-:S13]  /*1920*/  ISETP.GT.U32.AND.EX P0, PT, R2, R13, PT, P0 ;  /* 0x0000000d0200720c */ /* 0x000fda0003f04100 */
[----:B------:R-:W-:Y:S05]  /*1930*/  @!P0 BRA `(.L_x_78) ;  /* 0xfffffffc00988947 */ /* 0x000fea000383ffff */
.L_x_76:
[----:B------:R-:W-:Y:S01]  /*1940*/  IMAD.IADD R5, R8, 0x1, -R3 ;  /* 0x0000000108057824 */ /* 0x000fe200078e0a03 */
[----:B------:R-:W-:Y:S01]  /*1950*/  ISETP.GE.U32.AND P1, PT, R3, R8, PT ;  /* 0x000000080300720c */ /* 0x000fe20003f26070 */
[----:B------:R-:W-:Y:S03]  /*1960*/  BSSY.RECONVERGENT B1, `(.L_x_77) ;  /* 0x0000080000017945 */ /* 0x000fe60003800200 */
[----:B------:R-:W-:-:S04]  /*1970*/  ISETP.GE.AND P0, PT, R0, R5, PT ;  /* 0x000000050000720c */ /* 0x000fc80003f06270 */
[----:B------:R-:W-:-:S13]  /*1980*/  ISETP.GE.U32.OR.EX P0, PT, R2, R9, P0, P1 ;  /* 0x000000090200720c */ /* 0x000fda0000706510 */
[----:B------:R-:W-:Y:S05]  /*1990*/  @P0 BRA `(.L_x_79) ;  /* 0x0000000400f00947 */ /* 0x000fea0003800000 */
[----:B------:R-:W-:Y:S01]  /*19a0*/  LOP3.LUT R4, RZ, R0, RZ, 0x33, !PT ;  /* 0x00000000ff047212 */ /* 0x000fe200078e33ff */
[----:B------:R-:W-:Y:S01]  /*19b0*/  BSSY.RECONVERGENT B2, `(.L_x_80) ;  /* 0x0000038000027945 */ /* 0x000fe20003800200 */
[----:B------:R-:W-:Y:S02]  /*19c0*/  IMAD.MOV.U32 R42, RZ, RZ, R0 ;  /* 0x000000ffff2a7224 */ /* 0x000fe400078e0000 */
[----:B------:R-:W-:-:S04]  /*19d0*/  IADD3 R8, PT, PT, -R3, R8, R4 ;  /* 0x0000000803087210 */ /* 0x000fc80007ffe104 */
[C---:B------:R-:W-:Y:S02]  /*19e0*/  ISETP.GE.U32.AND P1, PT, R8.reuse, 0x1e00, PT ;  /* 0x00001e000800780c */ /* 0x040fe40003f26070 */
[----:B------:R-:W-:-:S04]  /*19f0*/  LEA.HI R4, R8, 0x1, RZ, 0x17 ;  /* 0x0000000108047811 */ /* 0x000fc800078fb8ff */
[----:B------:R-:W-:-:S04]  /*1a00*/  LOP3.LUT R5, R4, 0xf, RZ, 0xc0, !PT ;  /* 0x0000000f04057812 */ /* 0x000fc800078ec0ff */
[----:B------:R-:W-:-:S03]  /*1a10*/  ISETP.NE.AND P0, PT, R5, RZ, PT ;  /* 0x000000ff0500720c */ /* 0x000fc60003f05270 */
[----:B------:R-:W-:Y:S10]  /*1a20*/  @!P1 BRA `(.L_x_81) ;  /* 0x0000000000c09947 */ /* 0x000ff40003800000 */
[----:B------:R-:W0:Y:S01]  /*1a30*/  LDCU.64 UR4, c[0x0][0x380] ;  /* 0x00007000ff0477ac */ /* 0x000e220008000a00 */
[----:B------:R-:W-:Y:S01]  /*1a40*/  IADD3 R9, P2, PT, R0, R3, RZ ;  /* 0x0000000300097210 */ /* 0x000fe20007f5e0ff */
[----:B------:R-:W-:Y:S01]  /*1a50*/  IMAD.MOV.U32 R42, RZ, RZ, R0 ;  /* 0x000000ffff2a7224 */ /* 0x000fe200078e0000 */
[----:B------:R-:W-:-:S03]  /*1a60*/  LOP3.LUT R43, R4, 0xfffff0, RZ, 0xc0, !PT ;  /* 0x00fffff0042b7812 */ /* 0x000fc600078ec0ff */
[----:B------:R-:W-:Y:S02]  /*1a70*/  IMAD.X R10, RZ, RZ, R2, P2 ;  /* 0x000000ffff0a7224 */ /* 0x000fe400010e0602 */
[----:B------:R-:W-:Y:S01]  /*1a80*/  IMAD.MOV R43, RZ, RZ, -R43 ;  /* 0x000000ffff2b7224 */ /* 0x000fe200078e0a2b */
[----:B0-----:R-:W-:-:S04]  /*1a90*/  LEA R8, P1, R9, UR4, 0x3 ;  /* 0x0000000409087c11 */ /* 0x001fc8000f8218ff */
[----:B------:R-:W-:Y:S02]  /*1aa0*/  IADD3 R8, P2, PT, R8, 0x8000, RZ ;  /* 0x0000800008087810 */ /* 0x000fe40007f5e0ff */
[----:B------:R-:W-:-:S05]  /*1ab0*/  LEA.HI.X R9, R9, UR5, R10, 0x3, P1 ;  /* 0x0000000509097c11 */ /* 0x000fca00088f1c0a */
[----:B------:R-:W-:-:S07]  /*1ac0*/  IMAD.X R9, RZ, RZ, R9, P2 ;  /* 0x000000ffff097224 */ /* 0x000fce00010e0609 */
.L_x_82:
[----:B------:R-:W2:Y:S04]  /*1ad0*/  LDG.E.64 R10, desc[UR6][R8.64+-0x8000] ;  /* 0xff800006080a7981 */ /* 0x000ea8000c1e1b00 */
[----:B------:R-:W3:Y:S04]  /*1ae0*/  LDG.E.64 R12, desc[UR6][R8.64+-0x7000] ;  /* 0xff900006080c7981 */ /* 0x000ee8000c1e1b00 */
[----:B------:R-:W4:Y:S04]  /*1af0*/  LDG.E.64 R14, desc[UR6][R8.64+-0x6000] ;  /* 0xffa00006080e7981 */ /* 0x000f28000c1e1b00 */
[----:B------:R-:W5:Y:S04]  /*1b00*/  LDG.E.64 R16, desc[UR6][R8.64+-0x5000] ;  /* 0xffb0000608107981 */ /* 0x000f68000c1e1b00 */
        /* <DEDUP_REMOVED lines=11> */
[----:B------:R0:W5:Y:S01]  /*1bc0*/  LDG.E.64 R40, desc[UR6][R8.64+0x7000] ;  /* 0x0070000608287981 */ /* 0x000162000c1e1b00 */
[----:B------:R-:W-:-:S02]  /*1bd0*/  VIADD R43, R43, 0x10 ;  /* 0x000000102b2b7836 */ /* 0x000fc40000000000 */
        /* <DEDUP_REMOVED lines=21> */
.L_x_81:
[----:B------:R-:W-:Y:S05]  /*1d30*/  BSYNC.RECONVERGENT B2 ;  /* 0x0000000000027941 */ /* 0x000fea0003800200 */
.L_x_80:
[----:B------:R-:W-:Y:S05]  /*1d40*/  @!P0 BRA `(.L_x_79) ;  /* 0x0000000400048947 */ /* 0x000fea0003800000 */
[----:B------:R-:W-:Y:S01]  /*1d50*/  ISETP.GE.U32.AND P1, PT, R5, 0x8, PT ;  /* 0x000000080500780c */ /* 0x000fe20003f26070 */
[----:B------:R-:W-:Y:S01]  /*1d60*/  BSSY.RECONVERGENT B2, `(.L_x_83) ;  /* 0x000001a000027945 */ /* 0x000fe20003800200 */
[----:B------:R-:W-:-:S04]  /*1d70*/  LOP3.LUT R26, R4, 0x7, RZ, 0xc0, !PT ;  /* 0x00000007041a7812 */ /* 0x000fc800078ec0ff */
[----:B------:R-:W-:-:S07]  /*1d80*/  ISETP.NE.AND P0, PT, R26, RZ, PT ;  /* 0x000000ff1a00720c */ /* 0x000fce0003f05270 */
[----:B------:R-:W-:Y:S06]  /*1d90*/  @!P1 BRA `(.L_x_84) ;  /* 0x0000000000589947 */ /* 0x000fec0003800000 */
[----:B------:R-:W0:Y:S01]  /*1da0*/  LDCU.64 UR4, c[0x0][0x380] ;  /* 0x00007000ff0477ac */ /* 0x000e220008000a00 */
[----:B------:R-:W-:-:S05]  /*1db0*/  IADD3 R5, P1, PT, R42, R3, RZ ;  /* 0x000000032a057210 */ /* 0x000fca0007f3e0ff */
[----:B------:R-:W-:Y:S01]  /*1dc0*/  IMAD.X R10, RZ, RZ, R2, P1 ;  /* 0x000000ffff0a7224 */ /* 0x000fe200008e0602 */
[----:B0-----:R-:W-:-:S04]  /*1dd0*/  LEA R8, P1, R5, UR4, 0x3 ;  /* 0x0000000405087c11 */ /* 0x001fc8000f8218ff */
        /* <DEDUP_REMOVED lines=18> */
.L_x_84:
[----:B------:R-:W-:Y:S05]  /*1f00*/  BSYNC.RECONVERGENT B2 ;  /* 0x0000000000027941 */ /* 0x000fea0003800200 */
.L_x_83:
        /* <DEDUP_REMOVED lines=20> */
.L_x_86:
[----:B------:R-:W-:Y:S05]  /*2050*/  BSYNC.RECONVERGENT B2 ;  /* 0x0000000000027941 */ /* 0x000fea0003800200 */
.L_x_85:
[----:B------:R-:W-:Y:S05]  /*2060*/  @!P0 BRA `(.L_x_79) ;  /* 0x00000000003c8947 */ /* 0x000fea0003800000 */
[----:B------:R-:W0:Y:S01]  /*2070*/  LDCU.64 UR4, c[0x0][0x380] ;  /* 0x00007000ff0477ac */ /* 0x000e220008000a00 */
[----:B------:R-:W-:Y:S01]  /*2080*/  IADD3 R3, P0, PT, R42, R3, RZ ;  /* 0x000000032a037210 */ /* 0x000fe20007f1e0ff */
[----:B------:R-:W-:-:S04]  /*2090*/  IMAD.MOV R4, RZ, RZ, -R16 ;  /* 0x000000ffff047224 */ /* 0x000fc800078e0a10 */
[----:B------:R-:W-:Y:S01]  /*20a0*/  IMAD.X R2, RZ, RZ, R2, P0 ;  /* 0x000000ffff027224 */ /* 0x000fe200000e0602 */
[----:B0-----:R-:W-:-:S04]  /*20b0*/  LEA R5, P1, R3, UR4, 0x3 ;  /* 0x0000000403057c11 */ /* 0x001fc8000f8218ff */
[----:B------:R-:W-:-:S09]  /*20c0*/  LEA.HI.X R8, R3, UR5, R2, 0x3, P1 ;  /* 0x0000000503087c11 */ /* 0x000fd200088f1c02 */
.L_x_87:
        /* <DEDUP_REMOVED lines=9> */
.L_x_79:
[----:B------:R-:W-:Y:S05]  /*2160*/  BSYNC.RECONVERGENT B1 ;  /* 0x0000000000017941 */ /* 0x000fea0003800200 */
.L_x_77:
        /* <DEDUP_REMOVED lines=40> */
[----:B------:R-:W-:-:S03]  /*23f0*/  FSEL R5, R5, R3, P0 ;  /* 0x0000000305057208 */ /* 0x000fc60000000000 */
[----:B0-----:R-:W-:Y:S02]  /*2400*/  IMAD.MOV.U32 R2, RZ, RZ, R0 ;  /* 0x000000ffff027224 */ /* 0x001fe400078e0000 */
[----:B------:R-:W-:-:S04]  /*2410*/  IMAD.MOV.U32 R3, RZ, RZ, R5 ;  /* 0x000000ffff037224 */ /* 0x000fc800078e0005 */
[----:B------:R-:W-:Y:S05]  /*2420*/  @P1 BRA `(.L_x_75) ;  /* 0x0000000000681947 */ /* 0x000fea0003800000 */
        /* <DEDUP_REMOVED lines=26> */
.L_x_75:
[----:B------:R-:W-:Y:S05]  /*25d0*/  BSYNC.RECONVERGENT B0 ;  /* 0x0000000000007941 */ /* 0x000fea0003800200 */
.L_x_60:
[----:B------:R-:W-:Y:S05]  /*25e0*/  @P1 EXIT ;  /* 0x000000000000194d */ /* 0x000fea0003800000 */
[----:B------:R-:W0:Y:S01]  /*25f0*/  LDCU.64 UR4, c[0x0][0x3a0] ;  /* 0x00007400ff0477ac */ /* 0x000e220008000a00 */
[----:B------:R-:W1:Y:S01]  /*2600*/  LDC.64 R4, c[0x0][0x388] ;  /* 0x0000e200ff047b82 */ /* 0x000e620000000a00 */
[----:B0-----:R-:W-:-:S07]  /*2610*/  DADD R2, R2, UR4 ;  /* 0x0000000402027e29 */ /* 0x001fce0008000000 */
[----:B-1----:R-:W-:Y:S01]  /*2620*/  STG.E.64 desc[UR6][R4.64], R2 ;  /* 0x0000000204007986 */ /* 0x002fe2000c101b06 */
[----:B------:R-:W-:Y:S05]  /*2630*/  EXIT ;  /* 0x000000000000794d */ /* 0x000fea0003800000 */
.L_x_88:
        /* <DEDUP_REMOVED lines=12> */
.L_x_223:


//--------------------- .text._ZN3cub18CUB_300001_SM_10006detail6reduce28DeviceReduceSingleTileKernelINS2_10policy_hubIdjN4cuda3std3__44plusIdEEE10Policy1000EPdSC_iS9_ddNS7_10__identityEEEvT0_T1_T2_T3_T4_T6_ --------------------------
	.section	.text._ZN3cub18CUB_300001_SM_10006detail6reduce28DeviceReduceSingleTileKernelINS2_10policy_hubIdjN4cuda3std3__44plusIdEEE10Policy1000EPdSC_iS9_ddNS7_10__identityEEEvT0_T1_T2_T3_T4_T6_,"ax",@progbits
	.align	128
        .global         _ZN3cub18CUB_300001_SM_10006detail6reduce28DeviceReduceSingleTileKernelINS2_10policy_hubIdjN4cuda3std3__44plusIdEEE10Policy1000EPdSC_iS9_ddNS7_10__identityEEEvT0_T1_T2_T3_T4_T6_
        .type           _ZN3cub18CUB_300001_SM_10006detail6reduce28DeviceReduceSingleTileKernelINS2_10policy_hubIdjN4cuda3std3__44plusIdEEE10Policy1000EPdSC_iS9_ddNS7_10__identityEEEvT0_T1_T2_T3_T4_T6_,@function
        .size           _ZN3cub18CUB_300001_SM_10006detail6reduce28DeviceReduceSingleTileKernelINS2_10policy_hubIdjN4cuda3std3__44plusIdEEE10Policy1000EPdSC_iS9_ddNS7_10__identityEEEvT0_T1_T2_T3_T4_T6_,(.L_x_224 - _ZN3cub18CUB_300001_SM_10006detail6reduce28DeviceReduceSingleTileKernelINS2_10policy_hubIdjN4cuda3std3__44plusIdEEE10Policy1000EPdSC_iS9_ddNS7_10__identityEEEvT0_T1_T2_T3_T4_T6_)
        .other          _ZN3cub18CUB_300001_SM_10006detail6reduce28DeviceReduceSingleTileKernelINS2_10policy_hubIdjN4cuda3std3__44plusIdEEE10Policy1000EPdSC_iS9_ddNS7_10__identityEEEvT0_T1_T2_T3_T4_T6_,@"STO_CUDA_ENTRY STV_DEFAULT"
_ZN3cub18CUB_300001_SM_10006detail6reduce28DeviceReduceSingleTileKernelINS2_10policy_hubIdjN4cuda3std3__44plusIdEEE10Policy1000EPdSC_iS9_ddNS7_10__identityEEEvT0_T1_T2_T3_T4_T6_:
.text._ZN3cub18CUB_300001_SM_10006detail6reduce28DeviceReduceSingleTileKernelINS2_10policy_hubIdjN4cuda3std3__44plusIdEEE10Policy1000EPdSC_iS9_ddNS7_10__identityEEEvT0_T1_T2_T3_T4_T6_:
        /* <DEDUP_REMOVED lines=13> */
.L_x_89:
        /* <DEDUP_REMOVED lines=13> */
.L_x_93:
[----:B------:R-:W-:Y:S05]  /*01a0*/  BSYNC.RECONVERGENT B1 ;  /* 0x0000000000017941 */ /* 0x000fea0003800200 */
.L_x_92:
[----:B------:R-:W-:Y:S01]  /*01b0*/  ISETP.GE.AND P0, PT, R5, R4, PT ;  /* 0x000000040500720c */ /* 0x000fe20003f06270 */
[----:B------:R-:W-:-:S12]  /*01c0*/  BSSY.RECONVERGENT B1, `(.L_x_94) ;  /* 0x0000078000017945 */ /* 0x000fd80003800200 */
[----:B------:R-:W-:Y:S05]  /*01d0*/  @P0 BRA `(.L_x_95) ;  /* 0x0000000400d80947 */ /* 0x000fea0003800000 */
[----:B------:R-:W-:Y:S01]  /*01e0*/  LOP3.LUT R9, RZ, R5, RZ, 0x33, !PT ;  /* 0x00000005ff097212 */ /* 0x000fe200078e33ff */
[----:B------:R-:W-:Y:S04]  /*01f0*/  BSSY.RECONVERGENT B2, `(.L_x_96) ;  /* 0x0000019000027945 */ /* 0x000fe80003800200 */
[----:B------:R-:W-:-:S04]  /*0200*/  IMAD.IADD R9, R9, 0x1, R4 ;  /* 0x0000000109097824 */ /* 0x000fc800078e0204 */
[C---:B------:R-:W-:Y:S01]  /*0210*/  IMAD.HI.U32 R0, R9.reuse, -0x33333333, RZ ;  /* 0xcccccccd09007827 */ /* 0x040fe200078e00ff */
[----:B------:R-:W-:-:S04]  /*0220*/  ISETP.GE.U32.AND P0, PT, R9, 0x780, PT ;  /* 0x000007800900780c */ /* 0x000fc80003f06070 */
[----:B------:R-:W-:-:S04]  /*0230*/  SHF.R.U32.HI R0, RZ, 0x9, R0 ;  /* 0x00000009ff007819 */ /* 0x000fc80000011600 */
[----:B------:R-:W-:-:S04]  /*0240*/  LOP3.LUT R2, R0, 0x3, RZ, 0xc0, !PT ;  /* 0x0000000300027812 */ /* 0x000fc800078ec0ff */
[----:B------:R-:W-:-:S13]  /*0250*/  ISETP.NE.AND P1, PT, R2, 0x3, PT ;  /* 0x000000030200780c */ /* 0x000fda0003f25270 */
[----:B------:R-:W-:Y:S05]  /*0260*/  @!P1 BRA `(.L_x_97) ;  /* 0x0000000000449947 */ /* 0x000fea0003800000 */
[----:B------:R-:W0:Y:S01]  /*0270*/  LDC.64 R8, c[0x0][0x380] ;  /* 0x0000e000ff087b82 */ /* 0x000e220000000a00 */
[----:B------:R-:W-:-:S05]  /*0280*/  VIADD R0, R0, 0x1 ;  /* 0x0000000100007836 */ /* 0x000fca0000000000 */
[----:B------:R-:W-:-:S05]  /*0290*/  LOP3.LUT R0, R0, 0x3, RZ, 0xc0, !PT ;  /* 0x0000000300007812 */ /* 0x000fca00078ec0ff */
[----:B------:R-:W-:Y:S02]  /*02a0*/  IMAD.MOV R0, RZ, RZ, -R0 ;  /* 0x000000ffff007224 */ /* 0x000fe400078e0a00 */
[----:B0-----:R-:W-:-:S04]  /*02b0*/  IMAD.WIDE.U32 R8, R5, 0x8, R8 ;  /* 0x0000000805087825 */ /* 0x001fc800078e0008 */
[----:B------:R-:W-:Y:S02]  /*02c0*/  IMAD.MOV.U32 R2, RZ, RZ, R8 ;  /* 0x000000ffff027224 */ /* 0x000fe400078e0008 */
[----:B------:R-:W-:-:S07]  /*02d0*/  IMAD.MOV.U32 R11, RZ, RZ, R9 ;  /* 0x000000ffff0b7224 */ /* 0x000fce00078e0009 */
.L_x_98:
        /* <DEDUP_REMOVED lines=10> */
.L_x_97:
[----:B------:R-:W-:Y:S05]  /*0380*/  BSYNC.RECONVERGENT B2 ;  /* 0x0000000000027941 */ /* 0x000fea0003800200 */
.L_x_96:
        /* <DEDUP_REMOVED lines=8> */
.L_x_101:
        /* <DEDUP_REMOVED lines=43> */
.L_x_100:
[----:B------:R-:W-:Y:S05]  /*06c0*/  BSYNC.RECONVERGENT B2 ;  /* 0x0000000000027941 */ /* 0x000fea0003800200 */
.L_x_99:
        /* <DEDUP_REMOVED lines=26> */
.L_x_103:
[----:B------:R-:W-:Y:S05]  /*0870*/  BSYNC.RECONVERGENT B2 ;  /* 0x0000000000027941 */ /* 0x000fea0003800200 */
.L_x_102:
        /* <DEDUP_REMOVED lines=12> */
.L_x_95:
[----:B------:R-:W-:Y:S05]  /*0940*/  BSYNC.RECONVERGENT B1 ;  /* 0x0000000000017941 */ /* 0x000fea0003800200 */
.L_x_94:
        /* <DEDUP_REMOVED lines=47> */
[----:B------:R-:W0:Y:S04]  /*0c40*/  LDS.128 R8, [UR4+0x20] ;  /* 0x00002004ff087984 */ /* 0x000e280008000c00 */
[----:B------:R-:W1:Y:S04]  /*0c50*/  LDS.128 R16, [UR4+0x30] ;  /* 0x00003004ff107984 */ /* 0x000e680008000c00 */
[----:B--2---:R-:W2:Y:S01]  /*0c60*/  LDS.128 R4, [UR4+0x40] ;  /* 0x00004004ff047984 */ /* 0x004ea20008000c00 */
[----:B0-----:R-:W-:-:S03]  /*0c70*/  DADD R8, R12, R8 ;  /* 0x000000000c087229 */ /* 0x001fc60000000008 */
[----:B------:R-:W-:Y:S05]  /*0c80*/  LDS.128 R12, [UR4+0x60] ;  /* 0x00006004ff0c7984 */ /* 0x000fea0008000c00 */
[----:B------:R-:W-:Y:S02]  /*0c90*/  DADD R2, R8, R10 ;  /* 0x0000000008027229 */ /* 0x000fe4000000000a */
[----:B------:R-:W0:Y:S06]  /*0ca0*/  LDS.128 R8, [UR4+0x50] ;  /* 0x00005004ff087984 */ /* 0x000e2c0008000c00 */
[----:B-1----:R-:W-:-:S08]  /*0cb0*/  DADD R2, R2, R16 ;  /* 0x0000000002027229 */ /* 0x002fd00000000010 */
[----:B------:R-:W-:-:S08]  /*0cc0*/  DADD R2, R2, R18 ;  /* 0x0000000002027229 */ /* 0x000fd00000000012 */
[----:B--2---:R-:W-:-:S08]  /*0cd0*/  DADD R2, R2, R4 ;  /* 0x0000000002027229 */ /* 0x004fd00000000004 */
[----:B------:R-:W-:Y:S01]  /*0ce0*/  DADD R2, R2, R6 ;  /* 0x0000000002027229 */ /* 0x000fe20000000006 */
[----:B------:R-:W1:Y:S07]  /*0cf0*/  LDS.128 R4, [UR4+0x70] ;  /* 0x00007004ff047984 */ /* 0x000e6e0008000c00 */
[----:B0-----:R-:W-:-:S08]  /*0d00*/  DADD R2, R2, R8 ;  /* 0x0000000002027229 */ /* 0x001fd00000000008 */
[----:B------:R-:W-:Y:S01]  /*0d10*/  DADD R2, R2, R10 ;  /* 0x0000000002027229 */ /* 0x000fe2000000000a */
[----:B------:R-:W0:Y:S07]  /*0d20*/  LDS.128 R8, [UR4+0x80] ;  /* 0x00008004ff087984 */ /* 0x000e2e0008000c00 */
[----:B------:R-:W-:-:S08]  /*0d30*/  DADD R2, R2, R12 ;  /* 0x0000000002027229 */ /* 0x000fd0000000000c */
[----:B------:R-:W-:Y:S01]  /*0d40*/  DADD R2, R2, R14 ;  /* 0x0000000002027229 */ /* 0x000fe2000000000e */
[----:B------:R-:W2:Y:S07]  /*0d50*/  LDS.128 R12, [UR4+0x90] ;  /* 0x00009004ff0c7984 */ /* 0x000eae0008000c00 */
[----:B-1----:R-:W-:-:S08]  /*0d60*/  DADD R2, R2, R4 ;  /* 0x0000000002027229 */ /* 0x002fd00000000004 */
[----:B------:R-:W-:Y:S01]  /*0d70*/  DADD R2, R2, R6 ;  /* 0x0000000002027229 */ /* 0x000fe20000000006 */
[----:B------:R-:W1:Y:S07]  /*0d80*/  LDS.128 R4, [UR4+0xa0] ;  /* 0x0000a004ff047984 */ /* 0x000e6e0008000c00 */
[----:B0-----:R-:W-:Y:S01]  /*0d90*/  DADD R2, R2, R8 ;  /* 0x0000000002027229 */ /* 0x001fe20000000008 */
[----:B------:R-:W0:Y:S07]  /*0da0*/  LDS.64 R8, [UR4+0xb0] ;  /* 0x0000b004ff087984 */ /* 0x000e2e0008000a00 */
[----:B------:R-:W-:-:S08]  /*0db0*/  DADD R2, R2, R10 ;  /* 0x0000000002027229 */ /* 0x000fd0000000000a */
[----:B--2---:R-:W-:-:S08]  /*0dc0*/  DADD R2, R2, R12 ;  /* 0x0000000002027229 */ /* 0x004fd0000000000c */
[----:B------:R-:W-:-:S08]  /*0dd0*/  DADD R2, R2, R14 ;  /* 0x0000000002027229 */ /* 0x000fd0000000000e */
[----:B-1----:R-:W-:-:S08]  /*0de0*/  DADD R2, R2, R4 ;  /* 0x0000000002027229 */ /* 0x002fd00000000004 */
[----:B------:R-:W-:-:S08]  /*0df0*/  DADD R2, R2, R6 ;  /* 0x0000000002027229 */ /* 0x000fd00000000006 */
[----:B0-----:R-:W-:Y:S01]  /*0e00*/  DADD R12, R2, R8 ;  /* 0x00000000020c7229 */ /* 0x001fe20000000008 */
[----:B------:R-:W-:Y:S10]  /*0e10*/  BRA `(.L_x_105) ;  /* 0x0000001800487947 */ /* 0x000ff40003800000 */
.L_x_104:
        /* <DEDUP_REMOVED lines=32> */
[----:B------:R-:W-:Y:S01]  /*1020*/  VIADD R0, R2, 0x10 ;  /* 0x0000001002007836 */ /* 0x000fe20000000000 */
[----:B------:R-:W-:Y:S02]  /*1030*/  @!P1 SHF.R.U32.HI R2, RZ, 0x2, R3 ;  /* 0x00000002ff029819 */ /* 0x000fe40000011603 */
[----:B------:R-:W1:Y:S02]  /*1040*/  SHFL.DOWN PT, R7, R11, 0x8, R5 ;  /* 0x090000000b077989 */ /* 0x000e6400000e0005 */
[----:B------:R-:W-:Y:S01]  /*1050*/  @!P1 LOP3.LUT R2, R2, 0xf8, RZ, 0xc0, !PT ;  /* 0x000000f802029812 */ /* 0x000fe200078ec0ff */
[----:B-1----:R-:W-:-:S10]  /*1060*/  DADD R6, R6, R10 ;  /* 0x0000000006067229 */ /* 0x002fd4000000000a */
[----:B------:R-:W-:Y:S02]  /*1070*/  FSEL R8, R10, R6, P0 ;  /* 0x000000060a087208 */ /* 0x000fe40000000000 */
[----:B------:R-:W-:Y:S02]  /*1080*/  FSEL R9, R11, R7, P0 ;  /* 0x000000070b097208 */ /* 0x000fe40000000000 */
[----:B------:R-:W-:Y:S01]  /*1090*/  @!P1 MOV R10, 0x400 ;  /* 0x00000400000a9802 */ /* 0x000fe20000000f00 */
[----:B------:R-:W-:Y:S01]  /*10a0*/  SHFL.DOWN PT, R6, R8, 0x10, R5 ;  /* 0x0a00000008067989 */ /* 0x000fe200000e0005 */
[----:B------:R-:W-:Y:S02]  /*10b0*/  ISETP.GT.AND P0, PT, R0, R5, PT ;  /* 0x000000050000720c */ /* 0x000fe40003f04270 */
[----:B0-----:R-:W-:Y:S01]  /*10c0*/  @!P1 LEA R11, R13, R10, 0x18 ;  /* 0x0000000a0d0b9211 */ /* 0x001fe200078ec0ff */
        /* <DEDUP_REMOVED lines=13> */
[----:B------:R-:W0:Y:S04]  /*11a0*/  LDS.128 R16, [UR4+0x20] ;  /* 0x00002004ff107984 */ /* 0x000e280008000c00 */
[----:B-1----:R-:W1:Y:S01]  /*11b0*/  LDS.128 R8, [UR4+0x30] ;  /* 0x00003004ff087984 */ /* 0x002e620008000c00 */
[----:B0-----:R-:W-:-:S10]  /*11c0*/  DADD R16, R12, R16 ;  /* 0x000000000c107229 */ /* 0x001fd40000000010 */
[----:B------:R-:W-:Y:S02]  /*11d0*/  FSEL R2, R16, R12, P1 ;  /* 0x0000000c10027208 */ /* 0x000fe40000800000 */
[----:B------:R-:W-:Y:S02]  /*11e0*/  FSEL R3, R17, R13, P1 ;  /* 0x0000000d11037208 */ /* 0x000fe40000800000 */
[----:B------:R-:W-:Y:S01]  /*11f0*/  ISETP.GT.AND P1, PT, R4, 0x40, PT ;  /* 0x000000400400780c */ /* 0x000fe20003f24270 */
[----:B------:R-:W0:Y:S03]  /*1200*/  LDS.128 R12, [UR4+0x40] ;  /* 0x00004004ff0c7984 */ /* 0x000e260008000c00 */
        /* <DEDUP_REMOVED lines=65> */
[----:B------:R-:W1:Y:S01]  /*1620*/  LDS.64 R2, [UR4+0xb0] ;  /* 0x0000b004ff027984 */ /* 0x000e620008000a00 */
        /* <DEDUP_REMOVED lines=11> */
[----:B------:R-:W-:Y:S01]  /*16e0*/  FSEL R13, R3, R7, P1 ;  /* 0x00000007030d7208 */ /* 0x000fe20000800000 */
[----:B------:R-:W-:Y:S06]  /*16f0*/  BRA `(.L_x_105) ;  /* 0x0000001000107947 */ /* 0x000fec0003800000 */
.L_x_91:
[----:B------:R-:W0:Y:S01]  /*1700*/  S2R R0, SR_TID.X ;  /* 0x0000000000007919 */ /* 0x000e220000002100 */
[----:B------:R-:W0:Y:S02]  /*1710*/  LDC.64 R6, c[0x0][0x380] ;  /* 0x0000e000ff067b82 */ /* 0x000e240000000a00 */
[----:B0-----:R-:W-:-:S05]  /*1720*/  IMAD.WIDE.U32 R6, R0, 0x8, R6 ;  /* 0x0000000800067825 */ /* 0x001fca00078e0006 */
[----:B------:R-:W2:Y:S04]  /*1730*/  LDG.E.64.CONSTANT R20, desc[UR6][R6.64] ;  /* 0x0000000606147981 */ /* 0x000ea8000c1e9b00 */
[----:B------:R-:W2:Y:S04]  /*1740*/  LDG.E.64.CONSTANT R2, desc[UR6][R6.64+0x1400] ;  /* 0x0014000606027981 */ /* 0x000ea8000c1e9b00 */
[----:B------:R-:W3:Y:S04]  /*1750*/  LDG.E.64.CONSTANT R8, desc[UR6][R6.64+0x2800] ;  /* 0x0028000606087981 */ /* 0x000ee8000c1e9b00 */
[----:B------:R-:W4:Y:S04]  /*1760*/  LDG.E.64.CONSTANT R10, desc[UR6][R6.64+0x3c00] ;  /* 0x003c0006060a7981 */ /* 0x000f28000c1e9b00 */
[----:B------:R-:W5:Y:S04]  /*1770*/  LDG.E.64.CONSTANT R12, desc[UR6][R6.64+0x5000] ;  /* 0x00500006060c7981 */ /* 0x000f68000c1e9b00 */
[----:B------:R-:W5:Y:S04]  /*1780*/  LDG.E.64.CONSTANT R14, desc[UR6][R6.64+0x6400] ;  /* 0x00640006060e7981 */ /* 0x000f68000c1e9b00 */
[----:B------:R-:W5:Y:S04]  /*1790*/  LDG.E.64.CONSTANT R16, desc[UR6][R6.64+0x7800] ;  /* 0x0078000606107981 */ /* 0x000f68000c1e9b00 */
[----:B------:R-:W5:Y:S01]  /*17a0*/  LDG.E.64.CONSTANT R18, desc[UR6][R6.64+0x8c00] ;  /* 0x008c000606127981 */ /* 0x000f62000c1e9b00 */
[----:B------:R-:W-:Y:S01]  /*17b0*/  ISETP.GE.U32.AND P0, PT, R4, 0x2800, PT ;  /* 0x000028000400780c */ /* 0x000fe20003f06070 */
[----:B--2---:R-:W-:-:S08]  /*17c0*/  DADD R2, R20, R2 ;  /* 0x0000000014027229 */ /* 0x004fd00000000002 */
[----:B---3--:R-:W-:Y:S01]  /*17d0*/  DADD R2, R8, R2 ;  /* 0x0000000008027229 */ /* 0x008fe20000000002 */
[----:B------:R-:W-:-:S07]  /*17e0*/  IMAD.MOV.U32 R9, RZ, RZ, 0x1400 ;  /* 0x00001400ff097424 */ /* 0x000fce00078e00ff */
[----:B----4-:R-:W-:-:S08]  /*17f0*/  DADD R2, R10, R2 ;  /* 0x000000000a027229 */ /* 0x010fd00000000002 */
[----:B-----5:R-:W-:-:S08]  /*1800*/  DADD R2, R12, R2 ;  /* 0x000000000c027229 */ /* 0x020fd00000000002 */
[----:B------:R-:W-:-:S08]  /*1810*/  DADD R2, R14, R2 ;  /* 0x000000000e027229 */ /* 0x000fd00000000002 */
[----:B------:R-:W-:-:S08]  /*1820*/  DADD R2, R16, R2 ;  /* 0x0000000010027229 */ /* 0x000fd00000000002 */
[----:B------:R-:W-:Y:S01]  /*1830*/  DADD R2, R18, R2 ;  /* 0x0000000012027229 */ /* 0x000fe20000000002 */
[----:B------:R-:W-:Y:S10]  /*1840*/  @!P0 BRA `(.L_x_106) ;  /* 0x00000000006c8947 */ /* 0x000ff40003800000 */
[----:B------:R-:W0:Y:S01]  /*1850*/  LDC R26, c[0x0][0x390] ;  /* 0x0000e400ff1a7b82 */ /* 0x000e220000000800 */
[----:B------:R-:W-:Y:S02]  /*1860*/  VIADD R8, R4, 0xffffec00 ;  /* 0xffffec0004087836 */ /* 0x000fe40000000000 */
[----:B------:R-:W-:-:S07]  /*1870*/  IMAD.MOV.U32 R9, RZ, RZ, 0x1400 ;  /* 0x00001400ff097424 */ /* 0x000fce00078e00ff */
.L_x_108:
[----:B------:R-:W-:-:S05]  /*1880*/  IMAD.WIDE R12, R9, 0x8, R6 ;  /* 0x00000008090c7825 */ /* 0x000fca00078e0206 */
[----:B------:R-:W2:Y:S04]  /*1890*/  LDG.E.64.CONSTANT R4, desc[UR6][R12.64] ;  /* 0x000000060c047981 */ /* 0x000ea8000c1e9b00 */
[----:B------:R-:W3:Y:S04]  /*18a0*/  LDG.E.64.CONSTANT R14, desc[UR6][R12.64+0x1400] ;  /* 0x001400060c0e7981 */ /* 0x000ee8000c1e9b00 */
[----:B------:R-:W4:Y:S04]  /*18b0*/  LDG.E.64.CONSTANT R16, desc[UR6][R12.64+0x2800] ;  /* 0x002800060c107981 */ /* 0x000f28000c1e9b00 */
[----:B------:R-:W5:Y:S04]  /*18c0*/  LDG.E.64.CONSTANT R18, desc[UR6][R12.64+0x3c00] ;  /* 0x003c00060c127981 */ /* 0x000f68000c1e9b00 */
        /* <DEDUP_REMOVED lines=8> */
[----:B------:R-:W-:-:S08]  /*1950*/  DADD R4, R20, R4 ;  /* 0x0000000014047229 */ /* 0x000fd00000000004 */
[----:B------:R-:W-:Y:S01]  /*1960*/  DADD R22, R22, R4 ;  /* 0x0000000016167229 */ /* 0x000fe20000000004 */
[----:B0-----:R-:W-:-:S04]  /*1970*/  IMAD.MOV.U32 R4, RZ, RZ, R26 ;  /* 0x000000ffff047224 */ /* 0x001fc800078e001a */
[----:B------:R-:W-:-:S03]  /*1980*/  IMAD.IADD R2, R4, 0x1, -R9 ;  /* 0x0000000104027824 */ /* 0x000fc600078e0a09 */
[----:B------:R-:W-:Y:S02]  /*1990*/  DADD R22, R24, R22 ;  /* 0x0000000018167229 */ /* 0x000fe40000000016 */
[----:B------:R-:W-:-:S06]  /*19a0*/  ISETP.GE.AND P0, PT, R2, 0x1400, PT ;  /* 0x000014000200780c */ /* 0x000fcc0003f06270 */
[----:B------:R-:W-:-:S07]  /*19b0*/  DADD R2, R10, R22 ;  /* 0x000000000a027229 */ /* 0x000fce0000000016 */
[----:B------:R-:W-:Y:S05]  /*19c0*/  @!P0 BRA `(.L_x_107) ;  /* 0x0000000800348947 */ /* 0x000fea0003800000 */
[----:B------:R-:W-:-:S05]  /*19d0*/  VIADD R9, R9, 0x1400 ;  /* 0x0000140009097836 */ /* 0x000fca0000000000 */
[----:B------:R-:W-:-:S13]  /*19e0*/  ISETP.GT.AND P0, PT, R9, R8, PT ;  /* 0x000000080900720c */ /* 0x000fda0003f04270 */
[----:B------:R-:W-:Y:S05]  /*19f0*/  @!P0 BRA `(.L_x_108) ;  /* 0xfffffffc00a08947 */ /* 0x000fea000383ffff */
.L_x_106:
[----:B------:R-:W-:-:S13]  /*1a00*/  ISETP.GE.AND P0, PT, R9, R4, PT ;  /* 0x000000040900720c */ /* 0x000fda0003f06270 */
[----:B------:R-:W-:Y:S05]  /*1a10*/  @P0 BRA `(.L_x_107) ;  /* 0x0000000800200947 */ /* 0x000fea0003800000 */
[----:B------:R-:W-:Y:S01]  /*1a20*/  IMAD.IADD R39, R4, 0x1, -R9 ;  /* 0x0000000104277824 */ /* 0x000fe200078e0a09 */
[----:B------:R-:W-:Y:S04]  /*1a30*/  BSSY.RECONVERGENT B1, `(.L_x_107) ;  /* 0x0000086000017945 */ /* 0x000fe80003800200 */
[----:B------:R-:W-:-:S13]  /*1a40*/  ISETP.GE.AND P0, PT, R0, R39, PT ;  /* 0x000000270000720c */ /* 0x000fda0003f06270 */
[----:B------:R-:W-:Y:S05]  /*1a50*/  @P0 BRA `(.L_x_109) ;  /* 0x00000008000c0947 */ /* 0x000fea0003800000 */
[----:B------:R-:W-:Y:S01]  /*1a60*/  LOP3.LUT R5, RZ, R0, RZ, 0x33, !PT ;  /* 0x00000000ff057212 */ /* 0x000fe200078e33ff */
[----:B------:R-:W-:Y:S01]  /*1a70*/  BSSY.RECONVERGENT B2, `(.L_x_110) ;  /* 0x0000017000027945 */ /* 0x000fe20003800200 */
[----:B------:R-:W-:Y:S02]  /*1a80*/  IMAD.MOV.U32 R38, RZ, RZ, R0 ;  /* 0x000000ffff267224 */ /* 0x000fe400078e0000 */
[----:B------:R-:W-:-:S04]  /*1a90*/  IADD3 R5, PT, PT, -R9, R4, R5 ;  /* 0x0000000409057210 */ /* 0x000fc80007ffe105 */
[C---:B------:R-:W-:Y:S01]  /*1aa0*/  ISETP.GE.U32.AND P1, PT, R5.reuse, 0x780, PT ;  /* 0x000007800500780c */ /* 0x040fe20003f26070 */
[----:B------:R-:W-:-:S05]  /*1ab0*/  IMAD.HI.U32 R4, R5, -0x33333333, RZ ;  /* 0xcccccccd05047827 */ /* 0x000fca00078e00ff */
[----:B------:R-:W-:-:S04]  /*1ac0*/  SHF.R.U32.HI R4, RZ, 0x9, R4 ;  /* 0x00000009ff047819 */ /* 0x000fc80000011604 */
[----:B------:R-:W-:-:S04]  /*1ad0*/  LOP3.LUT R6, R4, 0x3, RZ, 0xc0, !PT ;  /* 0x0000000304067812 */ /* 0x000fc800078ec0ff */
[----:B------:R-:W-:-:S13]  /*1ae0*/  ISETP.NE.AND P0, PT, R6, 0x3, PT ;  /* 0x000000030600780c */ /* 0x000fda0003f05270 */
[----:B------:R-:W-:Y:S05]  /*1af0*/  @!P0 BRA `(.L_x_111) ;  /* 0x0000000000388947 */ /* 0x000fea0003800000 */
[----:B------:R-:W0:Y:S01]  /*1b00*/  LDC.64 R6, c[0x0][0x380] ;  /* 0x0000e000ff067b82 */ /* 0x000e220000000a00 */
[----:B------:R-:W-:Y:S02]  /*1b10*/  VIADD R4, R4, 0x1 ;  /* 0x0000000104047836 */ /* 0x000fe40000000000 */
[----:B------:R-:W-:Y:S02]  /*1b20*/  IMAD.IADD R11, R0, 0x1, R9 ;  /* 0x00000001000b7824 */ /* 0x000fe400078e0209 */
[----:B------:R-:W-:Y:S01]  /*1b30*/  IMAD.MOV.U32 R38, RZ, RZ, R0 ;  /* 0x000000ffff267224 */ /* 0x000fe200078e0000 */
[----:B------:R-:W-:-:S05]  /*1b40*/  LOP3.LUT R4, R4, 0x3, RZ, 0xc0, !PT ;  /* 0x0000000304047812 */ /* 0x000fca00078ec0ff */
[----:B------:R-:W-:-:S07]  /*1b50*/  IMAD.MOV R8, RZ, RZ, -R4 ;  /* 0x000000ffff087224 */ /* 0x000fce00078e0a04 */
.L_x_112:
[----:B0-----:R-:W-:-:S06]  /*1b60*/  IMAD.WIDE.U32 R4, R11, 0x8, R6 ;  /* 0x000000080b047825 */ /* 0x001fcc00078e0006 */
[----:B------:R-:W2:Y:S01]  /*1b70*/  LDG.E.64.CONSTANT R4, desc[UR6][R4.64] ;  /* 0x0000000604047981 */ /* 0x000ea2000c1e9b00 */
[----:B------:R-:W-:Y:S02]  /*1b80*/  VIADD R8, R8, 0x1 ;  /* 0x0000000108087836 */ /* 0x000fe40000000000 */
[----:B------:R-:W-:Y:S02]  /*1b90*/  VIADD R38, R38, 0x280 ;  /* 0x0000028026267836 */ /* 0x000fe40000000000 */
[----:B------:R-:W-:Y:S01]  /*1ba0*/  VIADD R11, R11, 0x280 ;  /* 0x000002800b0b7836 */ /* 0x000fe20000000000 */
[----:B------:R-:W-:Y:S01]  /*1bb0*/  ISETP.NE.AND P0, PT, R8, RZ, PT ;  /* 0x000000ff0800720c */ /* 0x000fe20003f05270 */
[----:B--2---:R-:W-:-:S12]  /*1bc0*/  DADD R2, R4, R2 ;  /* 0x0000000004027229 */ /* 0x004fd80000000002 */
[----:B------:R-:W-:Y:S05]  /*1bd0*/  @P0 BRA `(.L_x_112) ;  /* 0xfffffffc00e00947 */ /* 0x000fea000383ffff */
.L_x_111:
[----:B------:R-:W-:Y:S05]  /*1be0*/  BSYNC.RECONVERGENT B2 ;  /* 0x0000000000027941 */ /* 0x000fea0003800200 */
.L_x_110:
[----:B------:R-:W-:Y:S05]  /*1bf0*/  @!P1 BRA `(.L_x_109) ;  /* 0x0000000400a49947 */ /* 0x000fea0003800000 */
[----:B------:R-:W0:Y:S01]  /*1c00*/  LDCU.64 UR4, c[0x0][0x380] ;  /* 0x00007000ff0477ac */ /* 0x000e220008000a00 */
[----:B------:R-:W-:Y:S01]  /*1c10*/  IMAD.IADD R7, R39, 0x1, -R38 ;  /* 0x0000000127077824 */ /* 0x000fe200078e0a26 */
[C---:B------:R-:W-:Y:S01]  /*1c20*/  IADD3 R5, P0, PT, R38.reuse, R9, RZ ;  /* 0x0000000926057210 */ /* 0x040fe20007f1e0ff */
[----:B------:R-:W-:Y:S01]  /*1c30*/  BSSY.RECONVERGENT B2, `(.L_x_113) ;  /* 0x000003a000027945 */ /* 0x000fe20003800200 */
[----:B------:R-:W-:Y:S02]  /*1c40*/  IMAD.IADD R40, R38, 0x1, R9 ;  /* 0x0000000126287824 */ /* 0x000fe400078e0209 */
        /* <DEDUP_REMOVED lines=10> */
.L_x_115:
[----:B------:R-:W0:Y:S01]  /*1cf0*/  LDC.64 R30, c[0x0][0x380] ;  /* 0x0000e000ff1e7b82 */ /* 0x000e220000000a00 */
[----:B------:R-:W2:Y:S04]  /*1d00*/  LDG.E.64.CONSTANT R8, desc[UR6][R4.64+-0x1400] ;  /* 0xffec000604087981 */ /* 0x000ea8000c1e9b00 */
[----:B------:R-:W3:Y:S01]  /*1d10*/  LDG.E.64.CONSTANT R10, desc[UR6][R4.64] ;  /* 0x00000006040a7981 */ /* 0x000ee2000c1e9b00 */
[----:B------:R-:W-:-:S03]  /*1d20*/  VIADD R15, R40, 0xa00 ;  /* 0x00000a00280f7836 */ /* 0x000fc60000000000 */
[----:B------:R-:W4:Y:S04]  /*1d30*/  LDG.E.64.CONSTANT R12, desc[UR6][R4.64+0x1400] ;  /* 0x00140006040c7981 */ /* 0x000f28000c1e9b00 */
[----:B------:R-:W5:Y:S04]  /*1d40*/  LDG.E.64.CONSTANT R16, desc[UR6][R4.64+0x3c00] ;  /* 0x003c000604107981 */ /* 0x000f68000c1e9b00 */
[----:B------:R-:W5:Y:S01]  /*1d50*/  LDG.E.64.CONSTANT R18, desc[UR6][R4.64+0x5000] ;  /* 0x0050000604127981 */ /* 0x000f62000c1e9b00 */
[----:B------:R-:W-:-:S03]  /*1d60*/  VIADD R23, R40, 0x1400 ;  /* 0x0000140028177836 */ /* 0x000fc60000000000 */
[----:B------:R-:W5:Y:S01]  /*1d70*/  LDG.E.64.CONSTANT R20, desc[UR6][R4.64+0x6400] ;  /* 0x0064000604147981 */ /* 0x000f62000c1e9b00 */
[----:B0-----:R-:W-:-:S03]  /*1d80*/  IMAD.WIDE.U32 R6, R40, 0x8, R30 ;  /* 0x0000000828067825 */ /* 0x001fc600078e001e */
[----:B------:R-:W5:Y:S04]  /*1d90*/  LDG.E.64.CONSTANT R24, desc[UR6][R4.64+0x8c00] ;  /* 0x008c000604187981 */ /* 0x000f68000c1e9b00 */
[----:B------:R-:W5:Y:S04]  /*1da0*/  LDG.E.64.CONSTANT R26, desc[UR6][R4.64+0xa000] ;  /* 0x00a00006041a7981 */ /* 0x000f68000c1e9b00 */
[----:B------:R-:W2:Y:S01]  /*1db0*/  LDG.E.64.CONSTANT R6, desc[UR6][R6.64] ;  /* 0x0000000606067981 */ /* 0x000ea2000c1e9b00 */
[----:B------:R-:W-:-:S03]  /*1dc0*/  IMAD.WIDE.U32 R14, R15, 0x8, R30 ;  /* 0x000000080f0e7825 */ /* 0x000fc600078e001e */
[----:B------:R-:W5:Y:S04]  /*1dd0*/  LDG.E.64.CONSTANT R28, desc[UR6][R4.64+0xb400] ;  /* 0x00b40006041c7981 */ /* 0x000f68000c1e9b00 */
[----:B------:R-:W5:Y:S01]  /*1de0*/  LDG.E.64.CONSTANT R14, desc[UR6][R14.64] ;  /* 0x000000060e0e7981 */ /* 0x000f62000c1e9b00 */
[----:B------:R-:W-:-:S03]  /*1df0*/  IMAD.WIDE.U32 R22, R23, 0x8, R30 ;  /* 0x0000000817167825 */ /* 0x000fc600078e001e */
[----:B------:R-:W5:Y:S04]  /*1e00*/  LDG.E.64.CONSTANT R34, desc[UR6][R4.64+0xf000] ;  /* 0x00f0000604227981 */ /* 0x000f68000c1e9b00 */
[----:B------:R-:W5:Y:S01]  /*1e10*/  LDG.E.64.CONSTANT R22, desc[UR6][R22.64] ;  /* 0x0000000616167981 */ /* 0x000f62000c1e9b00 */
[----:B------:R-:W-:-:S03]  /*1e20*/  VIADD R33, R40, 0x1e00 ;  /* 0x00001e0028217836 */ /* 0x000fc60000000000 */
[----:B------:R-:W5:Y:S01]  /*1e30*/  LDG.E.64.CONSTANT R36, desc[UR6][R4.64+0x10400] ;  /* 0x0104000604247981 */ /* 0x000f62000c1e9b00 */
[----:B------:R-:W-:-:S03]  /*1e40*/  IMAD.WIDE.U32 R30, R33, 0x8, R30 ;  /* 0x00000008211e7825 */ /* 0x000fc600078e001e */
[----:B------:R0:W5:Y:S04]  /*1e50*/  LDG.E.64.CONSTANT R32, desc[UR6][R4.64+0xdc00] ;  /* 0x00dc000604207981 */ /* 0x000168000c1e9b00 */
[----:B------:R-:W5:Y:S01]  /*1e60*/  LDG.E.64.CONSTANT R30, desc[UR6][R30.64] ;  /* 0x000000061e1e7981 */ /* 0x000f62000c1e9b00 */
[----:B------:R-:W-:-:S05]  /*1e70*/  VIADD R38, R38, 0x2800 ;  /* 0x0000280026267836 */ /* 0x000fca0000000000 */
[----:B------:R-:W-:Y:S02]  /*1e80*/  ISETP.GE.AND P1, PT, R38, R41, PT ;  /* 0x000000292600720c */ /* 0x000fe40003f26270 */
[----:B0-----:R-:W-:Y:S01]  /*1e90*/  IADD3 R4, P2, PT, R4, 0x14000, RZ ;  /* 0x0001400004047810 */ /* 0x001fe20007f5e0ff */
[----:B------:R-:W-:-:S04]  /*1ea0*/  VIADD R40, R40, 0x2800 ;  /* 0x0000280028287836 */ /* 0x000fc80000000000 */
[----:B------:R-:W-:Y:S01]  /*1eb0*/  IMAD.X R5, RZ, RZ, R5, P2 ;  /* 0x000000ffff057224 */ /* 0x000fe200010e0605 */
[----:B--2---:R-:W-:-:S08]  /*1ec0*/  DADD R6, R6, R2 ;  /* 0x0000000006067229 */ /* 0x004fd00000000002 */
[----:B------:R-:W-:-:S08]  /*1ed0*/  DADD R6, R6, R8 ;  /* 0x0000000006067229 */ /* 0x000fd00000000008 */
        /* <DEDUP_REMOVED lines=15> */
.L_x_114:
[----:B------:R-:W-:Y:S05]  /*1fd0*/  BSYNC.RECONVERGENT B2 ;  /* 0x0000000000027941 */ /* 0x000fea0003800200 */
.L_x_113:
[----:B------:R-:W-:Y:S01]  /*1fe0*/  IMAD.IADD R6, R39, 0x1, -R38 ;  /* 0x0000000127067824 */ /* 0x000fe200078e0a26 */
[----:B------:R-:W-:Y:S04]  /*1ff0*/  BSSY.RECONVERGENT B2, `(.L_x_116) ;  /* 0x000001d000027945 */ /* 0x000fe80003800200 */
[----:B------:R-:W-:-:S13]  /*2000*/  ISETP.GT.AND P1, PT, R6, 0xa00, PT ;  /* 0x00000a000600780c */ /* 0x000fda0003f24270 */
[----:B------:R-:W-:Y:S05]  /*2010*/  @!P1 BRA `(.L_x_117) ;  /* 0x0000000000689947 */ /* 0x000fea0003800000 */
[----:B------:R-:W0:Y:S01]  /*2020*/  LDC.64 R14, c[0x0][0x380] ;  /* 0x0000e000ff0e7b82 */ /* 0x000e220000000a00 */
[----:B------:R-:W2:Y:S04]  /*2030*/  LDG.E.64.CONSTANT R8, desc[UR6][R4.64+-0x1400] ;  /* 0xffec000604087981 */ /* 0x000ea8000c1e9b00 */
[----:B------:R-:W3:Y:S01]  /*2040*/  LDG.E.64.CONSTANT R10, desc[UR6][R4.64] ;  /* 0x00000006040a7981 */ /* 0x000ee2000c1e9b00 */
[----:B------:R-:W-:-:S03]  /*2050*/  VIADD R17, R40, 0xa00 ;  /* 0x00000a0028117836 */ /* 0x000fc60000000000 */
[----:B------:R-:W4:Y:S04]  /*2060*/  LDG.E.64.CONSTANT R12, desc[UR6][R4.64+0x1400] ;  /* 0x00140006040c7981 */ /* 0x000f28000c1e9b00 */
[----:B------:R-:W5:Y:S04]  /*2070*/  LDG.E.64.CONSTANT R18, desc[UR6][R4.64+0x5000] ;  /* 0x0050000604127981 */ /* 0x000f68000c1e9b00 */
[----:B------:R1:W5:Y:S01]  /*2080*/  LDG.E.64.CONSTANT R20, desc[UR6][R4.64+0x6400] ;  /* 0x0064000604147981 */ /* 0x000362000c1e9b00 */
[----:B0-----:R-:W-:-:S06]  /*2090*/  IMAD.WIDE.U32 R6, R40, 0x8, R14 ;  /* 0x0000000828067825 */ /* 0x001fcc00078e000e */
[----:B------:R-:W2:Y:S01]  /*20a0*/  LDG.E.64.CONSTANT R6, desc[UR6][R6.64] ;  /* 0x0000000606067981 */ /* 0x000ea2000c1e9b00 */
[----:B------:R-:W-:-:S03]  /*20b0*/  IMAD.WIDE.U32 R14, R17, 0x8, R14 ;  /* 0x00000008110e7825 */ /* 0x000fc600078e000e */
[----:B------:R-:W5:Y:S04]  /*20c0*/  LDG.E.64.CONSTANT R16, desc[UR6][R4.64+0x3c00] ;  /* 0x003c000604107981 */ /* 0x000f68000c1e9b00 */
[----:B------:R-:W5:Y:S01]  /*20d0*/  LDG.E.64.CONSTANT R14, desc[UR6][R14.64] ;  /* 0x000000060e0e7981 */ /* 0x000f62000c1e9b00 */
[----:B------:R-:W-:Y:S01]  /*20e0*/  PLOP3.LUT P0, PT, PT, PT, PT, 0x8, 0x80 ;  /* 0x000000000080781c */ /* 0x000fe20003f0e170 */
[----:B------:R-:W-:Y:S02]  /*20f0*/  VIADD R38, R38, 0x1400 ;  /* 0x0000140026267836 */ /* 0x000fe40000000000 */
[----:B------:R-:W-:Y:S01]  /*2100*/  VIADD R40, R40, 0x1400 ;  /* 0x0000140028287836 */ /* 0x000fe20000000000 */
[----:B--2---:R-:W-:-:S08]  /*2110*/  DADD R2, R2, R6 ;  /* 0x0000000002027229 */ /* 0x004fd00000000006 */
[----:B------:R-:W-:-:S08]  /*2120*/  DADD R2, R2, R8 ;  /* 0x0000000002027229 */ /* 0x000fd00000000008 */
[----:B---3--:R-:W-:-:S08]  /*2130*/  DADD R2, R2, R10 ;  /* 0x0000000002027229 */ /* 0x008fd0000000000a */
[----:B----4-:R-:W-:-:S08]  /*2140*/  DADD R2, R2, R12 ;  /* 0x0000000002027229 */ /* 0x010fd0000000000c */
[----:B-----5:R-:W-:-:S08]  /*2150*/  DADD R2, R2, R14 ;  /* 0x0000000002027229 */ /* 0x020fd0000000000e */
[----:B------:R-:W-:Y:S01]  /*2160*/  DADD R2, R2, R16 ;  /* 0x0000000002027229 */ /* 0x000fe20000000010 */
[----:B------:R-:W-:-:S07]  /*2170*/  IADD3 R6, P1, PT, R4, 0xa000, RZ ;  /* 0x0000a00004067810 */ /* 0x000fce0007f3e0ff */
[----:B------:R-:W-:Y:S01]  /*2180*/  DADD R2, R2, R18 ;  /* 0x0000000002027229 */ /* 0x000fe20000000012 */
[----:B-1----:R-:W-:Y:S02]  /*2190*/  IMAD.X R5, RZ, RZ, R5, P1 ;  /* 0x000000ffff057224 */ /* 0x002fe400008e0605 */
[----:B------:R-:W-:-:S05]  /*21a0*/  IMAD.MOV.U32 R4, RZ, RZ, R6 ;  /* 0x000000ffff047224 */ /* 0x000fca00078e0006 */
[----:B------:R-:W-:-:S11]  /*21b0*/  DADD R2, R2, R20 ;  /* 0x0000000002027229 */ /* 0x000fd60000000014 */
.L_x_117:
[----:B------:R-:W-:Y:S05]  /*21c0*/  BSYNC.RECONVERGENT B2 ;  /* 0x0000000000027941 */ /* 0x000fea0003800200 */
.L_x_116:
[----:B------:R-:W-:-:S13]  /*21d0*/  ISETP.LT.OR P0, PT, R38, R39, P0 ;  /* 0x000000272600720c */ /* 0x000fda0000701670 */
[----:B------:R-:W-:Y:S05]  /*21e0*/  @!P0 BRA `(.L_x_109) ;  /* 0x0000000000288947 */ /* 0x000fea0003800000 */
[----:B------:R-:W0:Y:S01]  /*21f0*/  LDC.64 R6, c[0x0][0x380] ;  /* 0x0000e000ff067b82 */ /* 0x000e220000000a00 */
[----:B------:R-:W2:Y:S04]  /*2200*/  LDG.E.64.CONSTANT R8, desc[UR6][R4.64] ;  /* 0x0000000604087981 */ /* 0x000ea8000c1e9b00 */
[----:B------:R-:W3:Y:S01]  /*2210*/  LDG.E.64.CONSTANT R10, desc[UR6][R4.64+0x1400] ;  /* 0x00140006040a7981 */ /* 0x000ee2000c1e9b00 */
[----:B0-----:R-:W-:-:S03]  /*2220*/  IMAD.WIDE.U32 R40, R40, 0x8, R6 ;  /* 0x0000000828287825 */ /* 0x001fc600078e0006 */
[----:B------:R-:W4:Y:S04]  /*2230*/  LDG.E.64.CONSTANT R6, desc[UR6][R4.64+-0x1400] ;  /* 0xffec000604067981 */ /* 0x000f28000c1e9b00 */
[----:B------:R-:W5:Y:S02]  /*2240*/  LDG.E.64.CONSTANT R40, desc[UR6][R40.64] ;  /* 0x0000000628287981 */ /* 0x000f64000c1e9b00 */
[----:B-----5:R-:W-:-:S08]  /*2250*/  DADD R2, R2, R40 ;  /* 0x0000000002027229 */ /* 0x020fd00000000028 */
[----:B----4-:R-:W-:-:S08]  /*2260*/  DADD R2, R2, R6 ;  /* 0x0000000002027229 */ /* 0x010fd00000000006 */
[----:B--2---:R-:W-:-:S08]  /*2270*/  DADD R2, R2, R8 ;  /* 0x0000000002027229 */ /* 0x004fd00000000008 */
[----:B---3--:R-:W-:-:S11]  /*2280*/  DADD R2, R2, R10 ;  /* 0x0000000002027229 */ /* 0x008fd6000000000a */
.L_x_109:
[----:B------:R-:W-:Y:S05]  /*2290*/  BSYNC.RECONVERGENT B1 ;  /* 0x0000000000017941 */ /* 0x000fea0003800200 */
.L_x_107:
        /* <DEDUP_REMOVED lines=16> */
[----:B------:R-:W-:Y:S01]  /*23a0*/  SHFL.DOWN PT, R2, R4, 0x4, 0x1f ;  /* 0x08801f0004027f89 */ /* 0x000fe200000e0000 */
[----:B------:R-:W-:Y:S02]  /*23b0*/  @!P1 MOV R7, 0x400 ;  /* 0x0000040000079802 */ /* 0x000fe40000000f00 */
[----:B------:R-:W-:Y:S01]  /*23c0*/  @!P1 SHF.R.U32.HI R6, RZ, 0x2, R0 ;  /* 0x00000002ff069819 */ /* 0x000fe20000011600 */
[----:B------:R-:W0:Y:S01]  /*23d0*/  SHFL.DOWN PT, R3, R5, 0x4, 0x1f ;  /* 0x08801f0005037f89 */ /* 0x000e2200000e0000 */
[----:B-1----:R-:W-:-:S02]  /*23e0*/  @!P1 LEA R7, R12, R7, 0x18 ;  /* 0x000000070c079211 */ /* 0x002fc400078ec0ff */
[----:B------:R-:W-:-:S05]  /*23f0*/  @!P1 LOP3.LUT R6, R6, 0xf8, RZ, 0xc0, !PT ;  /* 0x000000f806069812 */ /* 0x000fca00078ec0ff */
[----:B------:R-:W-:Y:S01]  /*2400*/  @!P1 IMAD.IADD R7, R6, 0x1, R7 ;  /* 0x0000000106079824 */ /* 0x000fe200078e0207 */
        /* <DEDUP_REMOVED lines=22> */
[----:B------:R-:W1:Y:S04]  /*2570*/  LDS.128 R8, [UR4+0x20] ;  /* 0x00002004ff087984 */ /* 0x000e680008000c00 */
[----:B------:R-:W2:Y:S04]  /*2580*/  LDS.128 R16, [UR4+0x30] ;  /* 0x00003004ff107984 */ /* 0x000ea80008000c00 */
[----:B0-----:R-:W0:Y:S01]  /*2590*/  LDS.128 R4, [UR4+0x40] ;  /* 0x00004004ff047984 */ /* 0x001e220008000c00 */
[----:B-1----:R-:W-:-:S03]  /*25a0*/  DADD R8, R12, R8 ;  /* 0x000000000c087229 */ /* 0x002fc60000000008 */
[----:B------:R-:W-:Y:S05]  /*25b0*/  LDS.128 R12, [UR4+0x60] ;  /* 0x00006004ff0c7984 */ /* 0x000fea0008000c00 */
[----:B------:R-:W-:Y:S02]  /*25c0*/  DADD R2, R8, R10 ;  /* 0x0000000008027229 */ /* 0x000fe4000000000a */
[----:B------:R-:W1:Y:S06]  /*25d0*/  LDS.128 R8, [UR4+0x50] ;  /* 0x00005004ff087984 */ /* 0x000e6c0008000c00 */
[----:B--2---:R-:W-:-:S08]  /*25e0*/  DADD R2, R2, R16 ;  /* 0x0000000002027229 */ /* 0x004fd00000000010 */
[----:B------:R-:W-:-:S08]  /*25f0*/  DADD R2, R2, R18 ;  /* 0x0000000002027229 */ /* 0x000fd00000000012 */
[----:B0-----:R-:W-:-:S08]  /*2600*/  DADD R2, R2, R4 ;  /* 0x0000000002027229 */ /* 0x001fd00000000004 */
[----:B------:R-:W-:Y:S01]  /*2610*/  DADD R2, R2, R6 ;  /* 0x0000000002027229 */ /* 0x000fe20000000006 */
[----:B------:R-:W0:Y:S07]  /*2620*/  LDS.128 R4, [UR4+0x70] ;  /* 0x00007004ff047984 */ /* 0x000e2e0008000c00 */
[----:B-1----:R-:W-:-:S08]  /*2630*/  DADD R2, R2, R8 ;  /* 0x0000000002027229 */ /* 0x002fd00000000008 */
[----:B------:R-:W-:Y:S01]  /*2640*/  DADD R2, R2, R10 ;  /* 0x0000000002027229 */ /* 0x000fe2000000000a */
[----:B------:R-:W1:Y:S07]  /*2650*/  LDS.128 R8, [UR4+0x80] ;  /* 0x00008004ff087984 */ /* 0x000e6e0008000c00 */
[----:B------:R-:W-:-:S08]  /*2660*/  DADD R2, R2, R12 ;  /* 0x0000000002027229 */ /* 0x000fd0000000000c */
[----:B------:R-:W-:Y:S01]  /*2670*/  DADD R2, R2, R14 ;  /* 0x0000000002027229 */ /* 0x000fe2000000000e */
[----:B------:R-:W2:Y:S07]  /*2680*/  LDS.128 R12, [UR4+0x90] ;  /* 0x00009004ff0c7984 */ /* 0x000eae0008000c00 */
[----:B0-----:R-:W-:-:S08]  /*2690*/  DADD R2, R2, R4 ;  /* 0x0000000002027229 */ /* 0x001fd00000000004 */
[----:B------:R-:W-:Y:S01]  /*26a0*/  DADD R2, R2, R6 ;  /* 0x0000000002027229 */ /* 0x000fe20000000006 */
[----:B------:R-:W0:Y:S07]  /*26b0*/  LDS.128 R4, [UR4+0xa0] ;  /* 0x0000a004ff047984 */ /* 0x000e2e0008000c00 */
[----:B-1----:R-:W-:Y:S01]  /*26c0*/  DADD R2, R2, R8 ;  /* 0x0000000002027229 */ /* 0x002fe20000000008 */
[----:B------:R-:W1:Y:S07]  /*26d0*/  LDS.64 R8, [UR4+0xb0] ;  /* 0x0000b004ff087984 */ /* 0x000e6e0008000a00 */
[----:B------:R-:W-:-:S08]  /*26e0*/  DADD R2, R2, R10 ;  /* 0x0000000002027229 */ /* 0x000fd0000000000a */
[----:B--2---:R-:W-:-:S08]  /*26f0*/  DADD R2, R2, R12 ;  /* 0x0000000002027229 */ /* 0x004fd0000000000c */
[----:B------:R-:W-:-:S08]  /*2700*/  DADD R2, R2, R14 ;  /* 0x0000000002027229 */ /* 0x000fd0000000000e */
[----:B0-----:R-:W-:-:S08]  /*2710*/  DADD R2, R2, R4 ;  /* 0x0000000002027229 */ /* 0x001fd00000000004 */
[----:B------:R-:W-:-:S08]  /*2720*/  DADD R2, R2, R6 ;  /* 0x0000000002027229 */ /* 0x000fd00000000006 */
[----:B-1----:R-:W-:-:S11]  /*2730*/  DADD R12, R2, R8 ;  /* 0x00000000020c7229 */ /* 0x002fd60000000008 */
.L_x_105:
[----:B------:R-:W-:Y:S05]  /*2740*/  BSYNC.RECONVERGENT B0 ;  /* 0x0000000000007941 */ /* 0x000fea0003800200 */
.L_x_90:
[----:B------:R-:W-:Y:S05]  /*2750*/  @P0 EXIT ;  /* 0x000000000000094d */ /* 0x000fea0003800000 */
[----:B------:R-:W1:Y:S01]  /*2760*/  LDCU.64 UR4, c[0x0][0x398] ;  /* 0x00007300ff0477ac */ /* 0x000e620008000a00 */
[----:B0-----:R-:W0:Y:S01]  /*2770*/  LDC.64 R2, c[0x0][0x388] ;  /* 0x0000e200ff027b82 */ /* 0x001e220000000a00 */
[----:B-1----:R-:W-:-:S07]  /*2780*/  DADD R12, R12, UR4 ;  /* 0x000000040c0c7e29 */ /* 0x002fce0008000000 */
[----:B0-----:R-:W-:Y:S01]  /*2790*/  STG.E.64 desc[UR6][R2.64], R12 ;  /* 0x0000000c02007986 */ /* 0x001fe2000c101b06 */
[----:B------:R-:W-:Y:S05]  /*27a0*/  EXIT ;  /* 0x000000000000794d */ /* 0x000fea0003800000 */
.L_x_118:
        /* <DEDUP_REMOVED lines=13> */
.L_x_224:


//--------------------- .text._ZN3cub18CUB_300001_SM_10006detail6reduce18DeviceReduceKernelINS2_10policy_hubIdjN4cuda3std3__44plusIdEEE10Policy1000EN6thrust24THRUST_300001_SM_1000_NS6detail15normal_iteratorINSD_10device_ptrIdEEEEjS9_dNS7_10__identityEEEvT0_PT3_T1_NS0_13GridEvenShareISN_EET2_T4_ --------------------------
	.section	.text._ZN3cub18CUB_300001_SM_10006detail6reduce18DeviceReduceKernelINS2_10policy_hubIdjN4cuda3std3__44plusIdEEE10Policy1000EN6thrust24THRUST_300001_SM_1000_NS6detail15normal_iteratorINSD_10device_ptrIdEEEEjS9_dNS7_10__identityEEEvT0_PT3_T1_NS0_13GridEvenShareISN_EET2_T4_,"ax",@progbits
	.align	128
        .global         _ZN3cub18CUB_300001_SM_10006detail6reduce18DeviceReduceKernelINS2_10policy_hubIdjN4cuda3std3__44plusIdEEE10Policy1000EN6thrust24THRUST_300001_SM_1000_NS6detail15normal_iteratorINSD_10device_ptrIdEEEEjS9_dNS7_10__identityEEEvT0_PT3_T1_NS0_13GridEvenShareISN_EET2_T4_
        .type           _ZN3cub18CUB_300001_SM_10006detail6reduce18DeviceReduceKernelINS2_10policy_hubIdjN4cuda3std3__44plusIdEEE10Policy1000EN6thrust24THRUST_300001_SM_1000_NS6detail15normal_iteratorINSD_10device_ptrIdEEEEjS9_dNS7_10__identityEEEvT0_PT3_T1_NS0_13GridEvenShareISN_EET2_T4_,@function
        .size           _ZN3cub18CUB_300001_SM_10006detail6reduce18DeviceReduceKernelINS2_10policy_hubIdjN4cuda3std3__44plusIdEEE10Policy1000EN6thrust24THRUST_300001_SM_1000_NS6detail15normal_iteratorINSD_10device_ptrIdEEEEjS9_dNS7_10__identityEEEvT0_PT3_T1_NS0_13GridEvenShareISN_EET2_T4_,(.L_x_225 - _ZN3cub18CUB_300001_SM_10006detail6reduce18DeviceReduceKernelINS2_10policy_hubIdjN4cuda3std3__44plusIdEEE10Policy1000EN6thrust24THRUST_300001_SM_1000_NS6detail15normal_iteratorINSD_10device_ptrIdEEEEjS9_dNS7_10__identityEEEvT0_PT3_T1_NS0_13GridEvenShareISN_EET2_T4_)
        .other          _ZN3cub18CUB_300001_SM_10006detail6reduce18DeviceReduceKernelINS2_10policy_hubIdjN4cuda3std3__44plusIdEEE10Policy1000EN6thrust24THRUST_300001_SM_1000_NS6detail15normal_iteratorINSD_10device_ptrIdEEEEjS9_dNS7_10__identityEEEvT0_PT3_T1_NS0_13GridEvenShareISN_EET2_T4_,@"STO_CUDA_ENTRY STV_DEFAULT"
_ZN3cub18CUB_300001_SM_10006detail6reduce18DeviceReduceKernelINS2_10policy_hubIdjN4cuda3std3__44plusIdEEE10Policy1000EN6thrust24THRUST_300001_SM_1000_NS6detail15normal_iteratorINSD_10device_ptrIdEEEEjS9_dNS7_10__identityEEEvT0_PT3_T1_NS0_13GridEvenShareISN_EET2_T4_:
.text._ZN3cub18CUB_300001_SM_10006detail6reduce18DeviceReduceKernelINS2_10policy_hubIdjN4cuda3std3__44plusIdEEE10Policy1000EN6thrust24THRUST_300001_SM_1000_NS6detail15normal_iteratorINSD_10device_ptrIdEEEEjS9_dNS7_10__identityEEEvT0_PT3_T1_NS0_13GridEvenShareISN_EET2_T4_:
[----:B------:R-:W-:Y:S08]  /*0000*/  LDC R1, c[0x0][0x37c] ;  /* 0x0000df00ff017b82 */ /* 0x000ff00000000800 */
[----:B------:R-:W0:Y:S01]  /*0010*/  S2UR UR9, SR_CTAID.X ;  /* 0x00000000000979c3 */ /* 0x000e220000002500 */
[----:B------:R-:W1:Y:S01]  /*0020*/  LDCU.64 UR12, c[0x0][0x3a8] ;  /* 0x00007500ff0c77ac */ /* 0x000e620008000a00 */
[----:B------:R-:W-:Y:S01]  /*0030*/  BSSY.RECONVERGENT B0, `(.L_x_119) ;  /* 0x00002d4000007945 */ /* 0x000fe20003800200 */
[----:B------:R-:W2:Y:S01]  /*0040*/  LDCU.64 UR10, c[0x0][0x358] ;  /* 0x00006b00ff0a77ac */ /* 0x000ea20008000a00 */
[----:B-1----:R-:W-:Y:S01]  /*0050*/  IMAD.U32 R4, RZ, RZ, UR12 ;  /* 0x0000000cff047e24 */ /* 0x002fe2000f8e00ff */
[----:B------:R-:W-:-:S02]  /*0060*/  UIMAD UR8, UR13, 0x1400, URZ ;  /* 0x000014000d0878a4 */ /* 0x000fc4000f8e02ff */
[----:B0-----:R-:W-:-:S06]  /*0070*/  UIMAD UR4, UR9, 0x1400, URZ ;  /* 0x00001400090478a4 */ /* 0x001fcc000f8e02ff */
[----:B------:R-:W-:-:S05]  /*0080*/  VIADD R0, R4, -UR4 ;  /* 0x8000000404007c36 */ /* 0x000fca0008000000 */
[----:B------:R-:W-:-:S13]  /*0090*/  ISETP.GT.U32.AND P0, PT, R0, 0x13ff, PT ;  /* 0x000013ff0000780c */ /* 0x000fda0003f04070 */
[----:B--2---:R-:W-:Y:S05]  /*00a0*/  @P0 BRA `(.L_x_120) ;  /* 0x0000001800380947 */ /* 0x004fea0003800000 */
[----:B------:R-:W0:Y:S01]  /*00b0*/  S2R R3, SR_TID.X ;  /* 0x0000000000037919 */ /* 0x000e220000002100 */
[----:B------:R-:W-:Y:S01]  /*00c0*/  BSSY.RECONVERGENT B1, `(.L_x_121) ;  /* 0x000000a000017945 */ /* 0x000fe20003800200 */
[----:B------:R-:W-:Y:S02]  /*00d0*/  CS2R R20, SRZ ;  /* 0x0000000000147805 */ /* 0x000fe4000001ff00 */
[----:B0-----:R-:W-:Y:S01]  /*00e0*/  ISETP.GE.U32.AND P0, PT, R3, R0, PT ;  /* 0x000000000300720c */ /* 0x001fe20003f06070 */
[----:B------:R-:W-:-:S12]  /*00f0*/  IMAD.MOV.U32 R19, RZ, RZ, R3 ;  /* 0x000000ffff137224 */ /* 0x000fd800078e0003 */
[----:B------:R-:W-:Y:S05]  /*0100*/  @P0 BRA `(.L_x_122) ;  /* 0x0000000000140947 */ /* 0x000fea0003800000 */
[----:B------:R-:W0:Y:S01]  /*0110*/  LDC.64 R20, c[0x0][0x380] ;  /* 0x0000e000ff147b82 */ /* 0x000e220000000a00 */
[----:B------:R-:W-:-:S04]  /*0120*/  VIADD R5, R3, UR4 ;  /* 0x0000000403057c36 */ /* 0x000fc80008000000 */
[----:B0-----:R-:W-:-:S06]  /*0130*/  IMAD.WIDE.U32 R20, R5, 0x8, R20 ;  /* 0x0000000805147825 */ /* 0x001fcc00078e0014 */
[----:B------:R-:W5:Y:S01]  /*0140*/  LDG.E.64 R20, desc[UR10][R20.64] ;  /* 0x0000000a14147981 */ /* 0x000f62000c1e1b00 */
[----:B------:R-:W-:-:S07]  /*0150*/  VIADD R19, R3, 0x280 ;  /* 0x0000028003137836 */ /* 0x000fce0000000000 */
.L_x_122:
[----:B------:R-:W-:Y:S05]  /*0160*/  BSYNC.RECONVERGENT B1 ;  /* 0x0000000000017941 */ /* 0x000fea0003800200 */
.L_x_121:
[----:B------:R-:W-:Y:S01]  /*0170*/  ISETP.GE.U32.AND P0, PT, R19, R0, PT ;  /* 0x000000001300720c */ /* 0x000fe20003f06070 */
[----:B------:R-:W-:-:S12]  /*0180*/  BSSY.RECONVERGENT B1, `(.L_x_123) ;  /* 0x00000a5000017945 */ /* 0x000fd80003800200 */
[----:B------:R-:W-:Y:S05]  /*0190*/  @P0 BRA `(.L_x_124) ;  /* 0x00000008008c0947 */ /* 0x000fea0003800000 */
[----:B------:R-:W-:Y:S01]  /*01a0*/  LOP3.LUT R5, RZ, R19, RZ, 0x33, !PT ;  /* 0x00000013ff057212 */ /* 0x000fe200078e33ff */
[----:B------:R-:W-:Y:S03]  /*01b0*/  BSSY.RECONVERGENT B2, `(.L_x_125) ;  /* 0x0000053000027945 */ /* 0x000fe60003800200 */
[----:B------:R-:W-:-:S04]  /*01c0*/  IADD3 R5, PT, PT, R4, -UR4, R5 ;  /* 0x8000000404057c10 */ /* 0x000fc8000fffe005 */
[C---:B------:R-:W-:Y:S01]  /*01d0*/  ISETP.GE.U32.AND P0, PT, R5.reuse, 0x2580, PT ;  /* 0x000025800500780c */ /* 0x040fe20003f06070 */
[----:B------:R-:W-:-:S05]  /*01e0*/  IMAD.HI.U32 R4, R5, -0x33333333, RZ ;  /* 0xcccccccd05047827 */ /* 0x000fca00078e00ff */
[----:B------:R-:W-:-:S04]  /*01f0*/  LEA.HI R4, R4, 0x1, RZ, 0x17 ;  /* 0x0000000104047811 */ /* 0x000fc800078fb8ff */
[----:B------:R-:W-:-:S03]  /*0200*/  LOP3.LUT R5, R4, 0xf, RZ, 0xc0, !PT ;  /* 0x0000000f04057812 */ /* 0x000fc600078ec0ff */
[----:B------:R-:W-:Y:S05]  /*0210*/  @!P0 BRA `(.L_x_126) ;  /* 0x0000000400308947 */ /* 0x000fea0003800000 */
[----:B------:R-:W-:Y:S01]  /*0220*/  LOP3.LUT R24, R4, 0xfffff0, RZ, 0xc0, !PT ;  /* 0x00fffff004187812 */ /* 0x000fe200078ec0ff */
[----:B------:R-:W-:Y:S01]  /*0230*/  BSSY.RECONVERGENT B3, `(.L_x_127) ;  /* 0x0000049000037945 */ /* 0x000fe20003800200 */
[C---:B------:R-:W-:Y:S02]  /*0240*/  VIADD R2, R19.reuse, 0x1400 ;  /* 0x0000140013027836 */ /* 0x040fe40000000000 */
[----:B------:R-:W-:Y:S02]  /*0250*/  VIADD R25, R19, UR4 ;  /* 0x0000000413197c36 */ /* 0x000fe40008000000 */
[----:B------:R-:W-:-:S07]  /*0260*/  IMAD.MOV R24, RZ, RZ, -R24 ;  /* 0x000000ffff187224 */ /* 0x000fce00078e0a18 */
.L_x_128:
[----:B------:R-:W0:Y:S02]  /*0270*/  LDC.64 R22, c[0x0][0x380] ;  /* 0x0000e000ff167b82 */ /* 0x000e240000000a00 */
[----:B0-----:R-:W-:-:S06]  /*0280*/  IMAD.WIDE.U32 R18, R25, 0x8, R22 ;  /* 0x0000000819127825 */ /* 0x001fcc00078e0016 */
[----:B------:R-:W2:Y:S01]  /*0290*/  LDG.E.64 R18, desc[UR10][R18.64] ;  /* 0x0000000a12127981 */ /* 0x000ea2000c1e1b00 */
[C---:B------:R-:W-:Y:S02]  /*02a0*/  VIADD R7, R25.reuse, 0x280 ;  /* 0x0000028019077836 */ /* 0x040fe40000000000 */
[----:B------:R-:W-:Y:S02]  /*02b0*/  VIADD R17, R25, 0x500 ;  /* 0x0000050019117836 */ /* 0x000fe40000000000 */
[----:B------:R-:W-:-:S04]  /*02c0*/  IMAD.WIDE.U32 R6, R7, 0x8, R22 ;  /* 0x0000000807067825 */ /* 0x000fc800078e0016 */
[--C-:B------:R-:W-:Y:S02]  /*02d0*/  IMAD.WIDE.U32 R16, R17, 0x8, R22.reuse ;  /* 0x0000000811107825 */ /* 0x100fe400078e0016 */
[----:B------:R-:W3:Y:S02]  /*02e0*/  LDG.E.64 R6, desc[UR10][R6.64] ;  /* 0x0000000a06067981 */ /* 0x000ee4000c1e1b00 */
[C---:B------:R-:W-:Y:S02]  /*02f0*/  VIADD R15, R25.reuse, 0x780 ;  /* 0x00000780190f7836 */ /* 0x040fe40000000000 */
[----:B------:R-:W4:Y:S01]  /*0300*/  LDG.E.64 R16, desc[UR10][R16.64] ;  /* 0x0000000a10107981 */ /* 0x000f22000c1e1b00 */
[----:B------:R-:W-:Y:S02]  /*0310*/  VIADD R13, R25, 0xa00 ;  /* 0x00000a00190d7836 */ /* 0x000fe40000000000 */
[----:B------:R-:W-:-:S04]  /*0320*/  IMAD.WIDE.U32 R14, R15, 0x8, R22 ;  /* 0x000000080f0e7825 */ /* 0x000fc800078e0016 */
[--C-:B------:R-:W-:Y:S02]  /*0330*/  IMAD.WIDE.U32 R12, R13, 0x8, R22.reuse ;  /* 0x000000080d0c7825 */ /* 0x100fe400078e0016 */
[----:B------:R-:W4:Y:S02]  /*0340*/  LDG.E.64 R14, desc[UR10][R14.64] ;  /* 0x0000000a0e0e7981 */ /* 0x000f24000c1e1b00 */
[C---:B------:R-:W-:Y:S02]  /*0350*/  VIADD R11, R25.reuse, 0xc80 ;  /* 0x00000c80190b7836 */ /* 0x040fe40000000000 */
[----:B------:R-:W4:Y:S01]  /*0360*/  LDG.E.64 R12, desc[UR10][R12.64] ;  /* 0x0000000a0c0c7981 */ /* 0x000f22000c1e1b00 */
[----:B------:R-:W-:Y:S02]  /*0370*/  VIADD R9, R25, 0xf00 ;  /* 0x00000f0019097836 */ /* 0x000fe40000000000 */
[----:B------:R-:W-:-:S04]  /*0380*/  IMAD.WIDE.U32 R10, R11, 0x8, R22 ;  /* 0x000000080b0a7825 */ /* 0x000fc800078e0016 */
[----:B------:R-:W-:Y:S02]  /*0390*/  IMAD.WIDE.U32 R8, R9, 0x8, R22 ;  /* 0x0000000809087825 */ /* 0x000fe400078e0016 */
[----:B------:R-:W4:Y:S04]  /*03a0*/  LDG.E.64 R10, desc[UR10][R10.64] ;  /* 0x0000000a0a0a7981 */ /* 0x000f28000c1e1b00 */
[----:B------:R-:W4:Y:S01]  /*03b0*/  LDG.E.64 R8, desc[UR10][R8.64] ;  /* 0x0000000a08087981 */ /* 0x000f22000c1e1b00 */
[----:B--2--5:R-:W-:Y:S01]  /*03c0*/  DADD R18, R18, R20 ;  /* 0x0000000012127229 */ /* 0x024fe20000000014 */
[----:B------:R-:W-:-:S04]  /*03d0*/  VIADD R21, R25, 0x1180 ;  /* 0x0000118019157836 */ /* 0x000fc80000000000 */
[----:B------:R-:W-:-:S06]  /*03e0*/  IMAD.WIDE.U32 R20, R21, 0x8, R22 ;  /* 0x0000000815147825 */ /* 0x000fcc00078e0016 */
[----:B------:R-:W2:Y:S01]  /*03f0*/  LDG.E.64 R20, desc[UR10][R20.64] ;  /* 0x0000000a14147981 */ /* 0x000ea2000c1e1b00 */
[----:B---3--:R-:W-:Y:S01]  /*0400*/  DADD R18, R18, R6 ;  /* 0x0000000012127229 */ /* 0x008fe20000000006 */
[----:B------:R-:W-:-:S04]  /*0410*/  VIADD R7, R25, 0x1400 ;  /* 0x0000140019077836 */ /* 0x000fc80000000000 */
[----:B------:R-:W-:-:S03]  /*0420*/  IMAD.WIDE.U32 R6, R7, 0x8, R22 ;  /* 0x0000000807067825 */ /* 0x000fc600078e0016 */
[----:B----4-:R-:W-:Y:S01]  /*0430*/  DADD R16, R18, R16 ;  /* 0x0000000012107229 */ /* 0x010fe20000000010 */
[----:B------:R-:W-:Y:S02]  /*0440*/  VIADD R19, R25, 0x1680 ;  /* 0x0000168019137836 */ /* 0x000fe40000000000 */
[----:B------:R-:W3:Y:S02]  /*0450*/  LDG.E.64 R6, desc[UR10][R6.64] ;  /* 0x0000000a06067981 */ /* 0x000ee4000c1e1b00 */
[----:B------:R-:W-:-:S03]  /*0460*/  IMAD.WIDE.U32 R18, R19, 0x8, R22 ;  /* 0x0000000813127825 */ /* 0x000fc600078e0016 */
[----:B------:R-:W-:Y:S01]  /*0470*/  DADD R14, R16, R14 ;  /* 0x00000000100e7229 */ /* 0x000fe2000000000e */
[----:B------:R-:W-:Y:S02]  /*0480*/  VIADD R17, R25, 0x1900 ;  /* 0x0000190019117836 */ /* 0x000fe40000000000 */
[----:B------:R-:W4:Y:S02]  /*0490*/  LDG.E.64 R18, desc[UR10][R18.64] ;  /* 0x0000000a12127981 */ /* 0x000f24000c1e1b00 */
        /* <DEDUP_REMOVED lines=12> */
[----:B------:R-:W-:-:S06]  /*0560*/  IMAD.WIDE.U32 R10, R11, 0x8, R22 ;  /* 0x000000080b0a7825 */ /* 0x000fcc00078e0016 */
[----:B------:R-:W4:Y:S01]  /*0570*/  LDG.E.64 R10, desc[UR10][R10.64] ;  /* 0x0000000a0a0a7981 */ /* 0x000f22000c1e1b00 */
[C---:B------:R-:W-:Y:S01]  /*0580*/  VIADD R27, R25.reuse, 0x2580 ;  /* 0x00002580191b7836 */ /* 0x040fe20000000000 */
[----:B--2---:R-:W-:Y:S01]  /*0590*/  DADD R20, R8, R20 ;  /* 0x0000000008147229 */ /* 0x004fe20000000014 */
[----:B------:R-:W-:-:S04]  /*05a0*/  VIADD R9, R25, 0x2300 ;  /* 0x0000230019097836 */ /* 0x000fc80000000000 */
[----:B------:R-:W-:-:S04]  /*05b0*/  IMAD.WIDE.U32 R8, R9, 0x8, R22 ;  /* 0x0000000809087825 */ /* 0x000fc800078e0016 */
[----:B------:R-:W-:Y:S02]  /*05c0*/  IMAD.WIDE.U32 R22, R27, 0x8, R22 ;  /* 0x000000081b167825 */ /* 0x000fe400078e0016 */
[----:B------:R-:W2:Y:S04]  /*05d0*/  LDG.E.64 R8, desc[UR10][R8.64] ;  /* 0x0000000a08087981 */ /* 0x000ea8000c1e1b00 */
[----:B------:R-:W2:Y:S01]  /*05e0*/  LDG.E.64 R22, desc[UR10][R22.64] ;  /* 0x0000000a16167981 */ /* 0x000ea2000c1e1b00 */
[----:B---3--:R-:W-:-:S08]  /*05f0*/  DADD R6, R20, R6 ;  /* 0x0000000014067229 */ /* 0x008fd00000000006 */
[----:B----4-:R-:W-:-:S08]  /*0600*/  DADD R6, R6, R18 ;  /* 0x0000000006067229 */ /* 0x010fd00000000012 */
[----:B------:R-:W-:-:S08]  /*0610*/  DADD R6, R6, R16 ;  /* 0x0000000006067229 */ /* 0x000fd00000000010 */
[----:B------:R-:W-:Y:S01]  /*0620*/  DADD R6, R6, R14 ;  /* 0x0000000006067229 */ /* 0x000fe2000000000e */
[----:B------:R-:W-:-:S07]  /*0630*/  VIADD R24, R24, 0x10 ;  /* 0x0000001018187836 */ /* 0x000fce0000000000 */
[----:B------:R-:W-:Y:S01]  /*0640*/  DADD R6, R6, R12 ;  /* 0x0000000006067229 */ /* 0x000fe2000000000c */
[----:B------:R-:W-:-:S07]  /*0650*/  ISETP.NE.AND P0, PT, R24, RZ, PT ;  /* 0x000000ff1800720c */ /* 0x000fce0003f05270 */
[----:B------:R-:W-:Y:S01]  /*0660*/  DADD R6, R6, R10 ;  /* 0x0000000006067229 */ /* 0x000fe2000000000a */
[----:B------:R-:W-:Y:S02]  /*0670*/  VIADD R2, R2, 0x2800 ;  /* 0x0000280002027836 */ /* 0x000fe40000000000 */
[----:B------:R-:W-:-:S05]  /*0680*/  VIADD R25, R25, 0x2800 ;  /* 0x0000280019197836 */ /* 0x000fca0000000000 */
[----:B--2---:R-:W-:-:S08]  /*0690*/  DADD R6, R6, R8 ;  /* 0x0000000006067229 */ /* 0x004fd00000000008 */
[----:B------:R-:W-:Y:S01]  /*06a0*/  DADD R20, R6, R22 ;  /* 0x0000000006147229 */ /* 0x000fe20000000016 */
[----:B------:R-:W-:Y:S10]  /*06b0*/  @P0 BRA `(.L_x_128) ;  /* 0xfffffff800ec0947 */ /* 0x000ff4000383ffff */
[----:B------:R-:W-:Y:S05]  /*06c0*/  BSYNC.RECONVERGENT B3 ;  /* 0x0000000000037941 */ /* 0x000fea0003800200 */
.L_x_127:
[----:B------:R-:W-:-:S07]  /*06d0*/  VIADD R19, R2, 0xffffec00 ;  /* 0xffffec0002137836 */ /* 0x000fce0000000000 */
.L_x_126:
[----:B------:R-:W-:Y:S05]  /*06e0*/  BSYNC.RECONVERGENT B2 ;  /* 0x0000000000027941 */ /* 0x000fea0003800200 */
.L_x_125:
[----:B------:R-:W-:-:S13]  /*06f0*/  ISETP.NE.AND P0, PT, R5, RZ, PT ;  /* 0x000000ff0500720c */ /* 0x000fda0003f05270 */
[----:B------:R-:W-:Y:S05]  /*0700*/  @!P0 BRA `(.L_x_124) ;  /* 0x0000000400308947 */ /* 0x000fea0003800000 */
[----:B------:R-:W-:Y:S01]  /*0710*/  ISETP.GE.U32.AND P0, PT, R5, 0x8, PT ;  /* 0x000000080500780c */ /* 0x000fe20003f06070 */
[----:B------:R-:W-:Y:S01]  /*0720*/  BSSY.RECONVERGENT B2, `(.L_x_129) ;  /* 0x0000026000027945 */ /* 0x000fe20003800200 */
[----:B------:R-:W-:-:S04]  /*0730*/  LOP3.LUT R2, R4, 0x7, RZ, 0xc0, !PT ;  /* 0x0000000704027812 */ /* 0x000fc800078ec0ff */
[----:B------:R-:W-:-:S07]  /*0740*/  ISETP.NE.AND P1, PT, R2, RZ, PT ;  /* 0x000000ff0200720c */ /* 0x000fce0003f25270 */
[----:B------:R-:W-:Y:S06]  /*0750*/  @!P0 BRA `(.L_x_130) ;  /* 0x0000000000888947 */ /* 0x000fec0003800000 */
[----:B------:R-:W0:Y:S01]  /*0760*/  LDC.64 R22, c[0x0][0x380] ;  /* 0x0000e000ff167b82 */ /* 0x000e220000000a00 */
[----:B------:R-:W-:-:S04]  /*0770*/  VIADD R5, R19, UR4 ;  /* 0x0000000413057c36 */ /* 0x000fc80008000000 */
[C---:B------:R-:W-:Y:S02]  /*0780*/  VIADD R15, R5.reuse, 0x280 ;  /* 0x00000280050f7836 */ /* 0x040fe40000000000 */
[C---:B------:R-:W-:Y:S02]  /*0790*/  VIADD R13, R5.reuse, 0x500 ;  /* 0x00000500050d7836 */ /* 0x040fe40000000000 */
[----:B0-----:R-:W-:-:S04]  /*07a0*/  IMAD.WIDE.U32 R16, R5, 0x8, R22 ;  /* 0x0000000805107825 */ /* 0x001fc800078e0016 */
[--C-:B------:R-:W-:Y:S02]  /*07b0*/  IMAD.WIDE.U32 R14, R15, 0x8, R22.reuse ;  /* 0x000000080f0e7825 */ /* 0x100fe400078e0016 */
[----:B------:R-:W2:Y:S02]  /*07c0*/  LDG.E.64 R16, desc[UR10][R16.64] ;  /* 0x0000000a10107981 */ /* 0x000ea4000c1e1b00 */
[----:B------:R-:W-:Y:S02]  /*07d0*/  IMAD.WIDE.U32 R12, R13, 0x8, R22 ;  /* 0x000000080d0c7825 */ /* 0x000fe400078e0016 */
[----:B------:R-:W3:Y:S02]  /*07e0*/  LDG.E.64 R14, desc[UR10][R14.64] ;  /* 0x0000000a0e0e7981 */ /* 0x000ee4000c1e1b00 */
[C---:B------:R-:W-:Y:S02]  /*07f0*/  VIADD R11, R5.reuse, 0x780 ;  /* 0x00000780050b7836 */ /* 0x040fe40000000000 */
[----:B------:R-:W4:Y:S01]  /*0800*/  LDG.E.64 R12, desc[UR10][R12.64] ;  /* 0x0000000a0c0c7981 */ /* 0x000f22000c1e1b00 */
[----:B------:R-:W-:-:S02]  /*0810*/  VIADD R9, R5, 0xa00 ;  /* 0x00000a0005097836 */ /* 0x000fc40000000000 */
[----:B------:R-:W-:-:S04]  /*0820*/  IMAD.WIDE.U32 R10, R11, 0x8, R22 ;  /* 0x000000080b0a7825 */ /* 0x000fc800078e0016 */
[--C-:B------:R-:W-:Y:S02]  /*0830*/  IMAD.WIDE.U32 R8, R9, 0x8, R22.reuse ;  /* 0x0000000809087825 */ /* 0x100fe400078e0016 */
[----:B------:R-:W4:Y:S02]  /*0840*/  LDG.E.64 R10, desc[UR10][R10.64] ;  /* 0x0000000a0a0a7981 */ /* 0x000f24000c1e1b00 */
[C---:B------:R-:W-:Y:S02]  /*0850*/  VIADD R7, R5.reuse, 0xc80 ;  /* 0x00000c8005077836 */ /* 0x040fe40000000000 */
[----:B------:R-:W4:Y:S01]  /*0860*/  LDG.E.64 R8, desc[UR10][R8.64] ;  /* 0x0000000a08087981 */ /* 0x000f22000c1e1b00 */
[----:B------:R-:W-:Y:S02]  /*0870*/  VIADD R25, R5, 0xf00 ;  /* 0x00000f0005197836 */ /* 0x000fe40000000000 */
[----:B------:R-:W-:-:S04]  /*0880*/  IMAD.WIDE.U32 R6, R7, 0x8, R22 ;  /* 0x0000000807067825 */ /* 0x000fc800078e0016 */
[--C-:B------:R-:W-:Y:S02]  /*0890*/  IMAD.WIDE.U32 R24, R25, 0x8, R22.reuse ;  /* 0x0000000819187825 */ /* 0x100fe400078e0016 */
[----:B------:R-:W4:Y:S02]  /*08a0*/  LDG.E.64 R6, desc[UR10][R6.64] ;  /* 0x0000000a06067981 */ /* 0x000f24000c1e1b00 */
[----:B------:R-:W-:Y:S02]  /*08b0*/  VIADD R5, R5, 0x1180 ;  /* 0x0000118005057836 */ /* 0x000fe40000000000 */
[----:B------:R-:W4:Y:S02]  /*08c0*/  LDG.E.64 R24, desc[UR10][R24.64] ;  /* 0x0000000a18187981 */ /* 0x000f24000c1e1b00 */
[----:B------:R-:W-:-:S06]  /*08d0*/  IMAD.WIDE.U32 R22, R5, 0x8, R22 ;  /* 0x0000000805167825 */ /* 0x000fcc00078e0016 */
        /* <DEDUP_REMOVED lines=10> */
.L_x_130:
[----:B------:R-:W-:Y:S05]  /*0980*/  BSYNC.RECONVERGENT B2 ;  /* 0x0000000000027941 */ /* 0x000fea0003800200 */
.L_x_129:
        /* <DEDUP_REMOVED lines=13> */
[--C-:B------:R-:W-:Y:S02]  /*0a60*/  IMAD.WIDE.U32 R12, R13, 0x8, R8.reuse ;  /* 0x000000080d0c7825 */ /* 0x100fe400078e0008 */
[----:B------:R-:W3:Y:S02]  /*0a70*/  LDG.E.64 R10, desc[UR10][R10.64] ;  /* 0x0000000a0a0a7981 */ /* 0x000ee4000c1e1b00 */
        /* <DEDUP_REMOVED lines=8> */
[----:B------:R-:W-:-:S11]  /*0b00*/  DADD R20, R20, R8 ;  /* 0x0000000014147229 */ /* 0x000fd60000000008 */
.L_x_132:
[----:B------:R-:W-:Y:S05]  /*0b10*/  BSYNC.RECONVERGENT B2 ;  /* 0x0000000000027941 */ /* 0x000fea0003800200 */
.L_x_131:
[----:B------:R-:W-:Y:S05]  /*0b20*/  @!P1 BRA `(.L_x_124) ;  /* 0x0000000000289947 */ /* 0x000fea0003800000 */
[----:B------:R-:W0:Y:S01]  /*0b30*/  LDC.64 R6, c[0x0][0x380] ;  /* 0x0000e000ff067b82 */ /* 0x000e220000000a00 */
[----:B------:R-:W-:Y:S02]  /*0b40*/  VIADD R9, R19, UR4 ;  /* 0x0000000413097c36 */ /* 0x000fe40008000000 */
[----:B------:R-:W-:-:S07]  /*0b50*/  IMAD.MOV R2, RZ, RZ, -R4 ;  /* 0x000000ffff027224 */ /* 0x000fce00078e0a04 */
.L_x_133:
[----:B0-----:R-:W-:-:S06]  /*0b60*/  IMAD.WIDE.U32 R4, R9, 0x8, R6 ;  /* 0x0000000809047825 */ /* 0x001fcc00078e0006 */
[----:B------:R-:W2:Y:S01]  /*0b70*/  LDG.E.64 R4, desc[UR10][R4.64] ;  /* 0x0000000a04047981 */ /* 0x000ea2000c1e1b00 */
[----:B------:R-:W-:Y:S02]  /*0b80*/  VIADD R2, R2, 0x1 ;  /* 0x0000000102027836 */ /* 0x000fe40000000000 */
[----:B------:R-:W-:-:S03]  /*0b90*/  VIADD R9, R9, 0x280 ;  /* 0x0000028009097836 */ /* 0x000fc60000000000 */
[----:B------:R-:W-:Y:S01]  /*0ba0*/  ISETP.NE.AND P0, PT, R2, RZ, PT ;  /* 0x000000ff0200720c */ /* 0x000fe20003f05270 */
[----:B--2--5:R-:W-:-:S12]  /*0bb0*/  DADD R20, R4, R20 ;  /* 0x0000000004147229 */ /* 0x024fd80000000014 */
[----:B------:R-:W-:Y:S05]  /*0bc0*/  @P0 BRA `(.L_x_133) ;  /* 0xfffffffc00e40947 */ /* 0x000fea000383ffff */
.L_x_124:
[----:B------:R-:W-:Y:S05]  /*0bd0*/  BSYNC.RECONVERGENT B1 ;  /* 0x0000000000017941 */ /* 0x000fea0003800200 */
.L_x_123:
[----:B------:R-:W-:-:S13]  /*0be0*/  ISETP.GE.U32.AND P0, PT, R0, 0x280, PT ;  /* 0x000002800000780c */ /* 0x000fda0003f06070 */
        /* <DEDUP_REMOVED lines=50> */
[----:B------:R-:W1:Y:S05]  /*0f10*/  LDS.128 R4, [UR4+0x50] ;  /* 0x00005004ff047984 */ /* 0x000e6a0008000c00 */
[----:B------:R-:W-:-:S08]  /*0f20*/  DADD R16, R16, R18 ;  /* 0x0000000010107229 */ /* 0x000fd00000000012 */
[----:B--2---:R-:W-:-:S08]  /*0f30*/  DADD R12, R16, R12 ;  /* 0x00000000100c7229 */ /* 0x004fd0000000000c */
[----:B------:R-:W-:Y:S02]  /*0f40*/  DADD R2, R12, R14 ;  /* 0x000000000c027229 */ /* 0x000fe4000000000e */
[----:B------:R-:W2:Y:S06]  /*0f50*/  LDS.128 R12, [UR4+0x60] ;  /* 0x00006004ff0c7984 */ /* 0x000eac0008000c00 */
[----:B0-----:R-:W-:-:S08]  /*0f60*/  DADD R2, R2, R8 ;  /* 0x0000000002027229 */ /* 0x001fd00000000008 */
[----:B------:R-:W-:Y:S01]  /*0f70*/  DADD R2, R2, R10 ;  /* 0x0000000002027229 */ /* 0x000fe2000000000a */
[----:B------:R-:W0:Y:S07]  /*0f80*/  LDS.128 R8, [UR4+0x70] ;  /* 0x00007004ff087984 */ /* 0x000e2e0008000c00 */
        /* <DEDUP_REMOVED lines=16> */
[----:B-1----:R-:W-:Y:S01]  /*1090*/  DADD R4, R2, R4 ;  /* 0x0000000002047229 */ /* 0x002fe20000000004 */
[----:B------:R-:W-:Y:S10]  /*10a0*/  BRA `(.L_x_135) ;  /* 0x0000001c00307947 */ /* 0x000ff40003800000 */
.L_x_134:
[----:B------:R-:W-:-:S04]  /*10b0*/  LOP3.LUT R2, R3, 0x3e0, RZ, 0xc0, !PT ;  /* 0x000003e003027812 */ /* 0x000fc800078ec0ff */
[----:B------:R-:W-:Y:S01]  /*10c0*/  LOP3.LUT R7, RZ, R2, RZ, 0x33, !PT ;  /* 0x00000002ff077212 */ /* 0x000fe200078e33ff */
[----:B------:R-:W-:Y:S02]  /*10d0*/  VIADD R5, R2, 0x20 ;  /* 0x0000002002057836 */ /* 0x000fe40000000000 */
[----:B------:R-:W0:Y:S02]  /*10e0*/  S2R R2, SR_LANEID ;  /* 0x0000000000027919 */ /* 0x000e240000000000 */
[----:B------:R-:W-:Y:S01]  /*10f0*/  IMAD.IADD R7, R0, 0x1, R7 ;  /* 0x0000000100077824 */ /* 0x000fe200078e0207 */
[----:B------:R-:W-:-:S04]  /*1100*/  ISETP.GT.U32.AND P0, PT, R5, R0, PT ;  /* 0x000000000500720c */ /* 0x000fc80003f04070 */
[----:B------:R-:W-:-:S05]  /*1110*/  SEL R7, R7, 0x1f, P0 ;  /* 0x0000001f07077807 */ /* 0x000fca0000000000 */
[----:B-----5:R-:W-:Y:S04]  /*1120*/  SHFL.DOWN PT, R4, R20, 0x1, R7 ;  /* 0x0820000014047989 */ /* 0x020fe800000e0007 */
[----:B------:R-:W1:Y:S01]  /*1130*/  SHFL.DOWN PT, R5, R21, 0x1, R7 ;  /* 0x0820000015057989 */ /* 0x000e6200000e0007 */
[C---:B0-----:R-:W-:Y:S01]  /*1140*/  ISETP.GE.AND P0, PT, R2.reuse, R7, PT ;  /* 0x000000070200720c */ /* 0x041fe20003f06270 */
[----:B------:R-:W-:Y:S01]  /*1150*/  VIADD R6, R2, 0x2 ;  /* 0x0000000202067836 */ /* 0x000fe20000000000 */
[----:B-1----:R-:W-:-:S10]  /*1160*/  DADD R4, R4, R20 ;  /* 0x0000000004047229 */ /* 0x002fd40000000014 */
        /* <DEDUP_REMOVED lines=11> */
[----:B------:R-:W-:-:S03]  /*1220*/  VIADD R6, R2, 0x8 ;  /* 0x0000000802067836 */ /* 0x000fc60000000000 */
[----:B------:R-:W0:Y:S02]  /*1230*/  SHFL.DOWN PT, R5, R11, 0x4, R7 ;  /* 0x088000000b057989 */ /* 0x000e2400000e0007 */
[----:B------:R-:W-:Y:S01]  /*1240*/  ISETP.GT.AND P1, PT, R6, R7, PT ;  /* 0x000000070600720c */ /* 0x000fe20003f24270 */
[----:B0-----:R-:W-:-:S10]  /*1250*/  DADD R4, R4, R10 ;  /* 0x0000000004047229 */ /* 0x001fd4000000000a */
[----:B------:R-:W-:Y:S02]  /*1260*/  FSEL R8, R10, R4, P0 ;  /* 0x000000040a087208 */ /* 0x000fe40000000000 */
[----:B------:R-:W-:Y:S02]  /*1270*/  FSEL R9, R11, R5, P0 ;  /* 0x000000050b097208 */ /* 0x000fe40000000000 */
[C---:B------:R-:W-:Y:S01]  /*1280*/  ISETP.NE.AND P0, PT, R2.reuse, RZ, PT ;  /* 0x000000ff0200720c */ /* 0x040fe20003f05270 */
[----:B------:R-:W-:Y:S01]  /*1290*/  SHFL.DOWN PT, R4, R8, 0x8, R7 ;  /* 0x0900000008047989 */ /* 0x000fe200000e0007 */
[----:B------:R-:W-:-:S03]  /*12a0*/  VIADD R2, R2, 0x10 ;  /* 0x0000001002027836 */ /* 0x000fc60000000000 */
[----:B------:R-:W0:Y:S08]  /*12b0*/  SHFL.DOWN PT, R5, R9, 0x8, R7 ;  /* 0x0900000009057989 */ /* 0x000e3000000e0007 */
[----:B------:R-:W1:Y:S01]  /*12c0*/  @!P0 S2R R13, SR_CgaCtaId ;  /* 0x00000000000d8919 */ /* 0x000e620000008800 */
[----:B------:R-:W-:-:S04]  /*12d0*/  @!P0 SHF.R.U32.HI R6, RZ, 0x2, R3 ;  /* 0x00000002ff068819 */ /* 0x000fc80000011603 */
[----:B------:R-:W-:Y:S01]  /*12e0*/  @!P0 LOP3.LUT R6, R6, 0xf8, RZ, 0xc0, !PT ;  /* 0x000000f806068812 */ /* 0x000fe200078ec0ff */
        /* <DEDUP_REMOVED lines=18> */
[----:B------:R-:W-:Y:S01]  /*1410*/  ISETP.GT.U32.AND P1, PT, R0, 0x20, PT ;  /* 0x000000200000780c */ /* 0x000fe20003f24070 */
[----:B0-----:R-:W-:-:S09]  /*1420*/  ULEA UR4, UR5, UR4, 0x18 ;  /* 0x0000000405047291 */ /* 0x001fd2000f8ec0ff */
[----:B------:R-:W0:Y:S04]  /*1430*/  LDS.128 R12, [UR4+0x20] ;  /* 0x00002004ff0c7984 */ /* 0x000e280008000c00 */
[----:B------:R-:W1:Y:S01]  /*1440*/  LDS.128 R8, [UR4+0x30] ;  /* 0x00003004ff087984 */ /* 0x000e620008000c00 */
[----:B0-----:R-:W-:-:S10]  /*1450*/  DADD R12, R4, R12 ;  /* 0x00000000040c7229 */ /* 0x001fd4000000000c */
[----:B------:R-:W-:Y:S02]  /*1460*/  FSEL R2, R12, R4, P1 ;  /* 0x000000040c027208 */ /* 0x000fe40000800000 */
[----:B------:R-:W-:Y:S02]  /*1470*/  FSEL R3, R13, R5, P1 ;  /* 0x000000050d037208 */ /* 0x000fe40000800000 */
[----:B------:R-:W-:Y:S01]  /*1480*/  ISETP.GT.U32.AND P1, PT, R0, 0x40, PT ;  /* 0x000000400000780c */ /* 0x000fe20003f24070 */
[----:B------:R-:W0:Y:S03]  /*1490*/  LDS.128 R4, [UR4+0x40] ;  /* 0x00004004ff047984 */ /* 0x000e260008000c00 */
[----:B------:R-:W-:-:S10]  /*14a0*/  DADD R14, R2, R14 ;  /* 0x00000000020e7229 */ /* 0x000fd4000000000e */
[----:B------:R-:W-:Y:S02]  /*14b0*/  FSEL R2, R14, R2, P1 ;  /* 0x000000020e027208 */ /* 0x000fe40000800000 */
[----:B------:R-:W-:Y:S02]  /*14c0*/  FSEL R3, R15, R3, P1 ;  /* 0x000000030f037208 */ /* 0x000fe40000800000 */
[----:B------:R-:W-:-:S04]  /*14d0*/  ISETP.GT.U32.AND P1, PT, R0, 0x60, PT ;  /* 0x000000600000780c */ /* 0x000fc80003f24070 */
[----:B-1----:R-:W-:-:S10]  /*14e0*/  DADD R8, R8, R2 ;  /* 0x0000000008087229 */ /* 0x002fd40000000002 */
[----:B------:R-:W-:Y:S02]  /*14f0*/  FSEL R2, R8, R2, P1 ;  /* 0x0000000208027208 */ /* 0x000fe40000800000 */
[----:B------:R-:W-:Y:S02]  /*1500*/  FSEL R3, R9, R3, P1 ;  /* 0x0000000309037208 */ /* 0x000fe40000800000 */
[----:B------:R-:W-:-:S04]  /*1510*/  ISETP.GT.U32.AND P1, PT, R0, 0x80, PT ;  /* 0x000000800000780c */ /* 0x000fc80003f24070 */
[----:B------:R-:W-:-:S10]  /*1520*/  DADD R10, R2, R10 ;  /* 0x00000000020a7229 */ /* 0x000fd4000000000a */
[----:B------:R-:W-:Y:S02]  /*1530*/  FSEL R2, R10, R2, P1 ;  /* 0x000000020a027208 */ /* 0x000fe40000800000 */
[----:B------:R-:W-:Y:S02]  /*1540*/  FSEL R3, R11, R3, P1 ;  /* 0x000000030b037208 */ /* 0x000fe40000800000 */
[----:B------:R-:W1:Y:S01]  /*1550*/  LDS.128 R8, [UR4+0x50] ;  /* 0x00005004ff087984 */ /* 0x000e620008000c00 */
[----:B------:R-:W-:-:S03]  /*1560*/  ISETP.GT.U32.AND P1, PT, R0, 0xa0, PT ;  /* 0x000000a00000780c */ /* 0x000fc60003f24070 */
[----:B0-----:R-:W-:-:S10]  /*1570*/  DADD R4, R4, R2 ;  /* 0x0000000004047229 */ /* 0x001fd40000000002 */
[----:B------:R-:W-:Y:S02]  /*1580*/  FSEL R2, R4, R2, P1 ;  /* 0x0000000204027208 */ /* 0x000fe40000800000 */
[----:B------:R-:W-:Y:S02]  /*1590*/  FSEL R3, R5, R3, P1 ;  /* 0x0000000305037208 */ /* 0x000fe40000800000 */
[----:B------:R-:W-:-:S04]  /*15a0*/  ISETP.GT.U32.AND P1, PT, R0, 0xc0, PT ;  /* 0x000000c00000780c */ /* 0x000fc80003f24070 */
[----:B------:R-:W-:-:S10]  /*15b0*/  DADD R6, R2, R6 ;  /* 0x0000000002067229 */ /* 0x000fd40000000006 */
[----:B------:R-:W-:Y:S02]  /*15c0*/  FSEL R2, R6, R2, P1 ;  /* 0x0000000206027208 */ /* 0x000fe40000800000 */
[----:B------:R-:W-:Y:S02]  /*15d0*/  FSEL R3, R7, R3, P1 ;  /* 0x0000000307037208 */ /* 0x000fe40000800000 */
[----:B------:R-:W0:Y:S01]  /*15e0*/  LDS.128 R4, [UR4+0x60] ;  /* 0x00006004ff047984 */ /* 0x000e220008000c00 */
[----:B------:R-:W-:-:S03]  /*15f0*/  ISETP.GT.U32.AND P1, PT, R0, 0xe0, PT ;  /* 0x000000e00000780c */ /* 0x000fc60003f24070 */
        /* <DEDUP_REMOVED lines=43> */
[----:B------:R-:W1:Y:S01]  /*18b0*/  LDS.64 R2, [UR4+0xb0] ;  /* 0x0000b004ff027984 */ /* 0x000e620008000a00 */
        /* <DEDUP_REMOVED lines=8> */
[----:B------:R-:W-:-:S04]  /*1940*/  ISETP.GT.U32.AND P1, PT, R0, 0x260, PT ;  /* 0x000002600000780c */ /* 0x000fc80003f24070 */
[----:B-1----:R-:W-:-:S10]  /*1950*/  DADD R2, R2, R4 ;  /* 0x0000000002027229 */ /* 0x002fd40000000004 */
[----:B------:R-:W-:Y:S02]  /*1960*/  FSEL R4, R2, R4, P1 ;  /* 0x0000000402047208 */ /* 0x000fe40000800000 */
[----:B------:R-:W-:Y:S01]  /*1970*/  FSEL R5, R3, R5, P1 ;  /* 0x0000000503057208 */ /* 0x000fe20000800000 */
[----:B------:R-:W-:Y:S06]  /*1980*/  BRA `(.L_x_135) ;  /* 0x0000001000f87947 */ /* 0x000fec0003800000 */
.L_x_120:
[----:B------:R-:W0:Y:S01]  /*1990*/  S2R R5, SR_TID.X ;  /* 0x0000000000057919 */ /* 0x000e220000002100 */
[----:B------:R-:W1:Y:S02]  /*19a0*/  LDCU.64 UR6, c[0x0][0x380] ;  /* 0x00007000ff0677ac */ /* 0x000e640008000a00 */
[----:B-1----:R-:W-:Y:S02]  /*19b0*/  IMAD.U32 R6, RZ, RZ, UR6 ;  /* 0x00000006ff067e24 */ /* 0x002fe4000f8e00ff */
[----:B------:R-:W-:Y:S01]  /*19c0*/  IMAD.U32 R7, RZ, RZ, UR7 ;  /* 0x00000007ff077e24 */ /* 0x000fe2000f8e00ff */
[----:B0-----:R-:W-:-:S05]  /*19d0*/  IADD3 R21, PT, PT, R5, UR4, RZ ;  /* 0x0000000405157c10 */ /* 0x001fca000fffe0ff */
[----:B------:R-:W-:-:S05]  /*19e0*/  IMAD.WIDE.U32 R20, R21, 0x8, R6 ;  /* 0x0000000815147825 */ /* 0x000fca00078e0006 */
[----:B------:R-:W2:Y:S04]  /*19f0*/  LDG.E.64 R14, desc[UR10][R20.64] ;  /* 0x0000000a140e7981 */ /* 0x000ea8000c1e1b00 */
[----:B------:R-:W2:Y:S04]  /*1a00*/  LDG.E.64 R16, desc[UR10][R20.64+0x1400] ;  /* 0x0014000a14107981 */ /* 0x000ea8000c1e1b00 */
[----:B------:R-:W3:Y:S04]  /*1a10*/  LDG.E.64 R18, desc[UR10][R20.64+0x2800] ;  /* 0x0028000a14127981 */ /* 0x000ee8000c1e1b00 */
[----:B------:R-:W4:Y:S04]  /*1a20*/  LDG.E.64 R12, desc[UR10][R20.64+0x3c00] ;  /* 0x003c000a140c7981 */ /* 0x000f28000c1e1b00 */
[----:B------:R-:W5:Y:S04]  /*1a30*/  LDG.E.64 R10, desc[UR10][R20.64+0x5000] ;  /* 0x0050000a140a7981 */ /* 0x000f68000c1e1b00 */
[----:B------:R-:W5:Y:S04]  /*1a40*/  LDG.E.64 R8, desc[UR10][R20.64+0x6400] ;  /* 0x0064000a14087981 */ /* 0x000f68000c1e1b00 */
[----:B------:R-:W5:Y:S04]  /*1a50*/  LDG.E.64 R2, desc[UR10][R20.64+0x7800] ;  /* 0x0078000a14027981 */ /* 0x000f68000c1e1b00 */
[----:B------:R-:W5:Y:S01]  /*1a60*/  LDG.E.64 R28, desc[UR10][R20.64+0x8c00] ;  /* 0x008c000a141c7981 */ /* 0x000f62000c1e1b00 */
[----:B------:R-:W-:Y:S01]  /*1a70*/  ISETP.GE.U32.AND P0, PT, R0, UR8, PT ;  /* 0x0000000800007c0c */ /* 0x000fe2000bf06070 */
[----:B--2---:R-:W-:-:S08]  /*1a80*/  DADD R14, R14, R16 ;  /* 0x000000000e0e7229 */ /* 0x004fd00000000010 */
[----:B---3--:R-:W-:-:S08]  /*1a90*/  DADD R14, R18, R14 ;  /* 0x00000000120e7229 */ /* 0x008fd0000000000e */
[----:B----4-:R-:W-:-:S08]  /*1aa0*/  DADD R12, R12, R14 ;  /* 0x000000000c0c7229 */ /* 0x010fd0000000000e */
[----:B-----5:R-:W-:-:S08]  /*1ab0*/  DADD R10, R10, R12 ;  /* 0x000000000a0a7229 */ /* 0x020fd0000000000c */
[----:B------:R-:W-:-:S08]  /*1ac0*/  DADD R8, R8, R10 ;  /* 0x0000000008087229 */ /* 0x000fd0000000000a */
[----:B------:R-:W-:-:S08]  /*1ad0*/  DADD R2, R2, R8 ;  /* 0x0000000002027229 */ /* 0x000fd00000000008 */
[----:B------:R-:W-:Y:S01]  /*1ae0*/  DADD R28, R28, R2 ;  /* 0x000000001c1c7229 */ /* 0x000fe20000000002 */
[----:B------:R-:W-:Y:S10]  /*1af0*/  @!P0 BRA `(.L_x_136) ;  /* 0x0000000c00708947 */ /* 0x000ff40003800000 */
[----:B------:R-:W-:Y:S01]  /*1b00*/  UIMAD UR12, UR13, 0x1400, UR4 ;  /* 0x000014000d0c78a4 */ /* 0x000fe2000f8e0204 */
[----:B------:R-:W-:Y:S01]  /*1b10*/  VIADD R0, R4, 0xffffec00 ;  /* 0xffffec0004007836 */ /* 0x000fe20000000000 */
[----:B------:R-:W-:Y:S01]  /*1b20*/  UIADD3 UR5, UPT, UPT, UR9, UR13, URZ ;  /* 0x0000000d09057290 */ /* 0x000fe2000fffe0ff */
[----:B------:R-:W-:-:S03]  /*1b30*/  LOP3.LUT R3, RZ, R5, RZ, 0x33, !PT ;  /* 0x00000005ff037212 */ /* 0x000fc600078e33ff */
[----:B------:R-:W-:Y:S01]  /*1b40*/  ISETP.LT.U32.AND P0, PT, R0, UR12, PT ;  /* 0x0000000c00007c0c */ /* 0x000fe2000bf01070 */
[----:B------:R-:W-:Y:S01]  /*1b50*/  UIMAD UR5, UR5, 0x1400, URZ ;  /* 0x00001400050578a4 */ /* 0x000fe2000f8e02ff */
[----:B------:R-:W-:-:S05]  /*1b60*/  IADD3 R3, PT, PT, R4, -UR8, R3 ;  /* 0x8000000804037c10 */ /* 0x000fca000fffe003 */
[----:B------:R-:W-:Y:S01]  /*1b70*/  IMAD.U32 R8, RZ, RZ, UR5 ;  /* 0x00000005ff087e24 */ /* 0x000fe2000f8e00ff */
[----:B------:R-:W-:Y:S01]  /*1b80*/  UMOV UR6, UR5 ;  /* 0x0000000500067c82 */ /* 0x000fe20008000000 */
[----:B------:R-:W-:Y:S01]  /*1b90*/  VIADD R2, R3, -UR4 ;  /* 0x8000000403027c36 */ /* 0x000fe20008000000 */
[----:B------:R-:W-:Y:S02]  /*1ba0*/  UMOV UR4, URZ ;  /* 0x000000ff00047c82 */ /* 0x000fe40008000000 */
[----:B------:R-:W-:Y:S01]  /*1bb0*/  IADD3 R5, PT, PT, R8, 0x1400, R5 ;  /* 0x0000140008057810 */ /* 0x000fe20007ffe005 */
[----:B------:R-:W-:Y:S06]  /*1bc0*/  @P0 BRA `(.L_x_137) ;  /* 0x0000000000840947 */ /* 0x000fec0003800000 */
[----:B------:R-:W0:Y:S01]  /*1bd0*/  LDC R4, c[0x0][0x3a8] ;  /* 0x0000ea00ff047b82 */ /* 0x000e220000000800 */
[----:B------:R-:W1:Y:S07]  /*1be0*/  LDCU UR7, c[0x0][0x3ac] ;  /* 0x00007580ff0777ac */ /* 0x000e6e0008000800 */
[----:B------:R-:W2:Y:S02]  /*1bf0*/  LDC.64 R6, c[0x0][0x380] ;  /* 0x0000e000ff067b82 */ /* 0x000ea40000000a00 */
.L_x_138:
[----:B------:R-:W3:Y:S02]  /*1c00*/  S2R R25, SR_TID.X ;  /* 0x0000000000197919 */ /* 0x000ee40000002100 */
[----:B---3--:R-:W-:-:S04]  /*1c10*/  VIADD R25, R25, UR12 ;  /* 0x0000000c19197c36 */ /* 0x008fc80008000000 */
[----:B--2---:R-:W-:-:S05]  /*1c20*/  IMAD.WIDE.U32 R24, R25, 0x8, R6 ;  /* 0x0000000819187825 */ /* 0x004fca00078e0006 */
        /* <DEDUP_REMOVED lines=8> */
[----:B0-----:R-:W-:-:S05]  /*1cb0*/  VIADD R3, R4, -UR12 ;  /* 0x8000000c04037c36 */ /* 0x001fca0008000000 */
[----:B------:R-:W-:Y:S01]  /*1cc0*/  ISETP.GE.U32.AND P0, PT, R3, UR8, PT ;  /* 0x0000000803007c0c */ /* 0x000fe2000bf06070 */
        /* <DEDUP_REMOVED lines=8> */
[----:B------:R-:W-:Y:S10]  /*1d50*/  @!P0 BRA `(.L_x_136) ;  /* 0x0000000800d88947 */ /* 0x000ff40003800000 */
[----:B-1----:R-:W-:Y:S01]  /*1d60*/  UMOV UR13, UR7 ;  /* 0x00000007000d7c82 */ /* 0x002fe20008000000 */
[----:B------:R-:W-:Y:S01]  /*1d70*/  UIADD3 UR4, UPT, UPT, UR4, 0x1, URZ ;  /* 0x0000000104047890 */ /* 0x000fe2000fffe0ff */
[----:B------:R-:W-:Y:S01]  /*1d80*/  VIADD R2, R2, -UR8 ;  /* 0x8000000802027c36 */ /* 0x000fe20008000000 */
[----:B------:R-:W-:Y:S01]  /*1d90*/  UIMAD UR12, UR13, 0x1400, UR12 ;  /* 0x000014000d0c78a4 */ /* 0x000fe2000f8e020c */
[----:B------:R-:W-:Y:S01]  /*1da0*/  VIADD R5, R5, UR8 ;  /* 0x0000000805057c36 */ /* 0x000fe20008000000 */
[----:B------:R-:W-:-:S04]  /*1db0*/  UIADD3 UR6, UPT, UPT, UR8, UR6, URZ ;  /* 0x0000000608067290 */ /* 0x000fc8000fffe0ff */
[----:B------:R-:W-:-:S13]  /*1dc0*/  ISETP.LT.U32.AND P0, PT, R0, UR12, PT ;  /* 0x0000000c00007c0c */ /* 0x000fda000bf01070 */
[----:B------:R-:W-:Y:S05]  /*1dd0*/  @!P0 BRA `(.L_x_138) ;  /* 0xfffffffc00888947 */ /* 0x000fea000383ffff */
.L_x_137:
[----:B------:R-:W0:Y:S01]  /*1de0*/  S2R R9, SR_TID.X ;  /* 0x0000000000097919 */ /* 0x000e220000002100 */
[----:B------:R-:W-:Y:S01]  /*1df0*/  VIADD R0, R4, -UR12 ;  /* 0x8000000c04007c36 */ /* 0x000fe20008000000 */
[----:B------:R-:W-:Y:S04]  /*1e00*/  BSSY.RECONVERGENT B1, `(.L_x_136) ;  /* 0x00000ab000017945 */ /* 0x000fe80003800200 */
[----:B0-----:R-:W-:-:S04]  /*1e10*/  ISETP.GE.AND P0, PT, R9, R0, PT ;  /* 0x000000000900720c */ /* 0x001fc80003f06270 */
[----:B------:R-:W-:-:S13]  /*1e20*/  ISETP.LE.U32.OR P0, PT, R4, UR12, P0 ;  /* 0x0000000c04007c0c */ /* 0x000fda0008703470 */
[----:B------:R-:W-:Y:S05]  /*1e30*/  @P0 BRA `(.L_x_139) ;  /* 0x00000008009c0947 */ /* 0x000fea0003800000 */
[----:B------:R-:W-:Y:S01]  /*1e40*/  UIMAD UR7, UR4, UR13, URZ ;  /* 0x0000000d040772a4 */ /* 0x000fe2000f8e02ff */
[----:B------:R-:W-:Y:S01]  /*1e50*/  LOP3.LUT R3, RZ, R9, RZ, 0x33, !PT ;  /* 0x00000009ff037212 */ /* 0x000fe200078e33ff */
[----:B------:R-:W-:Y:S01]  /*1e60*/  BSSY.RECONVERGENT B2, `(.L_x_140) ;  /* 0x0000056000027945 */ /* 0x000fe20003800200 */
[----:B------:R-:W-:Y:S02]  /*1e70*/  IMAD.MOV.U32 R0, RZ, RZ, R9 ;  /* 0x000000ffff007224 */ /* 0x000fe400078e0009 */
[----:B------:R-:W-:Y:S01]  /*1e80*/  IADD3 R4, PT, PT, R4, -UR5, R3 ;  /* 0x8000000504047c10 */ /* 0x000fe2000fffe003 */
[----:B------:R-:W-:-:S04]  /*1e90*/  IMAD.U32 R3, RZ, RZ, UR7 ;  /* 0x00000007ff037e24 */ /* 0x000fc8000f8e00ff */
[----:B------:R-:W-:-:S04]  /*1ea0*/  IMAD R4, R3, -0x1400, R4 ;  /* 0xffffec0003047824 */ /* 0x000fc800078e0204 */
[C---:B------:R-:W-:Y:S01]  /*1eb0*/  IMAD.HI.U32 R3, R4.reuse, -0x33333333, RZ ;  /* 0xcccccccd04037827 */ /* 0x040fe200078e00ff */
[----:B------:R-:W-:-:S04]  /*1ec0*/  ISETP.GE.U32.AND P0, PT, R4, 0x2580, PT ;  /* 0x000025800400780c */ /* 0x000fc80003f06070 */
[----:B------:R-:W-:-:S04]  /*1ed0*/  LEA.HI R3, R3, 0x1, RZ, 0x17 ;  /* 0x0000000103037811 */ /* 0x000fc800078fb8ff */
[----:B------:R-:W-:-:S05]  /*1ee0*/  LOP3.LUT R4, R3, 0xf, RZ, 0xc0, !PT ;  /* 0x0000000f03047812 */ /* 0x000fca00078ec0ff */
[----:B------:R-:W-:Y:S05]  /*1ef0*/  @!P0 BRA `(.L_x_141) ;  /* 0x0000000400308947 */ /* 0x000fea0003800000 */
[----:B------:R-:W-:Y:S01]  /*1f00*/  IMAD.HI.U32 R0, R2, -0x33333333, RZ ;  /* 0xcccccccd02007827 */ /* 0x000fe200078e00ff */
[----:B------:R-:W-:Y:S04]  /*1f10*/  BSSY.RECONVERGENT B3, `(.L_x_142) ;  /* 0x0000049000037945 */ /* 0x000fe80003800200 */
[----:B------:R-:W-:-:S04]  /*1f20*/  LEA.HI R0, R0, 0x1, RZ, 0x17 ;  /* 0x0000000100007811 */ /* 0x000fc800078fb8ff */
[----:B------:R-:W-:Y:S02]  /*1f30*/  LOP3.LUT R26, R0, 0xfffff0, RZ, 0xc0, !PT ;  /* 0x00fffff0001a7812 */ /* 0x000fe400078ec0ff */
[----:B------:R-:W-:-:S03]  /*1f40*/  LOP3.LUT R0, R9, 0x1400, RZ, 0xfc, !PT ;  /* 0x0000140009007812 */ /* 0x000fc600078efcff */
[----:B------:R-:W-:-:S07]  /*1f50*/  IMAD.MOV R26, RZ, RZ, -R26 ;  /* 0x000000ffff1a7224 */ /* 0x000fce00078e0a1a */
.L_x_143:
[C---:B------:R-:W-:Y:S02]  /*1f60*/  VIADD R23, R5.reuse, 0xffffec00 ;  /* 0xffffec0005177836 */ /* 0x040fe40000000000 */
[----:B------:R-:W-:Y:S02]  /*1f70*/  VIADD R19, R5, 0xffffee80 ;  /* 0xffffee8005137836 */ /* 0x000fe40000000000 */
[----:B------:R-:W-:-:S04]  /*1f80*/  IMAD.WIDE.U32 R22, R23, 0x8, R6 ;  /* 0x0000000817167825 */ /* 0x000fc800078e0006 */
[--C-:B------:R-:W-:Y:S02]  /*1f90*/  IMAD.WIDE.U32 R18, R19, 0x8, R6.reuse ;  /* 0x0000000813127825 */ /* 0x100fe400078e0006 */
[----:B------:R-:W2:Y:S02]  /*1fa0*/  LDG.E.64 R22, desc[UR10][R22.64] ;  /* 0x0000000a16167981 */ /* 0x000ea4000c1e1b00 */
[C---:B------:R-:W-:Y:S02]  /*1fb0*/  VIADD R17, R5.reuse, 0xfffff100 ;  /* 0xfffff10005117836 */ /* 0x040fe40000000000 */
[----:B------:R-:W3:Y:S01]  /*1fc0*/  LDG.E.64 R18, desc[UR10][R18.64] ;  /* 0x0000000a12127981 */ /* 0x000ee2000c1e1b00 */
[----:B------:R-:W-:Y:S02]  /*1fd0*/  VIADD R15, R5, 0xfffff380 ;  /* 0xfffff380050f7836 */ /* 0x000fe40000000000 */
[----:B------:R-:W-:-:S04]  /*1fe0*/  IMAD.WIDE.U32 R16, R17, 0x8, R6 ;  /* 0x0000000811107825 */ /* 0x000fc800078e0006 */
[--C-:B------:R-:W-:Y:S02]  /*1ff0*/  IMAD.WIDE.U32 R14, R15, 0x8, R6.reuse ;  /* 0x000000080f0e7825 */ /* 0x100fe400078e0006 */
[----:B------:R-:W4:Y:S02]  /*2000*/  LDG.E.64 R16, desc[UR10][R16.64] ;  /* 0x0000000a10107981 */ /* 0x000f24000c1e1b00 */
[C---:B------:R-:W-:Y:S02]  /*2010*/  VIADD R13, R5.reuse, 0xfffff600 ;  /* 0xfffff600050d7836 */ /* 0x040fe40000000000 */
[----:B------:R-:W5:Y:S01]  /*2020*/  LDG.E.64 R14, desc[UR10][R14.64] ;  /* 0x0000000a0e0e7981 */ /* 0x000f62000c1e1b00 */
[----:B------:R-:W-:Y:S02]  /*2030*/  VIADD R11, R5, 0xfffff880 ;  /* 0xfffff880050b7836 */ /* 0x000fe40000000000 */
[----:B------:R-:W-:-:S04]  /*2040*/  IMAD.WIDE.U32 R12, R13, 0x8, R6 ;  /* 0x000000080d0c7825 */ /* 0x000fc800078e0006 */
[--C-:B------:R-:W-:Y:S02]  /*2050*/  IMAD.WIDE.U32 R10, R11, 0x8, R6.reuse ;  /* 0x000000080b0a7825 */ /* 0x100fe400078e0006 */
[----:B------:R-:W5:Y:S02]  /*2060*/  LDG.E.64 R12, desc[UR10][R12.64] ;  /* 0x0000000a0c0c7981 */ /* 0x000f64000c1e1b00 */
[C---:B------:R-:W-:Y:S02]  /*2070*/  VIADD R9, R5.reuse, 0xfffffb00 ;  /* 0xfffffb0005097836 */ /* 0x040fe40000000000 */
[----:B------:R-:W5:Y:S01]  /*2080*/  LDG.E.64 R10, desc[UR10][R10.64] ;  /* 0x0000000a0a0a7981 */ /* 0x000f62000c1e1b00 */
[----:B------:R-:W-:Y:S02]  /*2090*/  VIADD R21, R5, 0xfffffd80 ;  /* 0xfffffd8005157836 */ /* 0x000fe40000000000 */
[----:B------:R-:W-:-:S04]  /*20a0*/  IMAD.WIDE.U32 R8, R9, 0x8, R6 ;  /* 0x0000000809087825 */ /* 0x000fc800078e0006 */
[----:B------:R-:W-:Y:S02]  /*20b0*/  IMAD.WIDE.U32 R20, R21, 0x8, R6 ;  /* 0x0000000815147825 */ /* 0x000fe400078e0006 */
[----:B------:R-:W5:Y:S04]  /*20c0*/  LDG.E.64 R8, desc[UR10][R8.64] ;  /* 0x0000000a08087981 */ /* 0x000f68000c1e1b00 */
[----:B------:R-:W5:Y:S01]  /*20d0*/  LDG.E.64 R20, desc[UR10][R20.64] ;  /* 0x0000000a14147981 */ /* 0x000f62000c1e1b00 */
[----:B------:R-:W-:Y:S01]  /*20e0*/  VIADD R25, R5, 0x280 ;  /* 0x0000028005197836 */ /* 0x000fe20000000000 */
[----:B--2---:R-:W-:-:S08]  /*20f0*/  DADD R22, R22, R28 ;  /* 0x0000000016167229 */ /* 0x004fd0000000001c */
[----:B---3--:R-:W-:Y:S01]  /*2100*/  DADD R18, R22, R18 ;  /* 0x0000000016127229 */ /* 0x008fe20000000012 */
[----:B------:R-:W-:-:S06]  /*2110*/  IMAD.WIDE.U32 R22, R5, 0x8, R6 ;  /* 0x0000000805167825 */ /* 0x000fcc00078e0006 */
[----:B------:R-:W2:Y:S01]  /*2120*/  LDG.E.64 R22, desc[UR10][R22.64] ;  /* 0x0000000a16167981 */ /* 0x000ea2000c1e1b00 */
[----:B----4-:R-:W-:Y:S01]  /*2130*/  DADD R16, R18, R16 ;  /* 0x0000000012107229 */ /* 0x010fe20000000010 */
[----:B------:R-:W-:-:S04]  /*2140*/  IMAD.WIDE.U32 R18, R25, 0x8, R6 ;  /* 0x0000000819127825 */ /* 0x000fc800078e0006 */
[----:B------:R-:W-:Y:S02]  /*2150*/  VIADD R25, R5, 0x500 ;  /* 0x0000050005197836 */ /* 0x000fe40000000000 */
[----:B------:R-:W3:Y:S01]  /*2160*/  LDG.E.64 R18, desc[UR10][R18.64] ;  /* 0x0000000a12127981 */ /* 0x000ee2000c1e1b00 */
[----:B-----5:R-:W-:Y:S01]  /*2170*/  DADD R14, R16, R14 ;  /* 0x00000000100e7229 */ /* 0x020fe2000000000e */
[----:B------:R-:W-:-:S04]  /*2180*/  IMAD.WIDE.U32 R16, R25, 0x8, R6 ;  /* 0x0000000819107825 */ /* 0x000fc800078e0006 */
[----:B------:R-:W-:Y:S02]  /*2190*/  VIADD R25, R5, 0x780 ;  /* 0x0000078005197836 */ /* 0x000fe40000000000 */
[----:B------:R-:W4:Y:S01]  /*21a0*/  LDG.E.64 R16, desc[UR10][R16.64] ;  /* 0x0000000a10107981 */ /* 0x000f22000c1e1b00 */
[----:B------:R-:W-:Y:S01]  /*21b0*/  DADD R12, R14, R12 ;  /* 0x000000000e0c7229 */ /* 0x000fe2000000000c */
[----:B------:R-:W-:-:S04]  /*21c0*/  IMAD.WIDE.U32 R14, R25, 0x8, R6 ;  /* 0x00000008190e7825 */ /* 0x000fc800078e0006 */
[----:B------:R-:W-:Y:S02]  /*21d0*/  VIADD R25, R5, 0xa00 ;  /* 0x00000a0005197836 */ /* 0x000fe40000000000 */
[----:B------:R-:W5:Y:S01]  /*21e0*/  LDG.E.64 R14, desc[UR10][R14.64] ;  /* 0x0000000a0e0e7981 */ /* 0x000f62000c1e1b00 */
        /* <DEDUP_REMOVED lines=9> */
[----:B------:R-:W-:Y:S01]  /*2280*/  IMAD.WIDE.U32 R8, R25, 0x8, R6 ;  /* 0x0000000819087825 */ /* 0x000fe200078e0006 */
[----:B------:R-:W-:-:S05]  /*2290*/  IADD3 R25, PT, PT, R5, 0x1180, RZ ;  /* 0x0000118005197810 */ /* 0x000fca0007ffe0ff */
[----:B------:R-:W5:Y:S01]  /*22a0*/  LDG.E.64 R8, desc[UR10][R8.64] ;  /* 0x0000000a08087981 */ /* 0x000f62000c1e1b00 */
[----:B------:R-:W-:-:S06]  /*22b0*/  IMAD.WIDE.U32 R24, R25, 0x8, R6 ;  /* 0x0000000819187825 */ /* 0x000fcc00078e0006 */
[----:B------:R-:W5:Y:S01]  /*22c0*/  LDG.E.64 R24, desc[UR10][R24.64] ;  /* 0x0000000a18187981 */ /* 0x000f62000c1e1b00 */
[----:B------:R-:W-:Y:S02]  /*22d0*/  VIADD R26, R26, 0x10 ;  /* 0x000000101a1a7836 */ /* 0x000fe40000000000 */
[----:B------:R-:W-:Y:S02]  /*22e0*/  VIADD R0, R0, 0x2800 ;  /* 0x0000280000007836 */ /* 0x000fe40000000000 */
[----:B------:R-:W-:Y:S01]  /*22f0*/  VIADD R5, R5, 0x2800 ;  /* 0x0000280005057836 */ /* 0x000fe20000000000 */
[----:B------:R-:W-:Y:S01]  /*2300*/  ISETP.NE.AND P0, PT, R26, RZ, PT ;  /* 0x000000ff1a00720c */ /* 0x000fe20003f05270 */
        /* <DEDUP_REMOVED lines=9> */
[----:B------:R-:W-:Y:S05]  /*23a0*/  BSYNC.RECONVERGENT B3 ;  /* 0x0000000000037941 */ /* 0x000fea0003800200 */
.L_x_142:
[----:B------:R-:W-:-:S07]  /*23b0*/  VIADD R0, R0, 0xffffec00 ;  /* 0xffffec0000007836 */ /* 0x000fce0000000000 */
.L_x_141:
[----:B------:R-:W-:Y:S05]  /*23c0*/  BSYNC.RECONVERGENT B2 ;  /* 0x0000000000027941 */ /* 0x000fea0003800200 */
.L_x_140:
[----:B------:R-:W-:-:S13]  /*23d0*/  ISETP.NE.AND P0, PT, R4, RZ, PT ;  /* 0x000000ff0400720c */ /* 0x000fda0003f05270 */
[----:B------:R-:W-:Y:S05]  /*23e0*/  @!P0 BRA `(.L_x_139) ;  /* 0x0000000400308947 */ /* 0x000fea0003800000 */
[----:B------:R-:W-:Y:S01]  /*23f0*/  ISETP.GE.U32.AND P0, PT, R4, 0x8, PT ;  /* 0x000000080400780c */ /* 0x000fe20003f06070 */
[----:B------:R-:W-:Y:S01]  /*2400*/  BSSY.RECONVERGENT B2, `(.L_x_144) ;  /* 0x0000025000027945 */ /* 0x000fe20003800200 */
[----:B------:R-:W-:-:S04]  /*2410*/  LOP3.LUT R22, R3, 0x7, RZ, 0xc0, !PT ;  /* 0x0000000703167812 */ /* 0x000fc800078ec0ff */
[----:B------:R-:W-:-:S07]  /*2420*/  ISETP.NE.AND P1, PT, R22, RZ, PT ;  /* 0x000000ff1600720c */ /* 0x000fce0003f25270 */
[----:B------:R-:W-:Y:S06]  /*2430*/  @!P0 BRA `(.L_x_145) ;  /* 0x0000000000848947 */ /* 0x000fec0003800000 */
[----:B------:R-:W-:-:S04]  /*2440*/  VIADD R19, R0, UR12 ;  /* 0x0000000c00137c36 */ /* 0x000fc80008000000 */
[----:B------:R-:W-:-:S04]  /*2450*/  IMAD.WIDE.U32 R4, R19, 0x8, R6 ;  /* 0x0000000813047825 */ /* 0x000fc800078e0006 */
[C---:B------:R-:W-:Y:S02]  /*2460*/  VIADD R17, R19.reuse, 0x280 ;  /* 0x0000028013117836 */ /* 0x040fe40000000000 */
[----:B------:R-:W2:Y:S01]  /*2470*/  LDG.E.64 R4, desc[UR10][R4.64] ;  /* 0x0000000a04047981 */ /* 0x000ea2000c1e1b00 */
        /* <DEDUP_REMOVED lines=14> */
[--C-:B------:R-:W-:Y:S02]  /*2560*/  IMAD.WIDE.U32 R20, R21, 0x8, R6.reuse ;  /* 0x0000000815147825 */ /* 0x100fe400078e0006 */
[----:B------:R-:W5:Y:S02]  /*2570*/  LDG.E.64 R8, desc[UR10][R8.64] ;  /* 0x0000000a08087981 */ /* 0x000f64000c1e1b00 */
[----:B------:R-:W-:Y:S02]  /*2580*/  VIADD R19, R19, 0x1180 ;  /* 0x0000118013137836 */ /* 0x000fe40000000000 */
[----:B------:R-:W5:Y:S02]  /*2590*/  LDG.E.64 R20, desc[UR10][R20.64] ;  /* 0x0000000a14147981 */ /* 0x000f64000c1e1b00 */
[----:B------:R-:W-:-:S06]  /*25a0*/  IMAD.WIDE.U32 R18, R19, 0x8, R6 ;  /* 0x0000000813127825 */ /* 0x000fcc00078e0006 */
        /* <DEDUP_REMOVED lines=10> */
.L_x_145:
[----:B------:R-:W-:Y:S05]  /*2650*/  BSYNC.RECONVERGENT B2 ;  /* 0x0000000000027941 */ /* 0x000fea0003800200 */
.L_x_144:
[----:B------:R-:W-:Y:S05]  /*2660*/  @!P1 BRA `(.L_x_139) ;  /* 0x0000000000909947 */ /* 0x000fea0003800000 */
[----:B------:R-:W-:Y:S01]  /*2670*/  ISETP.GE.U32.AND P0, PT, R22, 0x4, PT ;  /* 0x000000041600780c */ /* 0x000fe20003f06070 */
[----:B------:R-:W-:Y:S01]  /*2680*/  BSSY.RECONVERGENT B2, `(.L_x_146) ;  /* 0x0000014000027945 */ /* 0x000fe20003800200 */
[----:B------:R-:W-:-:S11]  /*2690*/  LOP3.LUT P1, RZ, R3, 0x3, RZ, 0xc0, !PT ;  /* 0x0000000303ff7812 */ /* 0x000fd6000782c0ff */
[----:B------:R-:W-:Y:S05]  /*26a0*/  @!P0 BRA `(.L_x_147) ;  /* 0x0000000000448947 */ /* 0x000fea0003800000 */
        /* <DEDUP_REMOVED lines=8> */
[----:B------:R-:W-:Y:S02]  /*2730*/  VIADD R13, R3, 0x780 ;  /* 0x00000780030d7836 */ /* 0x000fe40000000000 */
[----:B------:R-:W4:Y:S02]  /*2740*/  LDG.E.64 R10, desc[UR10][R10.64] ;  /* 0x0000000a0a0a7981 */ /* 0x000f24000c1e1b00 */
[----:B------:R-:W-:-:S06]  /*2750*/  IMAD.WIDE.U32 R12, R13, 0x8, R6 ;  /* 0x000000080d0c7825 */ /* 0x000fcc00078e0006 */
[----:B------:R-:W5:Y:S01]  /*2760*/  LDG.E.64 R12, desc[UR10][R12.64] ;  /* 0x0000000a0c0c7981 */ /* 0x000f62000c1e1b00 */
[----:B------:R-:W-:Y:S01]  /*2770*/  VIADD R0, R0, 0xa00 ;  /* 0x00000a0000007836 */ /* 0x000fe20000000000 */
[----:B--2---:R-:W-:-:S08]  /*2780*/  DADD R28, R28, R4 ;  /* 0x000000001c1c7229 */ /* 0x004fd00000000004 */
[----:B---3--:R-:W-:-:S08]  /*2790*/  DADD R28, R28, R8 ;  /* 0x000000001c1c7229 */ /* 0x008fd00000000008 */
[----:B----4-:R-:W-:-:S08]  /*27a0*/  DADD R28, R28, R10 ;  /* 0x000000001c1c7229 */ /* 0x010fd0000000000a */
[----:B-----5:R-:W-:-:S11]  /*27b0*/  DADD R28, R28, R12 ;  /* 0x000000001c1c7229 */ /* 0x020fd6000000000c */
.L_x_147:
[----:B------:R-:W-:Y:S05]  /*27c0*/  BSYNC.RECONVERGENT B2 ;  /* 0x0000000000027941 */ /* 0x000fea0003800200 */
.L_x_146:
[----:B------:R-:W-:Y:S05]  /*27d0*/  @!P1 BRA `(.L_x_139) ;  /* 0x0000000000349947 */ /* 0x000fea0003800000 */
[----:B------:R-:W-:-:S04]  /*27e0*/  IMAD.HI.U32 R2, R2, -0x33333333, RZ ;  /* 0xcccccccd02027827 */ /* 0x000fc800078e00ff */
[----:B------:R-:W-:Y:S01]  /*27f0*/  VIADD R5, R0, UR6 ;  /* 0x0000000600057c36 */ /* 0x000fe20008000000 */
[----:B------:R-:W-:-:S04]  /*2800*/  LOP3.LUT R2, R2, 0xffff, RZ, 0xc0, !PT ;  /* 0x0000ffff02027812 */ /* 0x000fc800078ec0ff */
[----:B------:R-:W-:-:S04]  /*2810*/  LEA.HI R2, R2, 0x1, RZ, 0x17 ;  /* 0x0000000102027811 */ /* 0x000fc800078fb8ff */
[----:B------:R-:W-:-:S05]  /*2820*/  LOP3.LUT R2, R2, 0x3, RZ, 0xc0, !PT ;  /* 0x0000000302027812 */ /* 0x000fca00078ec0ff */
[----:B------:R-:W-:-:S07]  /*2830*/  IMAD.MOV R0, RZ, RZ, -R2 ;  /* 0x000000ffff007224 */ /* 0x000fce00078e0a02 */
.L_x_148:
[----:B------:R-:W-:-:S06]  /*2840*/  IMAD.WIDE.U32 R2, R5, 0x8, R6 ;  /* 0x0000000805027825 */ /* 0x000fcc00078e0006 */
[----:B------:R-:W2:Y:S01]  /*2850*/  LDG.E.64 R2, desc[UR10][R2.64] ;  /* 0x0000000a02027981 */ /* 0x000ea2000c1e1b00 */
[----:B------:R-:W-:Y:S02]  /*2860*/  VIADD R0, R0, 0x1 ;  /* 0x0000000100007836 */ /* 0x000fe40000000000 */
[----:B------:R-:W-:-:S03]  /*2870*/  VIADD R5, R5, 0x280 ;  /* 0x0000028005057836 */ /* 0x000fc60000000000 */
[----:B------:R-:W-:Y:S01]  /*2880*/  ISETP.NE.AND P0, PT, R0, RZ, PT ;  /* 0x000000ff0000720c */ /* 0x000fe20003f05270 */
[----:B--2---:R-:W-:-:S12]  /*2890*/  DADD R28, R2, R28 ;  /* 0x00000000021c7229 */ /* 0x004fd8000000001c */
[----:B------:R-:W-:Y:S05]  /*28a0*/  @P0 BRA `(.L_x_148) ;  /* 0xfffffffc00e40947 */ /* 0x000fea000383ffff */
.L_x_139:
[----:B------:R-:W-:Y:S05]  /*28b0*/  BSYNC.RECONVERGENT B1 ;  /* 0x0000000000017941 */ /* 0x000fea0003800200 */
.L_x_136:
[----:B------:R-:W0:Y:S01]  /*28c0*/  S2R R0, SR_LANEID ;  /* 0x0000000000007919 */ /* 0x000e220000000000 */
[----:B------:R-:W-:Y:S04]  /*28d0*/  SHFL.DOWN PT, R2, R28, 0x1, 0x1f ;  /* 0x08201f001c027f89 */ /* 0x000fe800000e0000 */
[----:B------:R-:W2:Y:S01]  /*28e0*/  SHFL.DOWN PT, R3, R29, 0x1, 0x1f ;  /* 0x08201f001d037f89 */ /* 0x000ea200000e0000 */
[----:B------:R-:W3:Y:S01]  /*28f0*/  S2R R11, SR_TID.X ;  /* 0x00000000000b7919 */ /* 0x000ee20000002100 */
[----:B--2---:R-:W-:Y:S01]  /*2900*/  DADD R2, R2, R28 ;  /* 0x0000000002027229 */ /* 0x004fe2000000001c */
[C---:B0-----:R-:W-:Y:S02]  /*2910*/  ISETP.GT.AND P0, PT, R0.reuse, 0x1e, PT ;  /* 0x0000001e0000780c */ /* 0x041fe40003f04270 */
[----:B------:R-:W-:-:S07]  /*2920*/  ISETP.NE.AND P1, PT, R0, RZ, PT ;  /* 0x000000ff0000720c */ /* 0x000fce0003f25270 */
[----:B------:R-:W-:Y:S02]  /*2930*/  FSEL R4, R28, R2, P0 ;  /* 0x000000021c047208 */ /* 0x000fe40000000000 */
[----:B------:R-:W-:Y:S02]  /*2940*/  FSEL R5, R29, R3, P0 ;  /* 0x000000031d057208 */ /* 0x000fe40000000000 */
[----:B------:R-:W-:Y:S01]  /*2950*/  ISETP.GT.AND P0, PT, R0, 0x1d, PT ;  /* 0x0000001d0000780c */ /* 0x000fe20003f04270 */
[----:B------:R-:W-:Y:S04]  /*2960*/  SHFL.DOWN PT, R2, R4, 0x2, 0x1f ;  /* 0x08401f0004027f89 */ /* 0x000fe800000e0000 */
[----:B------:R-:W0:Y:S01]  /*2970*/  SHFL.DOWN PT, R3, R5, 0x2, 0x1f ;  /* 0x08401f0005037f89 */ /* 0x000e2200000e0000 */
[----:B------:R-:W2:Y:S01]  /*2980*/  @!P1 S2R R10, SR_CgaCtaId ;  /* 0x00000000000a9919 */ /* 0x000ea20000008800 */
        /* <DEDUP_REMOVED lines=12> */
[----:B---3--:R-:W-:Y:S01]  /*2a50*/  @!P1 SHF.R.U32.HI R6, RZ, 0x2, R11 ;  /* 0x00000002ff069819 */ /* 0x008fe2000001160b */
[----:B------:R-:W0:Y:S01]  /*2a60*/  SHFL.DOWN PT, R3, R9, 0x8, 0x1f ;  /* 0x09001f0009037f89 */ /* 0x000e2200000e0000 */
[----:B--2---:R-:W-:-:S02]  /*2a70*/  @!P1 LEA R7, R10, R7, 0x18 ;  /* 0x000000070a079211 */ /* 0x004fc400078ec0ff */
        /* <DEDUP_REMOVED lines=19> */
[----:B------:R-:W3:Y:S04]  /*2bb0*/  LDS.128 R12, [UR4+0x30] ;  /* 0x00003004ff0c7984 */ /* 0x000ee80008000c00 */
[----:B------:R-:W4:Y:S01]  /*2bc0*/  LDS.128 R8, [UR4+0x40] ;  /* 0x00004004ff087984 */ /* 0x000f220008000c00 */
[----:B0-----:R-:W-:-:S03]  /*2bd0*/  DADD R16, R4, R16 ;  /* 0x0000000004107229 */ /* 0x001fc60000000010 */
[----:B--2---:R-:W0:Y:S05]  /*2be0*/  LDS.128 R4, [UR4+0x50] ;  /* 0x00005004ff047984 */ /* 0x004e2a0008000c00 */
[----:B------:R-:W-:-:S08]  /*2bf0*/  DADD R16, R16, R18 ;  /* 0x0000000010107229 */ /* 0x000fd00000000012 */
[----:B---3--:R-:W-:-:S08]  /*2c00*/  DADD R12, R16, R12 ;  /* 0x00000000100c7229 */ /* 0x008fd0000000000c */
[----:B------:R-:W-:Y:S02]  /*2c10*/  DADD R2, R12, R14 ;  /* 0x000000000c027229 */ /* 0x000fe4000000000e */
[----:B------:R-:W2:Y:S06]  /*2c20*/  LDS.128 R12, [UR4+0x60] ;  /* 0x00006004ff0c7984 */ /* 0x000eac0008000c00 */
[----:B----4-:R-:W-:-:S08]  /*2c30*/  DADD R2, R2, R8 ;  /* 0x0000000002027229 */ /* 0x010fd00000000008 */
[----:B------:R-:W-:Y:S01]  /*2c40*/  DADD R2, R2, R10 ;  /* 0x0000000002027229 */ /* 0x000fe2000000000a */
[----:B------:R-:W3:Y:S07]  /*2c50*/  LDS.128 R8, [UR4+0x70] ;  /* 0x00007004ff087984 */ /* 0x000eee0008000c00 */
[----:B0-----:R-:W-:-:S08]  /*2c60*/  DADD R2, R2, R4 ;  /* 0x0000000002027229 */ /* 0x001fd00000000004 */
[----:B------:R-:W-:Y:S01]  /*2c70*/  DADD R2, R2, R6 ;  /* 0x0000000002027229 */ /* 0x000fe20000000006 */
[----:B------:R-:W0:Y:S07]  /*2c80*/  LDS.128 R4, [UR4+0x80] ;  /* 0x00008004ff047984 */ /* 0x000e2e0008000c00 */
[----:B--2---:R-:W-:-:S08]  /*2c90*/  DADD R2, R2, R12 ;  /* 0x0000000002027229 */ /* 0x004fd0000000000c */
[----:B------:R-:W-:Y:S01]  /*2ca0*/  DADD R2, R2, R14 ;  /* 0x0000000002027229 */ /* 0x000fe2000000000e */
[----:B------:R-:W2:Y:S07]  /*2cb0*/  LDS.128 R12, [UR4+0x90] ;  /* 0x00009004ff0c7984 */ /* 0x000eae0008000c00 */
[----:B---3--:R-:W-:-:S08]  /*2cc0*/  DADD R2, R2, R8 ;  /* 0x0000000002027229 */ /* 0x008fd00000000008 */
[----:B------:R-:W-:Y:S01]  /*2cd0*/  DADD R2, R2, R10 ;  /* 0x0000000002027229 */ /* 0x000fe2000000000a */
[----:B------:R-:W3:Y:S07]  /*2ce0*/  LDS.128 R8, [UR4+0xa0] ;  /* 0x0000a004ff087984 */ /* 0x000eee0008000c00 */
[----:B0-----:R-:W-:Y:S01]  /*2cf0*/  DADD R2, R2, R4 ;  /* 0x0000000002027229 */ /* 0x001fe20000000004 */
[----:B------:R-:W0:Y:S07]  /*2d00*/  LDS.64 R4, [UR4+0xb0] ;  /* 0x0000b004ff047984 */ /* 0x000e2e0008000a00 */
[----:B------:R-:W-:-:S08]  /*2d10*/  DADD R2, R2, R6 ;  /* 0x0000000002027229 */ /* 0x000fd00000000006 */
[----:B--2---:R-:W-:-:S08]  /*2d20*/  DADD R2, R2, R12 ;  /* 0x0000000002027229 */ /* 0x004fd0000000000c */
[----:B------:R-:W-:-:S08]  /*2d30*/  DADD R2, R2, R14 ;  /* 0x0000000002027229 */ /* 0x000fd0000000000e */
[----:B---3--:R-:W-:-:S08]  /*2d40*/  DADD R2, R2, R8 ;  /* 0x0000000002027229 */ /* 0x008fd00000000008 */
[----:B------:R-:W-:-:S08]  /*2d50*/  DADD R2, R2, R10 ;  /* 0x0000000002027229 */ /* 0x000fd0000000000a */
[----:B0-----:R-:W-:-:S11]  /*2d60*/  DADD R4, R2, R4 ;  /* 0x0000000002047229 */ /* 0x001fd60000000004 */
.L_x_135:
[----:B-1----:R-:W-:Y:S05]  /*2d70*/  BSYNC.RECONVERGENT B0 ;  /* 0x0000000000007941 */ /* 0x002fea0003800200 */
.L_x_119:
[----:B------:R-:W-:Y:S05]  /*2d80*/  @P0 EXIT ;  /* 0x000000000000094d */ /* 0x000fea0003800000 */
[----:B------:R-:W1:Y:S02]  /*2d90*/  LDCU.64 UR4, c[0x0][0x388] ;  /* 0x00007100ff0477ac */ /* 0x000e640008000a00 */
[----:B-1----:R-:W-:-:S06]  /*2da0*/  UIMAD.WIDE.U32 UR4, UR9, 0x8, UR4 ;  /* 0x00000008090478a5 */ /* 0x002fcc000f8e0004 */
[----:B--2---:R-:W-:Y:S02]  /*2db0*/  IMAD.U32 R2, RZ, RZ, UR4 ;  /* 0x00000004ff027e24 */ /* 0x004fe4000f8e00ff */
[----:B------:R-:W-:-:S05]  /*2dc0*/  IMAD.U32 R3, RZ, RZ, UR5 ;  /* 0x00000005ff037e24 */ /* 0x000fca000f8e00ff */
[----:B------:R-:W-:Y:S01]  /*2dd0*/  STG.E.64 desc[UR10][R2.64], R4 ;  /* 0x0000000402007986 */ /* 0x000fe2000c101b0a */
[----:B------:R-:W-:Y:S05]  /*2de0*/  EXIT ;  /* 0x000000000000794d */ /* 0x000fea0003800000 */
.L_x_149:
        /* <DEDUP_REMOVED lines=9> */
.L_x_225:


//--------------------- .text._ZN3cub18CUB_300001_SM_10006detail6reduce28DeviceReduceSingleTileKernelINS2_10policy_hubIdjN4cuda3std3__44plusIdEEE10Policy1000EN6thrust24THRUST_300001_SM_1000_NS6detail15normal_iteratorINSD_10device_ptrIdEEEEPdjS9_ddNS7_10__identityEEEvT0_T1_T2_T3_T4_T6_ --------------------------
	.section	.text._ZN3cub18CUB_300001_SM_10006detail6reduce28DeviceReduceSingleTileKernelINS2_10policy_hubIdjN4cuda3std3__44plusIdEEE10Policy1000EN6thrust24THRUST_300001_SM_1000_NS6detail15normal_iteratorINSD_10device_ptrIdEEEEPdjS9_ddNS7_10__identityEEEvT0_T1_T2_T3_T4_T6_,"ax",@progbits
	.align	128
        .global         _ZN3cub18CUB_300001_SM_10006detail6reduce28DeviceReduceSingleTileKernelINS2_10policy_hubIdjN4cuda3std3__44plusIdEEE10Policy1000EN6thrust24THRUST_300001_SM_1000_NS6detail15normal_iteratorINSD_10device_ptrIdEEEEPdjS9_ddNS7_10__identityEEEvT0_T1_T2_T3_T4_T6_
        .type           _ZN3cub18CUB_300001_SM_10006detail6reduce28DeviceReduceSingleTileKernelINS2_10policy_hubIdjN4cuda3std3__44plusIdEEE10Policy1000EN6thrust24THRUST_300001_SM_1000_NS6detail15normal_iteratorINSD_10device_ptrIdEEEEPdjS9_ddNS7_10__identityEEEvT0_T1_T2_T3_T4_T6_,@function
        .size           _ZN3cub18CUB_300001_SM_10006detail6reduce28DeviceReduceSingleTileKernelINS2_10policy_hubIdjN4cuda3std3__44plusIdEEE10Policy1000EN6thrust24THRUST_300001_SM_1000_NS6detail15normal_iteratorINSD_10device_ptrIdEEEEPdjS9_ddNS7_10__identityEEEvT0_T1_T2_T3_T4_T6_,(.L_x_226 - _ZN3cub18CUB_300001_SM_10006detail6reduce28DeviceReduceSingleTileKernelINS2_10policy_hubIdjN4cuda3std3__44plusIdEEE10Policy1000EN6thrust24THRUST_300001_SM_1000_NS6detail15normal_iteratorINSD_10device_ptrIdEEEEPdjS9_ddNS7_10__identityEEEvT0_T1_T2_T3_T4_T6_)
        .other          _ZN3cub18CUB_300001_SM_10006detail6reduce28DeviceReduceSingleTileKernelINS2_10policy_hubIdjN4cuda3std3__44plusIdEEE10Policy1000EN6thrust24THRUST_300001_SM_1000_NS6detail15normal_iteratorINSD_10device_ptrIdEEEEPdjS9_ddNS7_10__identityEEEvT0_T1_T2_T3_T4_T6_,@"STO_CUDA_ENTRY STV_DEFAULT"
_ZN3cub18CUB_300001_SM_10006detail6reduce28DeviceReduceSingleTileKernelINS2_10policy_hubIdjN4cuda3std3__44plusIdEEE10Policy1000EN6thrust24THRUST_300001_SM_1000_NS6detail15normal_iteratorINSD_10device_ptrIdEEEEPdjS9_ddNS7_10__identityEEEvT0_T1_T2_T3_T4_T6_:
.text._ZN3cub18CUB_300001_SM_10006detail6reduce28DeviceReduceSingleTileKernelINS2_10policy_hubIdjN4cuda3std3__44plusIdEEE10Policy1000EN6thrust24THRUST_300001_SM_1000_NS6detail15normal_iteratorINSD_10device_ptrIdEEEEPdjS9_ddNS7_10__identityEEEvT0_T1_T2_T3_T4_T6_:
        /* <DEDUP_REMOVED lines=13> */
.L_x_150:
[----:B------:R-:W-:Y:S01]  /*00d0*/  ISETP.GT.U32.AND P0, PT, R2, 0x13ff, PT ;  /* 0x000013ff0200780c */ /* 0x000fe20003f04070 */
[----:B------:R-:W-:-:S12]  /*00e0*/  BSSY.RECONVERGENT B0, `(.L_x_151) ;  /* 0x0000280000007945 */ /* 0x000fd80003800200 */
        /* <DEDUP_REMOVED lines=11> */
.L_x_154:
[----:B------:R-:W-:Y:S05]  /*01a0*/  BSYNC.RECONVERGENT B1 ;  /* 0x0000000000017941 */ /* 0x000fea0003800200 */
.L_x_153:
[----:B------:R-:W-:Y:S01]  /*01b0*/  ISETP.GE.U32.AND P0, PT, R41, R2, PT ;  /* 0x000000022900720c */ /* 0x000fe20003f06070 */
[----:B------:R-:W-:-:S12]  /*01c0*/  BSSY.RECONVERGENT B1, `(.L_x_155) ;  /* 0x0000073000017945 */ /* 0x000fd80003800200 */
[----:B------:R-:W-:Y:S05]  /*01d0*/  @P0 BRA `(.L_x_156) ;  /* 0x0000000400c40947 */ /* 0x000fea0003800000 */
[----:B------:R-:W-:Y:S01]  /*01e0*/  LOP3.LUT R5, RZ, R41, RZ, 0x33, !PT ;  /* 0x00000029ff057212 */ /* 0x000fe200078e33ff */
[----:B------:R-:W-:Y:S04]  /*01f0*/  BSSY.RECONVERGENT B2, `(.L_x_157) ;  /* 0x0000034000027945 */ /* 0x000fe80003800200 */
[----:B------:R-:W-:-:S04]  /*0200*/  IMAD.IADD R5, R5, 0x1, R2 ;  /* 0x0000000105057824 */ /* 0x000fc800078e0202 */
[C---:B------:R-:W-:Y:S01]  /*0210*/  IMAD.HI.U32 R40, R5.reuse, -0x33333333, RZ ;  /* 0xcccccccd05287827 */ /* 0x040fe200078e00ff */
[----:B------:R-:W-:-:S04]  /*0220*/  ISETP.GE.U32.AND P1, PT, R5, 0x2580, PT ;  /* 0x000025800500780c */ /* 0x000fc80003f26070 */
[----:B------:R-:W-:-:S04]  /*0230*/  LEA.HI R40, R40, 0x1, RZ, 0x17 ;  /* 0x0000000128287811 */ /* 0x000fc800078fb8ff */
[----:B------:R-:W-:-:S04]  /*0240*/  LOP3.LUT R42, R40, 0xf, RZ, 0xc0, !PT ;  /* 0x0000000f282a7812 */ /* 0x000fc800078ec0ff */
[----:B------:R-:W-:Y:S01]  /*0250*/  ISETP.NE.AND P0, PT, R42, RZ, PT ;  /* 0x000000ff2a00720c */ /* 0x000fe20003f05270 */
[----:B------:R-:W-:-:S12]  /*0260*/  @!P1 BRA `(.L_x_158) ;  /* 0x0000000000b09947 */ /* 0x000fd80003800000 */
[----:B------:R-:W0:Y:S01]  /*0270*/  LDC.64 R4, c[0x0][0x380] ;  /* 0x0000e000ff047b82 */ /* 0x000e220000000a00 */
[----:B------:R-:W-:-:S05]  /*0280*/  LOP3.LUT R0, R40, 0xfffff0, RZ, 0xc0, !PT ;  /* 0x00fffff028007812 */ /* 0x000fca00078ec0ff */
[----:B------:R-:W-:Y:S02]  /*0290*/  IMAD.MOV R0, RZ, RZ, -R0 ;  /* 0x000000ffff007224 */ /* 0x000fe400078e0a00 */
[----:B0-----:R-:W-:-:S03]  /*02a0*/  IMAD.WIDE.U32 R4, R41, 0x8, R4 ;  /* 0x0000000829047825 */ /* 0x001fc600078e0004 */
[----:B------:R-:W-:-:S05]  /*02b0*/  IADD3 R4, P1, PT, R4, 0xa000, RZ ;  /* 0x0000a00004047810 */ /* 0x000fca0007f3e0ff */
[----:B------:R-:W-:-:S08]  /*02c0*/  IMAD.X R5, RZ, RZ, R5, P1 ;  /* 0x000000ffff057224 */ /* 0x000fd000008e0605 */
.L_x_159:
        /* <DEDUP_REMOVED lines=38> */
.L_x_158:
[----:B------:R-:W-:Y:S05]  /*0530*/  BSYNC.RECONVERGENT B2 ;  /* 0x0000000000027941 */ /* 0x000fea0003800200 */
.L_x_157:
[----:B------:R-:W-:Y:S05]  /*0540*/  @!P0 BRA `(.L_x_156) ;  /* 0x0000000000e88947 */ /* 0x000fea0003800000 */
[----:B------:R-:W-:Y:S01]  /*0550*/  ISETP.GE.U32.AND P0, PT, R42, 0x8, PT ;  /* 0x000000082a00780c */ /* 0x000fe20003f06070 */
[----:B------:R-:W-:Y:S01]  /*0560*/  BSSY.RECONVERGENT B2, `(.L_x_160) ;  /* 0x0000017000027945 */ /* 0x000fe20003800200 */
[----:B------:R-:W-:-:S04]  /*0570*/  LOP3.LUT R22, R40, 0x7, RZ, 0xc0, !PT ;  /* 0x0000000728167812 */ /* 0x000fc800078ec0ff */
[----:B------:R-:W-:-:S07]  /*0580*/  ISETP.NE.AND P1, PT, R22, RZ, PT ;  /* 0x000000ff1600720c */ /* 0x000fce0003f25270 */
[----:B------:R-:W-:Y:S06]  /*0590*/  @!P0 BRA `(.L_x_161) ;  /* 0x00000000004c8947 */ /* 0x000fec0003800000 */
[----:B------:R-:W0:Y:S02]  /*05a0*/  LDC.64 R4, c[0x0][0x380] ;  /* 0x0000e000ff047b82 */ /* 0x000e240000000a00 */
[----:B0-----:R-:W-:-:S05]  /*05b0*/  IMAD.WIDE.U32 R20, R41, 0x8, R4 ;  /* 0x0000000829147825 */ /* 0x001fca00078e0004 */
        /* <DEDUP_REMOVED lines=17> */
.L_x_161:
[----:B------:R-:W-:Y:S05]  /*06d0*/  BSYNC.RECONVERGENT B2 ;  /* 0x0000000000027941 */ /* 0x000fea0003800200 */
.L_x_160:
        /* <DEDUP_REMOVED lines=17> */
.L_x_163:
[----:B------:R-:W-:Y:S05]  /*07f0*/  BSYNC.RECONVERGENT B2 ;  /* 0x0000000000027941 */ /* 0x000fea0003800200 */
.L_x_162:
[----:B------:R-:W-:Y:S05]  /*0800*/  @!P1 BRA `(.L_x_156) ;  /* 0x0000000000389947 */ /* 0x000fea0003800000 */
[----:B------:R-:W0:Y:S01]  /*0810*/  LDC.64 R4, c[0x0][0x380] ;  /* 0x0000e000ff047b82 */ /* 0x000e220000000a00 */
[----:B------:R-:W-:Y:S02]  /*0820*/  IMAD.MOV R0, RZ, RZ, -R0 ;  /* 0x000000ffff007224 */ /* 0x000fe400078e0a00 */
[----:B0-----:R-:W-:-:S04]  /*0830*/  IMAD.WIDE.U32 R4, R41, 0x8, R4 ;  /* 0x0000000829047825 */ /* 0x001fc800078e0004 */
[----:B------:R-:W-:Y:S02]  /*0840*/  IMAD.MOV.U32 R6, RZ, RZ, R4 ;  /* 0x000000ffff067224 */ /* 0x000fe400078e0004 */
[----:B------:R-:W-:-:S07]  /*0850*/  IMAD.MOV.U32 R7, RZ, RZ, R5 ;  /* 0x000000ffff077224 */ /* 0x000fce00078e0005 */
.L_x_164:
[----:B------:R-:W-:Y:S02]  /*0860*/  IMAD.MOV.U32 R4, RZ, RZ, R6 ;  /* 0x000000ffff047224 */ /* 0x000fe400078e0006 */
[----:B------:R-:W-:-:S06]  /*0870*/  IMAD.MOV.U32 R5, RZ, RZ, R7 ;  /* 0x000000ffff057224 */ /* 0x000fcc00078e0007 */
[----:B------:R-:W2:Y:S01]  /*0880*/  LDG.E.64 R4, desc[UR6][R4.64] ;  /* 0x0000000604047981 */ /* 0x000ea2000c1e1b00 */
[----:B------:R-:W-:Y:S01]  /*0890*/  VIADD R0, R0, 0x1 ;  /* 0x0000000100007836 */ /* 0x000fe20000000000 */
[----:B------:R-:W-:-:S04]  /*08a0*/  IADD3 R6, P1, PT, R6, 0x1400, RZ ;  /* 0x0000140006067810 */ /* 0x000fc80007f3e0ff */
[----:B------:R-:W-:Y:S01]  /*08b0*/  ISETP.NE.AND P0, PT, R0, RZ, PT ;  /* 0x000000ff0000720c */ /* 0x000fe20003f05270 */
[----:B------:R-:W-:Y:S01]  /*08c0*/  IMAD.X R7, RZ, RZ, R7, P1 ;  /* 0x000000ffff077224 */ /* 0x000fe200008e0607 */
[----:B--2--5:R-:W-:-:S11]  /*08d0*/  DADD R36, R4, R36 ;  /* 0x0000000004247229 */ /* 0x024fd60000000024 */
[----:B------:R-:W-:Y:S05]  /*08e0*/  @P0 BRA `(.L_x_164) ;  /* 0xfffffffc00dc0947 */ /* 0x000fea000383ffff */
.L_x_156:
[----:B------:R-:W-:Y:S05]  /*08f0*/  BSYNC.RECONVERGENT B1 ;  /* 0x0000000000017941 */ /* 0x000fea0003800200 */
.L_x_155:
        /* <DEDUP_REMOVED lines=28> */
[----:B-1----:R-:W-:-:S03]  /*0ac0*/  @!P1 LEA R9, R13, R2, 0x18 ;  /* 0x000000020d099211 */ /* 0x002fc600078ec0ff */
[----:B------:R-:W0:Y:S02]  /*0ad0*/  SHFL.DOWN PT, R5, R11, 0x8, 0x1f ;  /* 0x09001f000b057f89 */ /* 0x000e2400000e0000 */
[----:B0-----:R-:W-:-:S10]  /*0ae0*/  DADD R4, R4, R10 ;  /* 0x0000000004047229 */ /* 0x001fd4000000000a */
[----:B------:R-:W-:Y:S02]  /*0af0*/  FSEL R6, R10, R4, P0 ;  /* 0x000000040a067208 */ /* 0x000fe40000000000 */
[----:B------:R-:W-:Y:S01]  /*0b00*/  FSEL R7, R11, R5, P0 ;  /* 0x000000050b077208 */ /* 0x000fe20000000000 */
[----:B------:R-:W-:Y:S01]  /*0b10*/  @!P1 IMAD.IADD R11, R0, 0x1, R9 ;  /* 0x00000001000b9824 */ /* 0x000fe200078e0209 */
        /* <DEDUP_REMOVED lines=14> */
[----:B------:R-:W2:Y:S04]  /*0c00*/  LDS.128 R16, [UR4+0x30] ;  /* 0x00003004ff107984 */ /* 0x000ea80008000c00 */
[----:B-1----:R-:W1:Y:S01]  /*0c10*/  LDS.128 R4, [UR4+0x40] ;  /* 0x00004004ff047984 */ /* 0x002e620008000c00 */
[----:B0-----:R-:W-:-:S03]  /*0c20*/  DADD R12, R8, R12 ;  /* 0x00000000080c7229 */ /* 0x001fc6000000000c */
[----:B------:R-:W0:Y:S05]  /*0c30*/  LDS.128 R8, [UR4+0x50] ;  /* 0x00005004ff087984 */ /* 0x000e2a0008000c00 */
[----:B------:R-:W-:-:S08]  /*0c40*/  DADD R12, R12, R14 ;  /* 0x000000000c0c7229 */ /* 0x000fd0000000000e */
[----:B--2---:R-:W-:-:S08]  /*0c50*/  DADD R12, R12, R16 ;  /* 0x000000000c0c7229 */ /* 0x004fd00000000010 */
[----:B------:R-:W-:Y:S02]  /*0c60*/  DADD R18, R12, R18 ;  /* 0x000000000c127229 */ /* 0x000fe40000000012 */
[----:B------:R-:W2:Y:S06]  /*0c70*/  LDS.128 R12, [UR4+0x60] ;  /* 0x00006004ff0c7984 */ /* 0x000eac0008000c00 */
[----:B-1----:R-:W-:-:S08]  /*0c80*/  DADD R4, R18, R4 ;  /* 0x0000000012047229 */ /* 0x002fd00000000004 */
[----:B------:R-:W-:Y:S02]  /*0c90*/  DADD R2, R4, R6 ;  /* 0x0000000004027229 */ /* 0x000fe40000000006 */
[----:B------:R-:W1:Y:S06]  /*0ca0*/  LDS.128 R4, [UR4+0x70] ;  /* 0x00007004ff047984 */ /* 0x000e6c0008000c00 */
[----:B0-----:R-:W-:-:S08]  /*0cb0*/  DADD R2, R2, R8 ;  /* 0x0000000002027229 */ /* 0x001fd00000000008 */
[----:B------:R-:W-:Y:S01]  /*0cc0*/  DADD R2, R2, R10 ;  /* 0x0000000002027229 */ /* 0x000fe2000000000a */
[----:B------:R-:W0:Y:S07]  /*0cd0*/  LDS.128 R8, [UR4+0x80] ;  /* 0x00008004ff087984 */ /* 0x000e2e0008000c00 */
[----:B--2---:R-:W-:-:S08]  /*0ce0*/  DADD R2, R2, R12 ;  /* 0x0000000002027229 */ /* 0x004fd0000000000c */
        /* <DEDUP_REMOVED lines=14> */
.L_x_165:
        /* <DEDUP_REMOVED lines=26> */
[----:B0-----:R-:W-:-:S10]  /*0f70*/  DADD R4, R4, R8 ;  /* 0x0000000004047229 */ /* 0x001fd40000000008 */
[----:B------:R-:W-:Y:S02]  /*0f80*/  FSEL R6, R8, R4, P0 ;  /* 0x0000000408067208 */ /* 0x000fe40000000000 */
[----:B------:R-:W-:Y:S01]  /*0f90*/  FSEL R7, R9, R5, P0 ;  /* 0x0000000509077208 */ /* 0x000fe20000000000 */
[----:B------:R-:W0:Y:S01]  /*0fa0*/  @!P1 S2R R8, SR_CgaCtaId ;  /* 0x0000000000089919 */ /* 0x000e220000008800 */
[----:B------:R-:W-:Y:S01]  /*0fb0*/  ISETP.GT.AND P0, PT, R0, R13, PT ;  /* 0x0000000d0000720c */ /* 0x000fe20003f04270 */
[----:B------:R-:W-:Y:S01]  /*0fc0*/  VIADD R0, R12, 0x10 ;  /* 0x000000100c007836 */ /* 0x000fe20000000000 */
[----:B------:R-:W-:Y:S04]  /*0fd0*/  SHFL.DOWN PT, R4, R6, 0x8, R13 ;  /* 0x0900000006047989 */ /* 0x000fe800000e000d */
[----:B------:R-:W1:Y:S02]  /*0fe0*/  SHFL.DOWN PT, R5, R7, 0x8, R13 ;  /* 0x0900000007057989 */ /* 0x000e6400000e000d */
[----:B-1----:R-:W-:-:S10]  /*0ff0*/  DADD R4, R4, R6 ;  /* 0x0000000004047229 */ /* 0x002fd40000000006 */
[----:B------:R-:W-:Y:S02]  /*1000*/  FSEL R10, R6, R4, P0 ;  /* 0x00000004060a7208 */ /* 0x000fe40000000000 */
[----:B------:R-:W-:Y:S02]  /*1010*/  FSEL R11, R7, R5, P0 ;  /* 0x00000005070b7208 */ /* 0x000fe40000000000 */
[----:B------:R-:W-:Y:S01]  /*1020*/  @!P1 MOV R7, 0x400 ;  /* 0x0000040000079802 */ /* 0x000fe20000000f00 */
[----:B------:R-:W-:Y:S01]  /*1030*/  SHFL.DOWN PT, R4, R10, 0x10, R13 ;  /* 0x0a0000000a047989 */ /* 0x000fe200000e000d */
[----:B------:R-:W-:Y:S02]  /*1040*/  ISETP.GT.AND P0, PT, R0, R13, PT ;  /* 0x0000000d0000720c */ /* 0x000fe40003f04270 */
        /* <DEDUP_REMOVED lines=14> */
[----:B------:R-:W-:Y:S01]  /*1130*/  ISETP.GT.U32.AND P1, PT, R2, 0x20, PT ;  /* 0x000000200200780c */ /* 0x000fe20003f24070 */
[----:B-1----:R-:W-:-:S09]  /*1140*/  ULEA UR4, UR5, UR4, 0x18 ;  /* 0x0000000405047291 */ /* 0x002fd2000f8ec0ff */
[----:B------:R-:W1:Y:S04]  /*1150*/  LDS.128 R12, [UR4+0x20] ;  /* 0x00002004ff0c7984 */ /* 0x000e680008000c00 */
[----:B0-----:R-:W0:Y:S01]  /*1160*/  LDS.128 R4, [UR4+0x30] ;  /* 0x00003004ff047984 */ /* 0x001e220008000c00 */
        /* <DEDUP_REMOVED lines=70> */
[----:B------:R-:W0:Y:S01]  /*15d0*/  LDS.64 R4, [UR4+0xb0] ;  /* 0x0000b004ff047984 */ /* 0x000e220008000a00 */
        /* <DEDUP_REMOVED lines=8> */
[----:B------:R-:W-:-:S04]  /*1660*/  ISETP.GT.U32.AND P1, PT, R2, 0x260, PT ;  /* 0x000002600200780c */ /* 0x000fc80003f24070 */
[----:B0-----:R-:W-:-:S10]  /*1670*/  DADD R4, R4, R6 ;  /* 0x0000000004047229 */ /* 0x001fd40000000006 */
[----:B------:R-:W-:Y:S02]  /*1680*/  FSEL R8, R4, R6, P1 ;  /* 0x0000000604087208 */ /* 0x000fe40000800000 */
[----:B------:R-:W-:Y:S01]  /*1690*/  FSEL R9, R5, R7, P1 ;  /* 0x0000000705097208 */ /* 0x000fe20000800000 */
[----:B------:R-:W-:Y:S06]  /*16a0*/  BRA `(.L_x_166) ;  /* 0x00000010008c7947 */ /* 0x000fec0003800000 */
.L_x_152:
[----:B------:R-:W0:Y:S01]  /*16b0*/  S2R R0, SR_TID.X ;  /* 0x0000000000007919 */ /* 0x000e220000002100 */
[----:B------:R-:W1:Y:S02]  /*16c0*/  LDCU.64 UR4, c[0x0][0x380] ;  /* 0x00007000ff0477ac */ /* 0x000e640008000a00 */
[----:B-1----:R-:W-:Y:S02]  /*16d0*/  IMAD.U32 R6, RZ, RZ, UR4 ;  /* 0x00000004ff067e24 */ /* 0x002fe4000f8e00ff */
[----:B------:R-:W-:Y:S02]  /*16e0*/  IMAD.U32 R7, RZ, RZ, UR5 ;  /* 0x00000005ff077e24 */ /* 0x000fe4000f8e00ff */
[----:B0-----:R-:W-:-:S05]  /*16f0*/  IMAD.WIDE.U32 R20, R0, 0x8, R6 ;  /* 0x0000000800147825 */ /* 0x001fca00078e0006 */
        /* <DEDUP_REMOVED lines=8> */
[----:B------:R-:W-:Y:S01]  /*1780*/  VIADD R3, R2, 0xffffec00 ;  /* 0xffffec0002037836 */ /* 0x000fe20000000000 */
[----:B------:R-:W-:-:S04]  /*1790*/  UMOV UR4, 0x1400 ;  /* 0x0000140000047882 */ /* 0x000fc80000000000 */
[----:B------:R-:W-:Y:S01]  /*17a0*/  ISETP.GE.U32.AND P0, PT, R3, 0x1400, PT ;  /* 0x000014000300780c */ /* 0x000fe20003f06070 */
        /* <DEDUP_REMOVED lines=8> */
[----:B------:R-:W0:Y:S01]  /*1830*/  LDC R2, c[0x0][0x390] ;  /* 0x0000e400ff027b82 */ /* 0x000e220000000800 */
[----:B------:R-:W-:-:S07]  /*1840*/  UMOV UR4, 0x1400 ;  /* 0x0000140000047882 */ /* 0x000fce0000000000 */
[----:B------:R-:W1:Y:S02]  /*1850*/  LDC.64 R6, c[0x0][0x380] ;  /* 0x0000e000ff067b82 */ /* 0x000e640000000a00 */
.L_x_169:
[----:B------:R-:W-:-:S04]  /*1860*/  VIADD R9, R0, UR4 ;  /* 0x0000000400097c36 */ /* 0x000fc80008000000 */
[----:B-1----:R-:W-:-:S05]  /*1870*/  IMAD.WIDE.U32 R8, R9, 0x8, R6 ;  /* 0x0000000809087825 */ /* 0x002fca00078e0006 */
        /* <DEDUP_REMOVED lines=8> */
[----:B--2---:R-:W-:-:S08]  /*1900*/  DADD R10, R10, R38 ;  /* 0x000000000a0a7229 */ /* 0x004fd00000000026 */
[----:B---3--:R-:W-:Y:S01]  /*1910*/  DADD R10, R12, R10 ;  /* 0x000000000c0a7229 */ /* 0x008fe2000000000a */
[----:B0-----:R-:W-:-:S05]  /*1920*/  VIADD R12, R2, -UR4 ;  /* 0x80000004020c7c36 */ /* 0x001fca0008000000 */
[----:B------:R-:W-:Y:S02]  /*1930*/  ISETP.GE.U32.AND P0, PT, R12, 0x1400, PT ;  /* 0x000014000c00780c */ /* 0x000fe40003f06070 */
[----:B----4-:R-:W-:-:S08]  /*1940*/  DADD R10, R14, R10 ;  /* 0x000000000e0a7229 */ /* 0x010fd0000000000a */
[----:B-----5:R-:W-:-:S08]  /*1950*/  DADD R10, R16, R10 ;  /* 0x00000000100a7229 */ /* 0x020fd0000000000a */
[----:B------:R-:W-:-:S08]  /*1960*/  DADD R10, R18, R10 ;  /* 0x00000000120a7229 */ /* 0x000fd0000000000a */
[----:B------:R-:W-:-:S08]  /*1970*/  DADD R10, R20, R10 ;  /* 0x00000000140a7229 */ /* 0x000fd0000000000a */
[----:B------:R-:W-:-:S08]  /*1980*/  DADD R10, R22, R10 ;  /* 0x00000000160a7229 */ /* 0x000fd0000000000a */
[----:B------:R-:W-:Y:S01]  /*1990*/  DADD R38, R4, R10 ;  /* 0x0000000004267229 */ /* 0x000fe2000000000a */
[----:B------:R-:W-:Y:S10]  /*19a0*/  @!P0 BRA `(.L_x_168) ;  /* 0x0000000800a48947 */ /* 0x000ff40003800000 */
[----:B------:R-:W-:-:S06]  /*19b0*/  UIADD3 UR4, UPT, UPT, UR4, 0x1400, URZ ;  /* 0x0000140004047890 */ /* 0x000fcc000fffe0ff */
[----:B------:R-:W-:-:S13]  /*19c0*/  ISETP.LT.U32.AND P0, PT, R3, UR4, PT ;  /* 0x0000000403007c0c */ /* 0x000fda000bf01070 */
[----:B------:R-:W-:Y:S05]  /*19d0*/  @!P0 BRA `(.L_x_169) ;  /* 0xfffffffc00a08947 */ /* 0x000fea000383ffff */
.L_x_167:
[----:B------:R-:W-:Y:S01]  /*19e0*/  VIADD R3, R2, -UR4 ;  /* 0x8000000402037c36 */ /* 0x000fe20008000000 */
[----:B------:R-:W-:Y:S04]  /*19f0*/  BSSY.RECONVERGENT B1, `(.L_x_168) ;  /* 0x00000a4000017945 */ /* 0x000fe80003800200 */
[----:B------:R-:W-:-:S04]  /*1a00*/  ISETP.GE.AND P0, PT, R0, R3, PT ;  /* 0x000000030000720c */ /* 0x000fc80003f06270 */
[----:B------:R-:W-:-:S13]  /*1a10*/  ISETP.LE.U32.OR P0, PT, R2, UR4, P0 ;  /* 0x0000000402007c0c */ /* 0x000fda0008703470 */
[----:B------:R-:W-:Y:S05]  /*1a20*/  @P0 BRA `(.L_x_170) ;  /* 0x0000000800800947 */ /* 0x000fea0003800000 */
[----:B------:R-:W-:Y:S01]  /*1a30*/  LOP3.LUT R3, RZ, R0, RZ, 0x33, !PT ;  /* 0x00000000ff037212 */ /* 0x000fe200078e33ff */
[----:B------:R-:W-:Y:S03]  /*1a40*/  BSSY.RECONVERGENT B2, `(.L_x_171) ;  /* 0x0000053000027945 */ /* 0x000fe60003800200 */
[----:B------:R-:W-:-:S04]  /*1a50*/  IADD3 R3, PT, PT, R2, -UR4, R3 ;  /* 0x8000000402037c10 */ /* 0x000fc8000fffe003 */
[C---:B------:R-:W-:Y:S01]  /*1a60*/  ISETP.GE.U32.AND P0, PT, R3.reuse, 0x2580, PT ;  /* 0x000025800300780c */ /* 0x040fe20003f06070 */
[----:B------:R-:W-:-:S05]  /*1a70*/  IMAD.HI.U32 R2, R3, -0x33333333, RZ ;  /* 0xcccccccd03027827 */ /* 0x000fca00078e00ff */
[----:B------:R-:W-:Y:S01]  /*1a80*/  LEA.HI R3, R2, 0x1, RZ, 0x17 ;  /* 0x0000000102037811 */ /* 0x000fe200078fb8ff */
[----:B------:R-:W-:-:S03]  /*1a90*/  IMAD.MOV.U32 R2, RZ, RZ, R0 ;  /* 0x000000ffff027224 */ /* 0x000fc600078e0000 */
[----:B------:R-:W-:-:S03]  /*1aa0*/  LOP3.LUT R4, R3, 0xf, RZ, 0xc0, !PT ;  /* 0x0000000f03047812 */ /* 0x000fc600078ec0ff */
[----:B------:R-:W-:Y:S05]  /*1ab0*/  @!P0 BRA `(.L_x_172) ;  /* 0x00000004002c8947 */ /* 0x000fea0003800000 */
[----:B------:R-:W-:Y:S01]  /*1ac0*/  LOP3.LUT R42, R3, 0xfffff0, RZ, 0xc0, !PT ;  /* 0x00fffff0032a7812 */ /* 0x000fe200078ec0ff */
[----:B------:R-:W-:Y:S01]  /*1ad0*/  BSSY.RECONVERGENT B3, `(.L_x_173) ;  /* 0x0000048000037945 */ /* 0x000fe20003800200 */
[C---:B------:R-:W-:Y:S01]  /*1ae0*/  LOP3.LUT R2, R0.reuse, 0x1400, RZ, 0xfc, !PT ;  /* 0x0000140000027812 */ /* 0x040fe200078efcff */
[----:B------:R-:W-:Y:S02]  /*1af0*/  VIADD R5, R0, UR4 ;  /* 0x0000000400057c36 */ /* 0x000fe40008000000 */
[----:B------:R-:W-:-:S07]  /*1b00*/  IMAD.MOV R42, RZ, RZ, -R42 ;  /* 0x000000ffff2a7224 */ /* 0x000fce00078e0a2a */
.L_x_174:
        /* <DEDUP_REMOVED lines=68> */
[----:B------:R-:W-:Y:S05]  /*1f50*/  BSYNC.RECONVERGENT B3 ;  /* 0x0000000000037941 */ /* 0x000fea0003800200 */
.L_x_173:
[----:B------:R-:W-:-:S07]  /*1f60*/  VIADD R2, R2, 0xffffec00 ;  /* 0xffffec0002027836 */ /* 0x000fce0000000000 */
.L_x_172:
[----:B------:R-:W-:Y:S05]  /*1f70*/  BSYNC.RECONVERGENT B2 ;  /* 0x0000000000027941 */ /* 0x000fea0003800200 */
.L_x_171:
        /* <DEDUP_REMOVED lines=40> */
.L_x_176:
[----:B------:R-:W-:Y:S05]  /*2200*/  BSYNC.RECONVERGENT B2 ;  /* 0x0000000000027941 */ /* 0x000fea0003800200 */
.L_x_175:
        /* <DEDUP_REMOVED lines=23> */
.L_x_178:
[----:B------:R-:W-:Y:S05]  /*2380*/  BSYNC.RECONVERGENT B2 ;  /* 0x0000000000027941 */ /* 0x000fea0003800200 */
.L_x_177:
[----:B------:R-:W-:Y:S05]  /*2390*/  @!P1 BRA `(.L_x_170) ;  /* 0x0000000000249947 */ /* 0x000fea0003800000 */
[----:B------:R-:W-:Y:S02]  /*23a0*/  VIADD R5, R2, UR4 ;  /* 0x0000000402057c36 */ /* 0x000fe40008000000 */
[----:B------:R-:W-:-:S07]  /*23b0*/  IMAD.MOV R4, RZ, RZ, -R3 ;  /* 0x000000ffff047224 */ /* 0x000fce00078e0a03 */
.L_x_179:
[----:B------:R-:W-:-:S06]  /*23c0*/  IMAD.WIDE.U32 R2, R5, 0x8, R6 ;  /* 0x0000000805027825 */ /* 0x000fcc00078e0006 */
[----:B------:R-:W2:Y:S01]  /*23d0*/  LDG.E.64 R2, desc[UR6][R2.64] ;  /* 0x0000000602027981 */ /* 0x000ea2000c1e1b00 */
[----:B------:R-:W-:Y:S02]  /*23e0*/  VIADD R4, R4, 0x1 ;  /* 0x0000000104047836 */ /* 0x000fe40000000000 */
[----:B------:R-:W-:-:S03]  /*23f0*/  VIADD R5, R5, 0x280 ;  /* 0x0000028005057836 */ /* 0x000fc60000000000 */
[----:B------:R-:W-:Y:S01]  /*2400*/  ISETP.NE.AND P0, PT, R4, RZ, PT ;  /* 0x000000ff0400720c */ /* 0x000fe20003f05270 */
[----:B--2---:R-:W-:-:S12]  /*2410*/  DADD R38, R2, R38 ;  /* 0x0000000002267229 */ /* 0x004fd80000000026 */
[----:B------:R-:W-:Y:S05]  /*2420*/  @P0 BRA `(.L_x_179) ;  /* 0xfffffffc00e40947 */ /* 0x000fea000383ffff */
.L_x_170:
[----:B------:R-:W-:Y:S05]  /*2430*/  BSYNC.RECONVERGENT B1 ;  /* 0x0000000000017941 */ /* 0x000fea0003800200 */
.L_x_168:
        /* <DEDUP_REMOVED lines=49> */
[----:B------:R-:W0:Y:S05]  /*2750*/  LDS.128 R8, [UR4+0x50] ;  /* 0x00005004ff087984 */ /* 0x000e2a0008000c00 */
[----:B------:R-:W-:-:S08]  /*2760*/  DADD R12, R12, R14 ;  /* 0x000000000c0c7229 */ /* 0x000fd0000000000e */
[----:B-1----:R-:W-:-:S08]  /*2770*/  DADD R12, R12, R16 ;  /* 0x000000000c0c7229 */ /* 0x002fd00000000010 */
[----:B------:R-:W-:Y:S02]  /*2780*/  DADD R18, R12, R18 ;  /* 0x000000000c127229 */ /* 0x000fe40000000012 */
[----:B------:R-:W1:Y:S06]  /*2790*/  LDS.128 R12, [UR4+0x60] ;  /* 0x00006004ff0c7984 */ /* 0x000e6c0008000c00 */
        /* <DEDUP_REMOVED lines=12> */
[----:B0-----:R-:W-:Y:S01]  /*2860*/  DADD R2, R2, R8 ;  /* 0x0000000002027229 */ /* 0x001fe20000000008 */
[----:B------:R-:W0:Y:S07]  /*2870*/  LDS.64 R8, [UR4+0xb0] ;  /* 0x0000b004ff087984 */ /* 0x000e2e0008000a00 */
[----:B------:R-:W-:-:S08]  /*2880*/  DADD R2, R2, R10 ;  /* 0x0000000002027229 */ /* 0x000fd0000000000a */
[----:B-1----:R-:W-:-:S08]  /*2890*/  DADD R2, R2, R12 ;  /* 0x0000000002027229 */ /* 0x002fd0000000000c */
[----:B------:R-:W-:-:S08]  /*28a0*/  DADD R2, R2, R14 ;  /* 0x0000000002027229 */ /* 0x000fd0000000000e */
[----:B--2---:R-:W-:-:S08]  /*28b0*/  DADD R2, R2, R4 ;  /* 0x0000000002027229 */ /* 0x004fd00000000004 */
[----:B------:R-:W-:-:S08]  /*28c0*/  DADD R2, R2, R6 ;  /* 0x0000000002027229 */ /* 0x000fd00000000006 */
[----:B0-----:R-:W-:-:S11]  /*28d0*/  DADD R8, R2, R8 ;  /* 0x0000000002087229 */ /* 0x001fd60000000008 */
.L_x_166:
[----:B------:R-:W-:Y:S05]  /*28e0*/  BSYNC.RECONVERGENT B0 ;  /* 0x0000000000007941 */ /* 0x000fea0003800200 */
.L_x_151:
[----:B------:R-:W-:Y:S05]  /*28f0*/  @P0 EXIT ;  /* 0x000000000000094d */ /* 0x000fea0003800000 */
[----:B------:R-:W0:Y:S01]  /*2900*/  LDCU.64 UR4, c[0x0][0x398] ;  /* 0x00007300ff0477ac */ /* 0x000e220008000a00 */
[----:B--2---:R-:W2:Y:S01]  /*2910*/  LDC.64 R2, c[0x0][0x388] ;  /* 0x0000e200ff027b82 */ /* 0x004ea20000000a00 */
[----:B0-----:R-:W-:-:S07]  /*2920*/  DADD R8, R8, UR4 ;  /* 0x0000000408087e29 */ /* 0x001fce0008000000 */
[----:B--2---:R-:W-:Y:S01]  /*2930*/  STG.E.64 desc[UR6][R2.64], R8 ;  /* 0x0000000802007986 */ /* 0x004fe2000c101b06 */
[----:B------:R-:W-:Y:S05]  /*2940*/  EXIT ;  /* 0x000000000000794d */ /* 0x000fea0003800000 */
.L_x_180:
        /* <DEDUP_REMOVED lines=11> */
.L_x_226:


//--------------------- .text._ZN3cub18CUB_300001_SM_10006detail9transform16transform_kernelINS2_10policy_hubILb1EN4cuda3std3__45tupleIJN6thrust24THRUST_300001_SM_1000_NS17counting_iteratorIjNSA_11use_defaultESC_SC_EEEEEE10policy1000El7RandGenNSA_6detail15normal_iteratorINSA_10device_ptrIdEEEEJSD_EEEvT0_iT1_T2_DpNS2_10kernel_argIT3_EE --------------------------
	.section	.text._ZN3cub18CUB_300001_SM_10006detail9transform16transform_kernelINS2_10policy_hubILb1EN4cuda3std3__45tupleIJN6thrust24THRUST_300001_SM_1000_NS17counting_iteratorIjNSA_11use_defaultESC_SC_EEEEEE10policy1000El7RandGenNSA_6detail15normal_iteratorINSA_10device_ptrIdEEEEJSD_EEEvT0_iT1_T2_DpNS2_10kernel_argIT3_EE,"ax",@progbits
	.align	128
        .global         _ZN3cub18CUB_300001_SM_10006detail9transform16transform_kernelINS2_10policy_hubILb1EN4cuda3std3__45tupleIJN6thrust24THRUST_300001_SM_1000_NS17counting_iteratorIjNSA_11use_defaultESC_SC_EEEEEE10policy1000El7RandGenNSA_6detail15normal_iteratorINSA_10device_ptrIdEEEEJSD_EEEvT0_iT1_T2_DpNS2_10kernel_argIT3_EE
        .type           _ZN3cub18CUB_300001_SM_10006detail9transform16transform_kernelINS2_10policy_hubILb1EN4cuda3std3__45tupleIJN6thrust24THRUST_300001_SM_1000_NS17counting_iteratorIjNSA_11use_defaultESC_SC_EEEEEE10policy1000El7RandGenNSA_6detail15normal_iteratorINSA_10device_ptrIdEEEEJSD_EEEvT0_iT1_T2_DpNS2_10kernel_argIT3_EE,@function
        .size           _ZN3cub18CUB_300001_SM_10006detail9transform16transform_kernelINS2_10policy_hubILb1EN4cuda3std3__45tupleIJN6thrust24THRUST_300001_SM_1000_NS17counting_iteratorIjNSA_11use_defaultESC_SC_EEEEEE10policy1000El7RandGenNSA_6detail15normal_iteratorINSA_10device_ptrIdEEEEJSD_EEEvT0_iT1_T2_DpNS2_10kernel_argIT3_EE,(.L_x_227 - _ZN3cub18CUB_300001_SM_10006detail9transform16transform_kernelINS2_10policy_hubILb1EN4cuda3std3__45tupleIJN6thrust24THRUST_300001_SM_1000_NS17counting_iteratorIjNSA_11use_defaultESC_SC_EEEEEE10policy1000El7RandGenNSA_6detail15normal_iteratorINSA_10device_ptrIdEEEEJSD_EEEvT0_iT1_T2_DpNS2_10kernel_argIT3_EE)
        .other          _ZN3cub18CUB_300001_SM_10006detail9transform16transform_kernelINS2_10policy_hubILb1EN4cuda3std3__45tupleIJN6thrust24THRUST_300001_SM_1000_NS17counting_iteratorIjNSA_11use_defaultESC_SC_EEEEEE10policy1000El7RandGenNSA_6detail15normal_iteratorINSA_10device_ptrIdEEEEJSD_EEEvT0_iT1_T2_DpNS2_10kernel_argIT3_EE,@"STO_CUDA_ENTRY STV_DEFAULT"
_ZN3cub18CUB_300001_SM_10006detail9transform16transform_kernelINS2_10policy_hubILb1EN4cuda3std3__45tupleIJN6thrust24THRUST_300001_SM_1000_NS17counting_iteratorIjNSA_11use_defaultESC_SC_EEEEEE10policy1000El7RandGenNSA_6detail15normal_iteratorINSA_10device_ptrIdEEEEJSD_EEEvT0_iT1_T2_DpNS2_10kernel_argIT3_EE:
.text._ZN3cub18CUB_300001_SM_10006detail9transform16transform_kernelINS2_10policy_hubILb1EN4cuda3std3__45tupleIJN6thrust24THRUST_300001_SM_1000_NS17counting_iteratorIjNSA_11use_defaultESC_SC_EEEEEE10policy1000El7RandGenNSA_6detail15normal_iteratorINSA_10device_ptrIdEEEEJSD_EEEvT0_iT1_T2_DpNS2_10kernel_argIT3_EE:
[----:B------:R-:W-:Y:S08]  /*0000*/  LDC R1, c[0x0][0x37c] ;  /* 0x0000df00ff017b82 */ /* 0x000ff00000000800 */
[----:B------:R-:W0:Y:S01]  /*0010*/  LDC R8, c[0x0][0x388] ;  /* 0x0000e200ff087b82 */ /* 0x000e220000000800 */
[----:B------:R-:W1:Y:S07]  /*0020*/  LDCU.64 UR6, c[0x0][0x380] ;  /* 0x00007000ff0677ac */ /* 0x000e6e0008000a00 */
[----:B------:R-:W2:Y:S08]  /*0030*/  S2UR UR4, SR_CTAID.X ;  /* 0x00000000000479c3 */ /* 0x000eb00000002500 */
[----:B------:R-:W3:Y:S01]  /*0040*/  LDC.64 R6, c[0x0][0x390] ;  /* 0x0000e400ff067b82 */ /* 0x000ee20000000a00 */
[----:B0-----:R-:W-:-:S05]  /*0050*/  IMAD.SHL.U32 R3, R8, 0x80, RZ ;  /* 0x0000008008037824 */ /* 0x001fca00078e00ff */
[----:B------:R-:W-:Y:S01]  /*0060*/  SHF.R.S32.HI R0, RZ, 0x1f, R3 ;  /* 0x0000001fff007819 */ /* 0x000fe20000011403 */
[----:B--2---:R-:W-:-:S04]  /*0070*/  IMAD.WIDE.U32 R12, R3, UR4, RZ ;  /* 0x00000004030c7c25 */ /* 0x004fc8000f8e00ff */
[----:B------:R-:W-:Y:S01]  /*0080*/  IMAD R5, R0, UR4, RZ ;  /* 0x0000000400057c24 */ /* 0x000fe2000f8e02ff */
[----:B-1----:R-:W-:Y:S01]  /*0090*/  IADD3 R2, P0, PT, -R12, UR6, RZ ;  /* 0x000000060c027c10 */ /* 0x002fe2000ff1e1ff */
[----:B------:R-:W0:Y:S02]  /*00a0*/  LDCU UR6, c[0x0][0x398] ;  /* 0x00007300ff0677ac */ /* 0x000e240008000800 */
[----:B------:R-:W-:Y:S01]  /*00b0*/  IMAD.IADD R4, R13, 0x1, R5 ;  /* 0x000000010d047824 */ /* 0x000fe200078e0205 */
[----:B------:R-:W1:Y:S04]  /*00c0*/  LDCU.64 UR4, c[0x0][0x358] ;  /* 0x00006b00ff0477ac */ /* 0x000e680008000a00 */
[----:B------:R-:W-:Y:S02]  /*00d0*/  IADD3.X R5, PT, PT, ~R4, UR7, RZ, P0, !PT ;  /* 0x0000000704057c10 */ /* 0x000fe400087fe5ff */
[----:B------:R-:W-:-:S04]  /*00e0*/  ISETP.LT.U32.AND P0, PT, R2, R3, PT ;  /* 0x000000030200720c */ /* 0x000fc80003f01070 */
[----:B------:R-:W-:-:S04]  /*00f0*/  ISETP.LT.AND.EX P0, PT, R5, R0, PT, P0 ;  /* 0x000000000500720c */ /* 0x000fc80003f01300 */
[----:B------:R-:W-:Y:S02]  /*0100*/  SEL R0, R2, R3, P0 ;  /* 0x0000000302007207 */ /* 0x000fe40000000000 */
[C---:B---3--:R-:W-:Y:S02]  /*0110*/  LEA R2, P1, R12.reuse, R6, 0x3 ;  /* 0x000000060c027211 */ /* 0x048fe400078218ff */
[----:B------:R-:W-:Y:S02]  /*0120*/  ISETP.NE.AND P0, PT, R3, R0, PT ;  /* 0x000000000300720c */ /* 0x000fe40003f05270 */
[C---:B------:R-:W-:Y:S02]  /*0130*/  LEA.HI.X R3, R12.reuse, R7, R4, 0x3, P1 ;  /* 0x000000070c037211 */ /* 0x040fe400008f1c04 */
[----:B0-----:R-:W-:-:S09]  /*0140*/  IADD3 R12, PT, PT, R12, UR6, RZ ;  /* 0x000000060c0c7c10 */ /* 0x001fd2000fffe0ff */
[----:B-1----:R-:W-:Y:S05]  /*0150*/  @!P0 BRA `(.L_x_181) ;  /* 0x00000004008c8947 */ /* 0x002fea0003800000 */
[----:B------:R-:W-:-:S13]  /*0160*/  ISETP.GE.AND P0, PT, R8, 0x1, PT ;  /* 0x000000010800780c */ /* 0x000fda0003f06270 */
[----:B------:R-:W-:Y:S05]  /*0170*/  @!P0 EXIT ;  /* 0x000000000000894d */ /* 0x000fea0003800000 */
[----:B------:R-:W0:Y:S01]  /*0180*/  S2R R13, SR_TID.X ;  /* 0x00000000000d7919 */ /* 0x000e220000002100 */
[----:B------:R-:W-:-:S07]  /*0190*/  IMAD.MOV.U32 R14, RZ, RZ, RZ ;  /* 0x000000ffff0e7224 */ /* 0x000fce00078e00ff */
.L_x_190:
[----:B------:R-:W1:Y:S01]  /*01a0*/  LDCU UR6, c[0x0][0x388] ;  /* 0x00007100ff0677ac */ /* 0x000e620008000800 */
[C---:B0-----:R-:W-:Y:S01]  /*01b0*/  IMAD R15, R14.reuse, 0x80, R13 ;  /* 0x000000800e0f7824 */ /* 0x041fe200078e020d */
[----:B------:R-:W-:Y:S01]  /*01c0*/  IADD3 R14, PT, PT, R14, 0x1, RZ ;  /* 0x000000010e0e7810 */ /* 0x000fe20007ffe0ff */
[----:B------:R-:W-:Y:S03]  /*01d0*/  BSSY.RECONVERGENT B0, `(.L_x_182) ;  /* 0x0000059000007945 */ /* 0x000fe60003800200 */
[----:B------:R-:W-:Y:S02]  /*01e0*/  ISETP.GE.AND P0, PT, R15, R0, PT ;  /* 0x000000000f00720c */ /* 0x000fe40003f06270 */
[----:B-1----:R-:W-:-:S11]  /*01f0*/  ISETP.NE.AND P2, PT, R14, UR6, PT ;  /* 0x000000060e007c0c */ /* 0x002fd6000bf45270 */
[----:B------:R-:W-:Y:S05]  /*0200*/  @P0 BRA `(.L_x_183) ;  /* 0x0000000400540947 */ /* 0x000fea0003800000 */
[----:B------:R-:W-:Y:S01]  /*0210*/  IMAD.IADD R16, R12, 0x1, R15 ;  /* 0x000000010c107824 */ /* 0x000fe200078e020f */
[----:B------:R-:W-:Y:S01]  /*0220*/  BSSY.RECONVERGENT B1, `(.L_x_184) ;  /* 0x0000043000017945 */ /* 0x000fe20003800200 */
[----:B------:R-:W-:-:S03]  /*0230*/  IMAD.MOV.U32 R19, RZ, RZ, 0x1 ;  /* 0x00000001ff137424 */ /* 0x000fc600078e00ff */
[----:B------:R-:W-:-:S13]  /*0240*/  ISETP.NE.AND P0, PT, R16, RZ, PT ;  /* 0x000000ff1000720c */ /* 0x000fda0003f05270 */
[----:B------:R-:W-:Y:S05]  /*0250*/  @!P0 BRA `(.L_x_185) ;  /* 0x0000000000fc8947 */ /* 0x000fea0003800000 */
[----:B------:R-:W-:Y:S01]  /*0260*/  HFMA2 R17, -RZ, RZ, 0, 0 ;  /* 0x00000000ff117431 */ /* 0x000fe200000001ff */
[----:B------:R-:W-:Y:S01]  /*0270*/  BSSY.RECONVERGENT B2, `(.L_x_186) ;  /* 0x0000038000027945 */ /* 0x000fe20003800200 */
[----:B------:R-:W-:Y:S01]  /*0280*/  IMAD.MOV.U32 R21, RZ, RZ, 0xbc8f ;  /* 0x0000bc8fff157424 */ /* 0x000fe200078e00ff */
[----:B------:R-:W-:Y:S01]  /*0290*/  MOV R19, 0x1 ;  /* 0x0000000100137802 */ /* 0x000fe20000000f00 */
[----:B------:R-:W-:Y:S02]  /*02a0*/  IMAD.MOV.U32 R18, RZ, RZ, RZ ;  /* 0x000000ffff127224 */ /* 0x000fe400078e00ff */
[----:B------:R-:W-:-:S07]  /*02b0*/  IMAD.MOV.U32 R20, RZ, RZ, RZ ;  /* 0x000000ffff147224 */ /* 0x000fce00078e00ff */
.L_x_189:
[-C--:B------:R-:W-:Y:S01]  /*02c0*/  IMAD R6, R18, R21.reuse, RZ ;  /* 0x0000001512067224 */ /* 0x080fe200078e02ff */
[----:B------:R-:W-:Y:S01]  /*02d0*/  BSSY.RECONVERGENT B3, `(.L_x_187) ;  /* 0x000002b000037945 */ /* 0x000fe20003800200 */
[----:B------:R-:W-:-:S04]  /*02e0*/  IMAD.WIDE.U32 R4, R21, R21, RZ ;  /* 0x0000001515047225 */ /* 0x000fc800078e00ff */
[----:B------:R-:W-:Y:S02]  /*02f0*/  IMAD R7, R21, R18, R6 ;  /* 0x0000001215077224 */ /* 0x000fe400078e0206 */
[----:B------:R-:W-:Y:S01]  /*0300*/  IMAD.WIDE.U32 R8, R4, 0x3, RZ ;  /* 0x0000000304087825 */ /* 0x000fe200078e00ff */
[----:B------:R-:W-:-:S03]  /*0310*/  LOP3.LUT R8, R16, 0x1, RZ, 0xc0, !PT ;  /* 0x0000000110087812 */ /* 0x000fc600078ec0ff */
[----:B------:R-:W-:Y:S01]  /*0320*/  IMAD.IADD R5, R5, 0x1, R7 ;  /* 0x0000000105057824 */ /* 0x000fe200078e0207 */
[----:B------:R-:W-:-:S03]  /*0330*/  ISETP.NE.U32.AND P1, PT, R8, 0x1, PT ;  /* 0x000000010800780c */ /* 0x000fc60003f25070 */
[----:B------:R-:W-:Y:S01]  /*0340*/  IMAD.WIDE.U32 R6, R5, 0x3, RZ ;  /* 0x0000000305067825 */ /* 0x000fe200078e00ff */
[----:B------:R-:W-:-:S03]  /*0350*/  ISETP.NE.U32.AND.EX P1, PT, RZ, RZ, PT, P1 ;  /* 0x000000ffff00720c */ /* 0x000fc60003f25110 */
[----:B------:R-:W-:-:S04]  /*0360*/  IMAD.WIDE.U32 R6, P0, R4, -0x7fffffff, R6 ;  /* 0x8000000104067825 */ /* 0x000fc80007800006 */
[----:B------:R-:W-:Y:S01]  /*0370*/  IMAD.MOV.U32 R10, RZ, RZ, R7 ;  /* 0x000000ffff0a7224 */ /* 0x000fe200078e0007 */
[----:B------:R-:W-:Y:S02]  /*0380*/  IADD3.X R11, PT, PT, RZ, RZ, RZ, P0, !PT ;  /* 0x000000ffff0b7210 */ /* 0x000fe400007fe4ff */
[----:B------:R-:W-:-:S05]  /*0390*/  IADD3 RZ, P0, PT, R9, R6, RZ ;  /* 0x0000000609ff7210 */ /* 0x000fca0007f1e0ff */
[----:B------:R-:W-:Y:S01]  /*03a0*/  IMAD.WIDE.U32.X R10, R5, -0x7fffffff, R10, P0 ;  /* 0x80000001050a7825 */ /* 0x000fe200000e040a */
[----:B------:R-:W-:-:S04]  /*03b0*/  ISETP.GT.U32.AND P0, PT, R16, 0x1, PT ;  /* 0x000000011000780c */ /* 0x000fc80003f04070 */
[--C-:B------:R-:W-:Y:S02]  /*03c0*/  SHF.R.U64 R9, R10, 0x1e, R11.reuse ;  /* 0x0000001e0a097819 */ /* 0x100fe4000000120b */
[----:B------:R-:W-:-:S03]  /*03d0*/  SHF.R.U32.HI R8, RZ, 0x1e, R11 ;  /* 0x0000001eff087819 */ /* 0x000fc6000001160b */
[----:B------:R-:W-:-:S04]  /*03e0*/  IMAD.WIDE.U32 R4, R9, -0x7fffffff, R4 ;  /* 0x8000000109047825 */ /* 0x000fc800078e0004 */
[----:B------:R-:W-:Y:S01]  /*03f0*/  IMAD R8, R8, -0x7fffffff, RZ ;  /* 0x8000000108087824 */ /* 0x000fe200078e02ff */
[----:B------:R-:W-:Y:S06]  /*0400*/  @P1 BRA `(.L_x_188) ;  /* 0x00000000005c1947 */ /* 0x000fec0003800000 */
[-C--:B------:R-:W-:Y:S02]  /*0410*/  IMAD R20, R20, R21.reuse, RZ ;  /* 0x0000001514147224 */ /* 0x080fe400078e02ff */
[----:B------:R-:W-:-:S04]  /*0420*/  IMAD.WIDE.U32 R6, R19, R21, RZ ;  /* 0x0000001513067225 */ /* 0x000fc800078e00ff */
[----:B------:R-:W-:-:S04]  /*0430*/  IMAD R19, R18, R19, R20 ;  /* 0x0000001312137224 */ /* 0x000fc800078e0214 */
[----:B------:R-:W-:Y:S02]  /*0440*/  IMAD.IADD R7, R7, 0x1, R19 ;  /* 0x0000000107077824 */ /* 0x000fe400078e0213 */
[----:B------:R-:W-:-:S04]  /*0450*/  IMAD.WIDE.U32 R18, R6, 0x5, RZ ;  /* 0x0000000506127825 */ /* 0x000fc800078e00ff */
[----:B------:R-:W-:-:S04]  /*0460*/  IMAD.WIDE.U32 R10, R7, 0x5, RZ ;  /* 0x00000005070a7825 */ /* 0x000fc800078e00ff */
[----:B------:R-:W-:-:S04]  /*0470*/  IMAD.WIDE.U32 R10, P1, R6, 0x2, R10 ;  /* 0x00000002060a7825 */ /* 0x000fc8000782000a */
[----:B------:R-:W-:Y:S01]  /*0480*/  IMAD.MOV.U32 R20, RZ, RZ, R11 ;  /* 0x000000ffff147224 */ /* 0x000fe200078e000b */
[----:B------:R-:W-:Y:S02]  /*0490*/  IADD3.X R21, PT, PT, RZ, RZ, RZ, P1, !PT ;  /* 0x000000ffff157210 */ /* 0x000fe40000ffe4ff */
[----:B------:R-:W-:-:S05]  /*04a0*/  IADD3 RZ, P1, PT, R19, R10, RZ ;  /* 0x0000000a13ff7210 */ /* 0x000fca0007f3e0ff */
[----:B------:R-:W-:-:S03]  /*04b0*/  IMAD.WIDE.U32.X R20, R7, 0x2, R20, P1 ;  /* 0x0000000207147825 */ /* 0x000fc600008e0414 */
[----:B------:R-:W-:-:S05]  /*04c0*/  IADD3 R11, P1, PT, R6, -R20, RZ ;  /* 0x80000014060b7210 */ /* 0x000fca0007f3e0ff */
[----:B------:R-:W-:-:S05]  /*04d0*/  IMAD.X R10, R7, 0x1, ~R21, P1 ;  /* 0x00000001070a7824 */ /* 0x000fca00008e0e15 */
[--C-:B------:R-:W-:Y:S02]  /*04e0*/  SHF.R.U64 R11, R11, 0x1, R10.reuse ;  /* 0x000000010b0b7819 */ /* 0x100fe4000000120a */
[----:B------:R-:W-:Y:S02]  /*04f0*/  SHF.R.U32.HI R19, RZ, 0x1, R10 ;  /* 0x00000001ff137819 */ /* 0x000fe4000001160a */
[----:B------:R-:W-:-:S04]  /*0500*/  IADD3 R11, P1, PT, R11, R20, RZ ;  /* 0x000000140b0b7210 */ /* 0x000fc80007f3e0ff */
[----:B------:R-:W-:-:S04]  /*0510*/  IADD3.X R10, PT, PT, R19, R21, RZ, P1, !PT ;  /* 0x00000015130a7210 */ /* 0x000fc80000ffe4ff */
[--C-:B------:R-:W-:Y:S02]  /*0520*/  SHF.R.U64 R11, R11, 0x1e, R10.reuse ;  /* 0x0000001e0b0b7819 */ /* 0x100fe4000000120a */
[----:B------:R-:W-:-:S03]  /*0530*/  SHF.R.U32.HI R10, RZ, 0x1e, R10 ;  /* 0x0000001eff0a7819 */ /* 0x000fc6000001160a */
[----:B------:R-:W-:-:S04]  /*0540*/  IMAD.WIDE.U32 R6, R11, -0x7fffffff, R6 ;  /* 0x800000010b067825 */ /* 0x000fc800078e0006 */
[----:B------:R-:W-:Y:S02]  /*0550*/  IMAD R10, R10, -0x7fffffff, RZ ;  /* 0x800000010a0a7824 */ /* 0x000fe400078e02ff */
[----:B------:R-:W-:-:S03]  /*0560*/  IMAD.MOV.U32 R19, RZ, RZ, R6 ;  /* 0x000000ffff137224 */ /* 0x000fc600078e0006 */
[----:B------:R-:W-:-:S07]  /*0570*/  IADD3 R20, PT, PT, R7, -R11, R10 ;  /* 0x8000000b07147210 */ /* 0x000fce0007ffe00a */
.L_x_188:
[----:B------:R-:W-:Y:S05]  /*0580*/  BSYNC.RECONVERGENT B3 ;  /* 0x0000000000037941 */ /* 0x000fea0003800200 */
.L_x_187:
[----:B------:R-:W-:Y:S01]  /*0590*/  ISETP.GT.U32.AND.EX P0, PT, R17, RZ, PT, P0 ;  /* 0x000000ff1100720c */ /* 0x000fe20003f04100 */
[----:B------:R-:W-:Y:S01]  /*05a0*/  IMAD.MOV.U32 R21, RZ, RZ, R4 ;  /* 0x000000ffff157224 */ /* 0x000fe200078e0004 */
[--C-:B------:R-:W-:Y:S02]  /*05b0*/  SHF.R.U64 R16, R16, 0x1, R17.reuse ;  /* 0x0000000110107819 */ /* 0x100fe40000001211 */
[----:B------:R-:W-:Y:S02]  /*05c0*/  SHF.R.U32.HI R17, RZ, 0x1, R17 ;  /* 0x00000001ff117819 */ /* 0x000fe40000011611 */
[----:B------:R-:W-:-:S07]  /*05d0*/  IADD3 R18, PT, PT, R5, -R9, R8 ;  /* 0x8000000905127210 */ /* 0x000fce0007ffe008 */
[----:B------:R-:W-:Y:S05]  /*05e0*/  @P0 BRA `(.L_x_189) ;  /* 0xfffffffc00340947 */ /* 0x000fea000383ffff */
[----:B------:R-:W-:Y:S05]  /*05f0*/  BSYNC.RECONVERGENT B2 ;  /* 0x0000000000027941 */ /* 0x000fea0003800200 */
.L_x_186:
[----:B------:R-:W-:-:S05]  /*0600*/  IMAD.HI.U32 R4, R19, 0x3, RZ ;  /* 0x0000000313047827 */ /* 0x000fca00078e00ff */
[----:B------:R-:W-:-:S04]  /*0610*/  IADD3 R5, PT, PT, -R4, R19, RZ ;  /* 0x0000001304057210 */ /* 0x000fc80007ffe1ff */
[----:B------:R-:W-:-:S04]  /*0620*/  LEA.HI R5, R5, R4, RZ, 0x1f ;  /* 0x0000000405057211 */ /* 0x000fc800078ff8ff */
[----:B------:R-:W-:-:S05]  /*0630*/  SHF.R.U32.HI R4, RZ, 0x1e, R5 ;  /* 0x0000001eff047819 */ /* 0x000fca0000011605 */
[----:B------:R-:W-:-:S07]  /*0640*/  IMAD R19, R4, -0x7fffffff, R19 ;  /* 0x8000000104137824 */ /* 0x000fce00078e0213 */
.L_x_185:
[----:B------:R-:W-:Y:S05]  /*0650*/  BSYNC.RECONVERGENT B1 ;  /* 0x0000000000017941 */ /* 0x000fea0003800200 */
.L_x_184:
[----:B------:R-:W-:-:S04]  /*0660*/  IMAD.HI.U32 R4, R19, -0x4370ec6f, RZ ;  /* 0xbc8f139113047827 */ /* 0x000fc800078e00ff */
[----:B------:R-:W-:Y:S01]  /*0670*/  IMAD.MOV.U32 R5, RZ, RZ, 0x40000000 ;  /* 0x40000000ff057424 */ /* 0x000fe200078e00ff */
[----:B------:R-:W-:-:S05]  /*0680*/  SHF.R.U32.HI R4, RZ, 0xf, R4 ;  /* 0x0000000fff047819 */ /* 0x000fca0000011604 */
[C---:B------:R-:W-:Y:S02]  /*0690*/  IMAD R19, R4.reuse, -0xadc8, R19 ;  /* 0xffff523804137824 */ /* 0x040fe400078e0213 */
[----:B------:R-:W-:Y:S02]  /*06a0*/  IMAD R4, R4, 0xd47, RZ ;  /* 0x00000d4704047824 */ /* 0x000fe400078e02ff */
[----:B------:R-:W-:-:S03]  /*06b0*/  IMAD R19, R19, 0xbc8f, RZ ;  /* 0x0000bc8f13137824 */ /* 0x000fc600078e02ff */
[----:B------:R-:W-:Y:S02]  /*06c0*/  LOP3.LUT R6, R4, 0x7fffffff, RZ, 0x3c, !PT ;  /* 0x7fffffff04067812 */ /* 0x000fe400078e3cff */
[----:B------:R-:W-:-:S13]  /*06d0*/  ISETP.GE.U32.AND P0, PT, R19, R4, PT ;  /* 0x000000041300720c */ /* 0x000fda0003f06070 */
[----:B------:R-:W-:-:S05]  /*06e0*/  @P0 IMAD.MOV R6, RZ, RZ, -R4 ;  /* 0x000000ffff060224 */ /* 0x000fca00078e0a04 */
[----:B------:R-:W-:-:S04]  /*06f0*/  IADD3 R6, PT, PT, R19, -0x1, R6 ;  /* 0xffffffff13067810 */ /* 0x000fc80007ffe006 */
[----:B------:R-:W-:-:S05]  /*0700*/  I2FP.F32.U32 R6, R6 ;  /* 0x0000000600067245 */ /* 0x000fca0000201000 */
[----:B------:R-:W-:-:S04]  /*0710*/  FMUL R6, R6, 4.6566128730773925781e-10 ;  /* 0x3000000006067820 */ /* 0x000fc80000400000 */
[----:B------:R-:W-:Y:S01]  /*0720*/  FFMA R4, R6, R5, -1 ;  /* 0xbf80000006047423 */ /* 0x000fe20000000005 */
[----:B------:R-:W-:-:S05]  /*0730*/  IMAD.WIDE R6, R15, 0x8, R2 ;  /* 0x000000080f067825 */ /* 0x000fca00078e0202 */
[----:B------:R-:W0:Y:S02]  /*0740*/  F2F.F64.F32 R4, R4 ;  /* 0x0000000400047310 */ /* 0x000e240000201800 */
[----:B0-----:R0:W-:Y:S02]  /*0750*/  STG.E.64 desc[UR4][R6.64], R4 ;  /* 0x0000000406007986 */ /* 0x0011e4000c101b04 */
.L_x_183:
[----:B------:R-:W-:Y:S05]  /*0760*/  BSYNC.RECONVERGENT B0 ;  /* 0x0000000000007941 */ /* 0x000fea0003800200 */
.L_x_182:
[----:B------:R-:W-:Y:S05]  /*0770*/  @P2 BRA `(.L_x_190) ;  /* 0xfffffff800882947 */ /* 0x000fea000383ffff */
[----:B------:R-:W-:Y:S05]  /*0780*/  EXIT ;  /* 0x000000000000794d */ /* 0x000fea0003800000 */
.L_x_181:
[----:B------:R-:W-:-:S13]  /*0790*/  ISETP.GE.AND P0, PT, R8, 0x1, PT ;  /* 0x000000010800780c */ /* 0x000fda0003f06270 */
[----:B------:R-:W-:Y:S05]  /*07a0*/  @!P0 EXIT ;  /* 0x000000000000894d */ /* 0x000fea0003800000 */
[----:B------:R-:W0:Y:S01]  /*07b0*/  S2R R9, SR_TID.X ;  /* 0x0000000000097919 */ /* 0x000e220000002100 */
[----:B------:R-:W-:-:S07]  /*07c0*/  HFMA2 R4, -RZ, RZ, 0, 0 ;  /* 0x00000000ff047431 */ /* 0x000fce00000001ff */
.L_x_197:
[----:B0-----:R-:W-:Y:S01]  /*07d0*/  IMAD R7, R4, 0x80, R9 ;  /* 0x0000008004077824 */ /* 0x001fe200078e0209 */
[----:B------:R-:W-:Y:S01]  /*07e0*/  BSSY.RECONVERGENT B0, `(.L_x_191) ;  /* 0x0000044000007945 */ /* 0x000fe20003800200 */
[----:B------:R-:W-:-:S03]  /*07f0*/  IMAD.MOV.U32 R8, RZ, RZ, 0x1 ;  /* 0x00000001ff087424 */ /* 0x000fc600078e00ff */
[----:B------:R-:W-:-:S04]  /*0800*/  IADD3 R5, PT, PT, R12, R7, RZ ;  /* 0x000000070c057210 */ /* 0x000fc80007ffe0ff */
[----:B------:R-:W-:-:S13]  /*0810*/  ISETP.NE.AND P0, PT, R5, RZ, PT ;  /* 0x000000ff0500720c */ /* 0x000fda0003f05270 */
[----:B------:R-:W-:Y:S05]  /*0820*/  @!P0 BRA `(.L_x_192) ;  /* 0x0000000000fc8947 */ /* 0x000fea0003800000 */
[----:B------:R-:W-:Y:S01]  /*0830*/  HFMA2 R6, -RZ, RZ, 0, 0 ;  /* 0x00000000ff067431 */ /* 0x000fe200000001ff */
[----:B------:R-:W-:Y:S01]  /*0840*/  BSSY.RECONVERGENT B1, `(.L_x_193) ;  /* 0x0000038000017945 */ /* 0x000fe20003800200 */
[----:B------:R-:W-:Y:S01]  /*0850*/  MOV R0, RZ ;  /* 0x000000ff00007202 */ /* 0x000fe20000000f00 */
[----:B------:R-:W-:Y:S01]  /*0860*/  IMAD.MOV.U32 R21, RZ, RZ, 0xbc8f ;  /* 0x0000bc8fff157424 */ /* 0x000fe200078e00ff */
[----:B------:R-:W-:Y:S01]  /*0870*/  MOV R20, RZ ;  /* 0x000000ff00147202 */ /* 0x000fe20000000f00 */
[----:B------:R-:W-:-:S07]  /*0880*/  IMAD.MOV.U32 R8, RZ, RZ, 0x1 ;  /* 0x00000001ff087424 */ /* 0x000fce00078e00ff */
.L_x_196:
[-C--:B------:R-:W-:Y:S01]  /*0890*/  IMAD R13, R6, R21.reuse, RZ ;  /* 0x00000015060d7224 */ /* 0x080fe200078e02ff */
[----:B------:R-:W-:Y:S01]  /*08a0*/  BSSY.RECONVERGENT B2, `(.L_x_194) ;  /* 0x000002b000027945 */ /* 0x000fe20003800200 */
[----:B------:R-:W-:-:S04]  /*08b0*/  IMAD.WIDE.U32 R10, R21, R21, RZ ;  /* 0x00000015150a7225 */ /* 0x000fc800078e00ff */
[----:B------:R-:W-:Y:S02]  /*08c0*/  IMAD R13, R21, R6, R13 ;  /* 0x00000006150d7224 */ /* 0x000fe400078e020d */
[----:B------:R-:W-:-:S04]  /*08d0*/  IMAD.WIDE.U32 R16, R10, 0x3, RZ ;  /* 0x000000030a107825 */ /* 0x000fc800078e00ff */
[----:B------:R-:W-:Y:S01]  /*08e0*/  IMAD.IADD R11, R11, 0x1, R13 ;  /* 0x000000010b0b7824 */ /* 0x000fe200078e020d */
[----:B------:R-:W-:-:S03]  /*08f0*/  LOP3.LUT R13, R5, 0x1, RZ, 0xc0, !PT ;  /* 0x00000001050d7812 */ /* 0x000fc600078ec0ff */
[----:B------:R-:W-:Y:S01]  /*0900*/  IMAD.WIDE.U32 R14, R11, 0x3, RZ ;  /* 0x000000030b0e7825 */ /* 0x000fe200078e00ff */
[----:B------:R-:W-:-:S04]  /*0910*/  ISETP.NE.U32.AND P1, PT, R13, 0x1, PT ;  /* 0x000000010d00780c */ /* 0x000fc80003f25070 */
[----:B------:R-:W-:Y:S01]  /*0920*/  ISETP.NE.U32.AND.EX P1, PT, RZ, RZ, PT, P1 ;  /* 0x000000ffff00720c */ /* 0x000fe20003f25110 */
        /* <DEDUP_REMOVED lines=13> */
[----:B------:R-:W-:Y:S02]  /*0a00*/  IMAD R17, R6, R8, R17 ;  /* 0x0000000806117224 */ /* 0x000fe400078e0211 */
[----:B------:R-:W-:-:S03]  /*0a10*/  IMAD.WIDE.U32 R18, R14, 0x5, RZ ;  /* 0x000000050e127825 */ /* 0x000fc600078e00ff */
[----:B------:R-:W-:-:S05]  /*0a20*/  IADD3 R15, PT, PT, R15, R17, RZ ;  /* 0x000000110f0f7210 */ /* 0x000fca0007ffe0ff */
[----:B------:R-:W-:-:S04]  /*0a30*/  IMAD.WIDE.U32 R16, R15, 0x5, RZ ;  /* 0x000000050f107825 */ /* 0x000fc800078e00ff */
[----:B------:R-:W-:-:S04]  /*0a40*/  IMAD.WIDE.U32 R16, P1, R14, 0x2, R16 ;  /* 0x000000020e107825 */ /* 0x000fc80007820010 */
[----:B------:R-:W-:Y:S01]  /*0a50*/  IMAD.X R21, RZ, RZ, RZ, P1 ;  /* 0x000000ffff157224 */ /* 0x000fe200008e06ff */
[----:B------:R-:W-:Y:S02]  /*0a60*/  IADD3 RZ, P1, PT, R19, R16, RZ ;  /* 0x0000001013ff7210 */ /* 0x000fe40007f3e0ff */
[----:B------:R-:W-:-:S05]  /*0a70*/  MOV R20, R17 ;  /* 0x0000001100147202 */ /* 0x000fca0000000f00 */
        /* <DEDUP_REMOVED lines=13> */
.L_x_195:
[----:B------:R-:W-:Y:S05]  /*0b50*/  BSYNC.RECONVERGENT B2 ;  /* 0x0000000000027941 */ /* 0x000fea0003800200 */
.L_x_194:
[----:B------:R-:W-:Y:S02]  /*0b60*/  ISETP.GT.U32.AND.EX P0, PT, R0, RZ, PT, P0 ;  /* 0x000000ff0000720c */ /* 0x000fe40003f04100 */
[--C-:B------:R-:W-:Y:S02]  /*0b70*/  SHF.R.U64 R5, R5, 0x1, R0.reuse ;  /* 0x0000000105057819 */ /* 0x100fe40000001200 */
[----:B------:R-:W-:Y:S02]  /*0b80*/  SHF.R.U32.HI R0, RZ, 0x1, R0 ;  /* 0x00000001ff007819 */ /* 0x000fe40000011600 */
[----:B------:R-:W-:Y:S02]  /*0b90*/  IADD3 R6, PT, PT, R11, -R13, R22 ;  /* 0x8000000d0b067210 */ /* 0x000fe40007ffe016 */
[----:B------:R-:W-:-:S05]  /*0ba0*/  MOV R21, R10 ;  /* 0x0000000a00157202 */ /* 0x000fca0000000f00 */
[----:B------:R-:W-:Y:S05]  /*0bb0*/  @P0 BRA `(.L_x_196) ;  /* 0xfffffffc00340947 */ /* 0x000fea000383ffff */
[----:B------:R-:W-:Y:S05]  /*0bc0*/  BSYNC.RECONVERGENT B1 ;  /* 0x0000000000017941 */ /* 0x000fea0003800200 */
.L_x_193:
[----:B------:R-:W-:-:S04]  /*0bd0*/  IMAD.HI.U32 R5, R8, 0x3, RZ ;  /* 0x0000000308057827 */ /* 0x000fc800078e00ff */
[----:B------:R-:W-:-:S05]  /*0be0*/  IMAD.IADD R0, R8, 0x1, -R5 ;  /* 0x0000000108007824 */ /* 0x000fca00078e0a05 */
[----:B------:R-:W-:-:S04]  /*0bf0*/  LEA.HI R0, R0, R5, RZ, 0x1f ;  /* 0x0000000500007211 */ /* 0x000fc800078ff8ff */
[----:B------:R-:W-:-:S05]  /*0c00*/  SHF.R.U32.HI R5, RZ, 0x1e, R0 ;  /* 0x0000001eff057819 */ /* 0x000fca0000011600 */
[----:B------:R-:W-:-:S07]  /*0c10*/  IMAD R8, R5, -0x7fffffff, R8 ;  /* 0x8000000105087824 */ /* 0x000fce00078e0208 */
.L_x_192:
[----:B------:R-:W-:Y:S05]  /*0c20*/  BSYNC.RECONVERGENT B0 ;  /* 0x0000000000007941 */ /* 0x000fea0003800200 */
.L_x_191:
[----:B------:R-:W-:Y:S01]  /*0c30*/  IMAD.HI.U32 R0, R8, -0x4370ec6f, RZ ;  /* 0xbc8f139108007827 */ /* 0x000fe200078e00ff */
[----:B------:R-:W0:Y:S01]  /*0c40*/  LDCU UR6, c[0x0][0x388] ;  /* 0x00007100ff0677ac */ /* 0x000e220008000800 */
[----:B------:R-:W-:Y:S02]  /*0c50*/  IADD3 R4, PT, PT, R4, 0x1, RZ ;  /* 0x0000000104047810 */ /* 0x000fe40007ffe0ff */
[----:B------:R-:W-:Y:S01]  /*0c60*/  IMAD.WIDE R6, R7, 0x8, R2 ;  /* 0x0000000807067825 */ /* 0x000fe200078e0202 */
[----:B------:R-:W-:-:S03]  /*0c70*/  SHF.R.U32.HI R5, RZ, 0xf, R0 ;  /* 0x0000000fff057819 */ /* 0x000fc60000011600 */
[----:B------:R-:W-:Y:S02]  /*0c80*/  IMAD.MOV.U32 R0, RZ, RZ, 0x40000000 ;  /* 0x40000000ff007424 */ /* 0x000fe400078e00ff */
[C---:B------:R-:W-:Y:S02]  /*0c90*/  IMAD R8, R5.reuse, -0xadc8, R8 ;  /* 0xffff523805087824 */ /* 0x040fe400078e0208 */
[----:B------:R-:W-:Y:S02]  /*0ca0*/  IMAD R5, R5, 0xd47, RZ ;  /* 0x00000d4705057824 */ /* 0x000fe400078e02ff */
[----:B------:R-:W-:-:S03]  /*0cb0*/  IMAD R8, R8, 0xbc8f, RZ ;  /* 0x0000bc8f08087824 */ /* 0x000fc600078e02ff */
[----:B------:R-:W-:Y:S02]  /*0cc0*/  LOP3.LUT R11, R5, 0x7fffffff, RZ, 0x3c, !PT ;  /* 0x7fffffff050b7812 */ /* 0x000fe400078e3cff */
[----:B------:R-:W-:-:S13]  /*0cd0*/  ISETP.GE.U32.AND P0, PT, R8, R5, PT ;  /* 0x000000050800720c */ /* 0x000fda0003f06070 */
[----:B------:R-:W-:Y:S02]  /*0ce0*/  @P0 IADD3 R11, PT, PT, -R5, RZ, RZ ;  /* 0x000000ff050b0210 */ /* 0x000fe40007ffe1ff */
[----:B0-----:R-:W-:Y:S02]  /*0cf0*/  ISETP.NE.AND P0, PT, R4, UR6, PT ;  /* 0x0000000604007c0c */ /* 0x001fe4000bf05270 */
[----:B------:R-:W-:-:S04]  /*0d00*/  IADD3 R11, PT, PT, R8, -0x1, R11 ;  /* 0xffffffff080b7810 */ /* 0x000fc80007ffe00b */
[----:B------:R-:W-:-:S05]  /*0d10*/  I2FP.F32.U32 R11, R11 ;  /* 0x0000000b000b7245 */ /* 0x000fca0000201000 */
[----:B------:R-:W-:-:S04]  /*0d20*/  FMUL R11, R11, 4.6566128730773925781e-10 ;  /* 0x300000000b0b7820 */ /* 0x000fc80000400000 */
[----:B------:R-:W-:-:S06]  /*0d30*/  FFMA R11, R11, R0, -1 ;  /* 0xbf8000000b0b7423 */ /* 0x000fcc0000000000 */
[----:B------:R-:W0:Y:S02]  /*0d40*/  F2F.F64.F32 R10, R11 ;  /* 0x0000000b000a7310 */ /* 0x000e240000201800 */
[----:B0-----:R0:W-:Y:S01]  /*0d50*/  STG.E.64 desc[UR4][R6.64], R10 ;  /* 0x0000000a06007986 */ /* 0x0011e2000c101b04 */
[----:B------:R-:W-:Y:S05]  /*0d60*/  @!P0 EXIT ;  /* 0x000000000000894d */ /* 0x000fea0003800000 */
[----:B------:R-:W-:Y:S05]  /*0d70*/  BRA `(.L_x_197) ;  /* 0xfffffff800947947 */ /* 0x000fea000383ffff */
.L_x_198:
        /* <DEDUP_REMOVED lines=16> */
.L_x_227:


//--------------------- .text._ZN3cub18CUB_300001_SM_10006detail9transform16transform_kernelINS2_10policy_hubILb1EN4cuda3std3__45tupleIJN6thrust24THRUST_300001_SM_1000_NS17counting_iteratorIjNSA_11use_defaultESC_SC_EEEEEE10policy1000Ei7RandGenNSA_6detail15normal_iteratorINSA_10device_ptrIdEEEEJSD_EEEvT0_iT1_T2_DpNS2_10kernel_argIT3_EE --------------------------
	.section	.text._ZN3cub18CUB_300001_SM_10006detail9transform16transform_kernelINS2_10policy_hubILb1EN4cuda3std3__45tupleIJN6thrust24THRUST_300001_SM_1000_NS17counting_iteratorIjNSA_11use_defaultESC_SC_EEEEEE10policy1000Ei7RandGenNSA_6detail15normal_iteratorINSA_10device_ptrIdEEEEJSD_EEEvT0_iT1_T2_DpNS2_10kernel_argIT3_EE,"ax",@progbits
	.align	128
        .global         _ZN3cub18CUB_300001_SM_10006detail9transform16transform_kernelINS2_10policy_hubILb1EN4cuda3std3__45tupleIJN6thrust24THRUST_300001_SM_1000_NS17counting_iteratorIjNSA_11use_defaultESC_SC_EEEEEE10policy1000Ei7RandGenNSA_6detail15normal_iteratorINSA_10device_ptrIdEEEEJSD_EEEvT0_iT1_T2_DpNS2_10kernel_argIT3_EE
        .type           _ZN3cub18CUB_300001_SM_10006detail9transform16transform_kernelINS2_10policy_hubILb1EN4cuda3std3__45tupleIJN6thrust24THRUST_300001_SM_1000_NS17counting_iteratorIjNSA_11use_defaultESC_SC_EEEEEE10policy1000Ei7RandGenNSA_6detail15normal_iteratorINSA_10device_ptrIdEEEEJSD_EEEvT0_iT1_T2_DpNS2_10kernel_argIT3_EE,@function
        .size           _ZN3cub18CUB_300001_SM_10006detail9transform16transform_kernelINS2_10policy_hubILb1EN4cuda3std3__45tupleIJN6thrust24THRUST_300001_SM_1000_NS17counting_iteratorIjNSA_11use_defaultESC_SC_EEEEEE10policy1000Ei7RandGenNSA_6detail15normal_iteratorINSA_10device_ptrIdEEEEJSD_EEEvT0_iT1_T2_DpNS2_10kernel_argIT3_EE,(.L_x_228 - _ZN3cub18CUB_300001_SM_10006detail9transform16transform_kernelINS2_10policy_hubILb1EN4cuda3std3__45tupleIJN6thrust24THRUST_300001_SM_1000_NS17counting_iteratorIjNSA_11use_defaultESC_SC_EEEEEE10policy1000Ei7RandGenNSA_6detail15normal_iteratorINSA_10device_ptrIdEEEEJSD_EEEvT0_iT1_T2_DpNS2_10kernel_argIT3_EE)
        .other          _ZN3cub18CUB_300001_SM_10006detail9transform16transform_kernelINS2_10policy_hubILb1EN4cuda3std3__45tupleIJN6thrust24THRUST_300001_SM_1000_NS17counting_iteratorIjNSA_11use_defaultESC_SC_EEEEEE10policy1000Ei7RandGenNSA_6detail15normal_iteratorINSA_10device_ptrIdEEEEJSD_EEEvT0_iT1_T2_DpNS2_10kernel_argIT3_EE,@"STO_CUDA_ENTRY STV_DEFAULT"
_ZN3cub18CUB_300001_SM_10006detail9transform16transform_kernelINS2_10policy_hubILb1EN4cuda3std3__45tupleIJN6thrust24THRUST_300001_SM_1000_NS17counting_iteratorIjNSA_11use_defaultESC_SC_EEEEEE10policy1000Ei7RandGenNSA_6detail15normal_iteratorINSA_10device_ptrIdEEEEJSD_EEEvT0_iT1_T2_DpNS2_10kernel_argIT3_EE:
.text._ZN3cub18CUB_300001_SM_10006detail9transform16transform_kernelINS2_10policy_hubILb1EN4cuda3std3__45tupleIJN6thrust24THRUST_300001_SM_1000_NS17counting_iteratorIjNSA_11use_defaultESC_SC_EEEEEE10policy1000Ei7RandGenNSA_6detail15normal_iteratorINSA_10device_ptrIdEEEEJSD_EEEvT0_iT1_T2_DpNS2_10kernel_argIT3_EE:
[----:B------:R-:W-:Y:S08]  /*0000*/  LDC R1, c[0x0][0x37c] ;  /* 0x0000df00ff017b82 */ /* 0x000ff00000000800 */
[----:B------:R-:W0:Y:S01]  /*0010*/  LDC.64 R8, c[0x0][0x380] ;  /* 0x0000e000ff087b82 */ /* 0x000e220000000a00 */
[----:B------:R-:W1:Y:S07]  /*0020*/  LDCU UR6, c[0x0][0x398] ;  /* 0x00007300ff0677ac */ /* 0x000e6e0008000800 */
[----:B------:R-:W2:Y:S08]  /*0030*/  S2UR UR4, SR_CTAID.X ;  /* 0x00000000000479c3 */ /* 0x000eb00000002500 */
[----:B------:R-:W3:Y:S01]  /*0040*/  LDC.64 R2, c[0x0][0x390] ;  /* 0x0000e400ff027b82 */ /* 0x000ee20000000a00 */
[----:B0-----:R-:W-:-:S04]  /*0050*/  IMAD.SHL.U32 R0, R9, 0x80, RZ ;  /* 0x0000008009007824 */ /* 0x001fc800078e00ff */
[----:B--2---:R-:W-:Y:S01]  /*0060*/  IMAD R5, R0, UR4, RZ ;  /* 0x0000000400057c24 */ /* 0x004fe2000f8e02ff */
[----:B------:R-:W0:Y:S03]  /*0070*/  LDCU.64 UR4, c[0x0][0x358] ;  /* 0x00006b00ff0477ac */ /* 0x000e260008000a00 */
[----:B------:R-:W-:Y:S01]  /*0080*/  IMAD.IADD R7, R8, 0x1, -R5 ;  /* 0x0000000108077824 */ /* 0x000fe200078e0a05 */
[C---:B-1----:R-:W-:Y:S01]  /*0090*/  IADD3 R12, PT, PT, R5.reuse, UR6, RZ ;  /* 0x00000006050c7c10 */ /* 0x042fe2000fffe0ff */
[----:B---3--:R-:W-:-:S03]  /*00a0*/  IMAD.WIDE R2, R5, 0x8, R2 ;  /* 0x0000000805027825 */ /* 0x008fc600078e0202 */
[CC--:B------:R-:W-:Y:S02]  /*00b0*/  ISETP.GT.AND P0, PT, R0.reuse, R7.reuse, PT ;  /* 0x000000070000720c */ /* 0x0c0fe40003f04270 */
[----:B------:R-:W-:-:S11]  /*00c0*/  VIMNMX R0, PT, PT, R0, R7, PT ;  /* 0x0000000700007248 */ /* 0x000fd60003fe0100 */
[----:B0-----:R-:W-:Y:S05]  /*00d0*/  @P0 BRA `(.L_x_199) ;  /* 0x00000004007c0947 */ /* 0x001fea0003800000 */
[----:B------:R-:W-:-:S13]  /*00e0*/  ISETP.GE.AND P0, PT, R9, 0x1, PT ;  /* 0x000000010900780c */ /* 0x000fda0003f06270 */
[----:B------:R-:W-:Y:S05]  /*00f0*/  @!P0 EXIT ;  /* 0x000000000000894d */ /* 0x000fea0003800000 */
[----:B------:R-:W0:Y:S01]  /*0100*/  S2R R9, SR_TID.X ;  /* 0x0000000000097919 */ /* 0x000e220000002100 */
[----:B------:R-:W-:-:S07]  /*0110*/  IMAD.MOV.U32 R4, RZ, RZ, RZ ;  /* 0x000000ffff047224 */ /* 0x000fce00078e00ff */
.L_x_206:
[----:B0-----:R-:W-:Y:S01]  /*0120*/  IMAD R7, R4, 0x80, R9 ;  /* 0x0000008004077824 */ /* 0x001fe200078e0209 */
[----:B------:R-:W-:Y:S01]  /*0130*/  BSSY.RECONVERGENT B0, `(.L_x_200) ;  /* 0x0000044000007945 */ /* 0x000fe20003800200 */
[----:B------:R-:W-:-:S03]  /*0140*/  IMAD.MOV.U32 R8, RZ, RZ, 0x1 ;  /* 0x00000001ff087424 */ /* 0x000fc600078e00ff */
[----:B------:R-:W-:-:S04]  /*0150*/  IADD3 R5, PT, PT, R12, R7, RZ ;  /* 0x000000070c057210 */ /* 0x000fc80007ffe0ff */
[----:B------:R-:W-:-:S13]  /*0160*/  ISETP.NE.AND P0, PT, R5, RZ, PT ;  /* 0x000000ff0500720c */ /* 0x000fda0003f05270 */
[----:B------:R-:W-:Y:S05]  /*0170*/  @!P0 BRA `(.L_x_201) ;  /* 0x0000000000fc8947 */ /* 0x000fea0003800000 */
[----:B------:R-:W-:Y:S01]  /*0180*/  HFMA2 R21, -RZ, RZ, 0, -1.1396484375 ;  /* 0x0000bc8fff157431 */ /* 0x000fe200000001ff */
[----:B------:R-:W-:Y:S01]  /*0190*/  BSSY.RECONVERGENT B1, `(.L_x_202) ;  /* 0x0000038000017945 */ /* 0x000fe20003800200 */
[----:B------:R-:W-:Y:S01]  /*01a0*/  IMAD.MOV.U32 R0, RZ, RZ, RZ ;  /* 0x000000ffff007224 */ /* 0x000fe200078e00ff */
[----:B------:R-:W-:Y:S01]  /*01b0*/  MOV R8, 0x1 ;  /* 0x0000000100087802 */ /* 0x000fe20000000f00 */
[----:B------:R-:W-:Y:S02]  /*01c0*/  IMAD.MOV.U32 R6, RZ, RZ, RZ ;  /* 0x000000ffff067224 */ /* 0x000fe400078e00ff */
[----:B------:R-:W-:-:S07]  /*01d0*/  IMAD.MOV.U32 R20, RZ, RZ, RZ ;  /* 0x000000ffff147224 */ /* 0x000fce00078e00ff */
.L_x_205:
[-C--:B------:R-:W-:Y:S01]  /*01e0*/  IMAD R13, R6, R21.reuse, RZ ;  /* 0x00000015060d7224 */ /* 0x080fe200078e02ff */
[----:B------:R-:W-:Y:S01]  /*01f0*/  BSSY.RECONVERGENT B2, `(.L_x_203) ;  /* 0x000002b000027945 */ /* 0x000fe20003800200 */
[----:B------:R-:W-:-:S04]  /*0200*/  IMAD.WIDE.U32 R10, R21, R21, RZ ;  /* 0x00000015150a7225 */ /* 0x000fc800078e00ff */
[----:B------:R-:W-:Y:S02]  /*0210*/  IMAD R13, R21, R6, R13 ;  /* 0x00000006150d7224 */ /* 0x000fe400078e020d */
[----:B------:R-:W-:-:S03]  /*0220*/  IMAD.WIDE.U32 R16, R10, 0x3, RZ ;  /* 0x000000030a107825 */ /* 0x000fc600078e00ff */
[----:B------:R-:W-:Y:S02]  /*0230*/  IADD3 R11, PT, PT, R11, R13, RZ ;  /* 0x0000000d0b0b7210 */ /* 0x000fe40007ffe0ff */
[----:B------:R-:W-:-:S03]  /*0240*/  LOP3.LUT R13, R5, 0x1, RZ, 0xc0, !PT ;  /* 0x00000001050d7812 */ /* 0x000fc600078ec0ff */
[----:B------:R-:W-:Y:S01]  /*0250*/  IMAD.WIDE.U32 R14, R11, 0x3, RZ ;  /* 0x000000030b0e7825 */ /* 0x000fe200078e00ff */
[----:B------:R-:W-:-:S04]  /*0260*/  ISETP.NE.U32.AND P1, PT, R13, 0x1, PT ;  /* 0x000000010d00780c */ /* 0x000fc80003f25070 */
[----:B------:R-:W-:Y:S01]  /*0270*/  ISETP.NE.U32.AND.EX P1, PT, RZ, RZ, PT, P1 ;  /* 0x000000ffff00720c */ /* 0x000fe20003f25110 */
[----:B------:R-:W-:-:S04]  /*0280*/  IMAD.WIDE.U32 R14, P0, R10, -0x7fffffff, R14 ;  /* 0x800000010a0e7825 */ /* 0x000fc8000780000e */
[----:B------:R-:W-:Y:S01]  /*0290*/  IMAD.X R19, RZ, RZ, RZ, P0 ;  /* 0x000000ffff137224 */ /* 0x000fe200000e06ff */
[----:B------:R-:W-:Y:S02]  /*02a0*/  IADD3 RZ, P0, PT, R17, R14, RZ ;  /* 0x0000000e11ff7210 */ /* 0x000fe40007f1e0ff */
[----:B------:R-:W-:-:S05]  /*02b0*/  MOV R18, R15 ;  /* 0x0000000f00127202 */ /* 0x000fca0000000f00 */
        /* <DEDUP_REMOVED lines=10> */
[----:B------:R-:W-:-:S04]  /*0360*/  IMAD.WIDE.U32 R18, R14, 0x5, RZ ;  /* 0x000000050e127825 */ /* 0x000fc800078e00ff */
[----:B------:R-:W-:-:S04]  /*0370*/  IMAD.IADD R15, R15, 0x1, R17 ;  /* 0x000000010f0f7824 */ /* 0x000fc800078e0211 */
[----:B------:R-:W-:-:S04]  /*0380*/  IMAD.WIDE.U32 R16, R15, 0x5, RZ ;  /* 0x000000050f107825 */ /* 0x000fc800078e00ff */
[----:B------:R-:W-:-:S04]  /*0390*/  IMAD.WIDE.U32 R16, P1, R14, 0x2, R16 ;  /* 0x000000020e107825 */ /* 0x000fc80007820010 */
[----:B------:R-:W-:Y:S01]  /*03a0*/  IMAD.MOV.U32 R20, RZ, RZ, R17 ;  /* 0x000000ffff147224 */ /* 0x000fe200078e0011 */
[----:B------:R-:W-:Y:S02]  /*03b0*/  IADD3.X R21, PT, PT, RZ, RZ, RZ, P1, !PT ;  /* 0x000000ffff157210 */ /* 0x000fe40000ffe4ff */
[----:B------:R-:W-:-:S05]  /*03c0*/  IADD3 RZ, P1, PT, R19, R16, RZ ;  /* 0x0000001013ff7210 */ /* 0x000fca0007f3e0ff */
[----:B------:R-:W-:-:S03]  /*03d0*/  IMAD.WIDE.U32.X R20, R15, 0x2, R20, P1 ;  /* 0x000000020f147825 */ /* 0x000fc600008e0414 */
[----:B------:R-:W-:-:S04]  /*03e0*/  IADD3 R17, P1, PT, R14, -R20, RZ ;  /* 0x800000140e117210 */ /* 0x000fc80007f3e0ff */
[----:B------:R-:W-:-:S04]  /*03f0*/  IADD3.X R6, PT, PT, R15, ~R21, RZ, P1, !PT ;  /* 0x800000150f067210 */ /* 0x000fc80000ffe4ff */
[--C-:B------:R-:W-:Y:S02]  /*0400*/  SHF.R.U64 R17, R17, 0x1, R6.reuse ;  /* 0x0000000111117819 */ /* 0x100fe40000001206 */
[----:B------:R-:W-:Y:S02]  /*0410*/  SHF.R.U32.HI R19, RZ, 0x1, R6 ;  /* 0x00000001ff137819 */ /* 0x000fe40000011606 */
[----:B------:R-:W-:-:S05]  /*0420*/  IADD3 R17, P1, PT, R17, R20, RZ ;  /* 0x0000001411117210 */ /* 0x000fca0007f3e0ff */
[----:B------:R-:W-:-:S05]  /*0430*/  IMAD.X R6, R19, 0x1, R21, P1 ;  /* 0x0000000113067824 */ /* 0x000fca00008e0615 */
[--C-:B------:R-:W-:Y:S02]  /*0440*/  SHF.R.U64 R17, R17, 0x1e, R6.reuse ;  /* 0x0000001e11117819 */ /* 0x100fe40000001206 */
[----:B------:R-:W-:-:S03]  /*0450*/  SHF.R.U32.HI R6, RZ, 0x1e, R6 ;  /* 0x0000001eff067819 */ /* 0x000fc60000011606 */
[----:B------:R-:W-:-:S04]  /*0460*/  IMAD.WIDE.U32 R14, R17, -0x7fffffff, R14 ;  /* 0x80000001110e7825 */ /* 0x000fc800078e000e */
[----:B------:R-:W-:Y:S01]  /*0470*/  IMAD R6, R6, -0x7fffffff, RZ ;  /* 0x8000000106067824 */ /* 0x000fe200078e02ff */
[----:B------:R-:W-:-:S04]  /*0480*/  MOV R8, R14 ;  /* 0x0000000e00087202 */ /* 0x000fc80000000f00 */
[----:B------:R-:W-:-:S07]  /*0490*/  IADD3 R20, PT, PT, R15, -R17, R6 ;  /* 0x800000110f147210 */ /* 0x000fce0007ffe006 */
.L_x_204:
[----:B------:R-:W-:Y:S05]  /*04a0*/  BSYNC.RECONVERGENT B2 ;  /* 0x0000000000027941 */ /* 0x000fea0003800200 */
.L_x_203:
[----:B------:R-:W-:Y:S01]  /*04b0*/  ISETP.GT.U32.AND.EX P0, PT, R0, RZ, PT, P0 ;  /* 0x000000ff0000720c */ /* 0x000fe20003f04100 */
[----:B------:R-:W-:Y:S01]  /*04c0*/  IMAD.MOV.U32 R21, RZ, RZ, R10 ;  /* 0x000000ffff157224 */ /* 0x000fe200078e000a */
[--C-:B------:R-:W-:Y:S02]  /*04d0*/  SHF.R.U64 R5, R5, 0x1, R0.reuse ;  /* 0x0000000105057819 */ /* 0x100fe40000001200 */
[----:B------:R-:W-:Y:S02]  /*04e0*/  SHF.R.U32.HI R0, RZ, 0x1, R0 ;  /* 0x00000001ff007819 */ /* 0x000fe40000011600 */
[----:B------:R-:W-:-:S07]  /*04f0*/  IADD3 R6, PT, PT, R11, -R13, R22 ;  /* 0x8000000d0b067210 */ /* 0x000fce0007ffe016 */
[----:B------:R-:W-:Y:S05]  /*0500*/  @P0 BRA `(.L_x_205) ;  /* 0xfffffffc00340947 */ /* 0x000fea000383ffff */
[----:B------:R-:W-:Y:S05]  /*0510*/  BSYNC.RECONVERGENT B1 ;  /* 0x0000000000017941 */ /* 0x000fea0003800200 */
.L_x_202:
[----:B------:R-:W-:-:S05]  /*0520*/  IMAD.HI.U32 R5, R8, 0x3, RZ ;  /* 0x0000000308057827 */ /* 0x000fca00078e00ff */
[----:B------:R-:W-:-:S04]  /*0530*/  IADD3 R0, PT, PT, -R5, R8, RZ ;  /* 0x0000000805007210 */ /* 0x000fc80007ffe1ff */
[----:B------:R-:W-:-:S04]  /*0540*/  LEA.HI R0, R0, R5, RZ, 0x1f ;  /* 0x0000000500007211 */ /* 0x000fc800078ff8ff */
[----:B------:R-:W-:-:S05]  /*0550*/  SHF.R.U32.HI R5, RZ, 0x1e, R0 ;  /* 0x0000001eff057819 */ /* 0x000fca0000011600 */
[----:B------:R-:W-:-:S07]  /*0560*/  IMAD R8, R5, -0x7fffffff, R8 ;  /* 0x8000000105087824 */ /* 0x000fce00078e0208 */
.L_x_201:
[----:B------:R-:W-:Y:S05]  /*0570*/  BSYNC.RECONVERGENT B0 ;  /* 0x0000000000007941 */ /* 0x000fea0003800200 */
.L_x_200:
[----:B------:R-:W-:Y:S01]  /*0580*/  IMAD.HI.U32 R0, R8, -0x4370ec6f, RZ ;  /* 0xbc8f139108007827 */ /* 0x000fe200078e00ff */
[----:B------:R-:W0:Y:S03]  /*0590*/  LDCU UR6, c[0x0][0x384] ;  /* 0x00007080ff0677ac */ /* 0x000e260008000800 */
[----:B------:R-:W-:Y:S01]  /*05a0*/  VIADD R4, R4, 0x1 ;  /* 0x0000000104047836 */ /* 0x000fe20000000000 */
[----:B------:R-:W-:Y:S01]  /*05b0*/  SHF.R.U32.HI R5, RZ, 0xf, R0 ;  /* 0x0000000fff057819 */ /* 0x000fe20000011600 */
[----:B------:R-:W-:Y:S02]  /*05c0*/  HFMA2 R0, -RZ, RZ, 2, 0 ;  /* 0x40000000ff007431 */ /* 0x000fe400000001ff */
[----:B------:R-:W-:-:S04]  /*05d0*/  IMAD.WIDE R6, R7, 0x8, R2 ;  /* 0x0000000807067825 */ /* 0x000fc800078e0202 */
[C---:B------:R-:W-:Y:S02]  /*05e0*/  IMAD R8, R5.reuse, -0xadc8, R8 ;  /* 0xffff523805087824 */ /* 0x040fe400078e0208 */
[----:B------:R-:W-:Y:S02]  /*05f0*/  IMAD R5, R5, 0xd47, RZ ;  /* 0x00000d4705057824 */ /* 0x000fe400078e02ff */
[----:B------:R-:W-:-:S03]  /*0600*/  IMAD R8, R8, 0xbc8f, RZ ;  /* 0x0000bc8f08087824 */ /* 0x000fc600078e02ff */
[----:B------:R-:W-:Y:S02]  /*0610*/  LOP3.LUT R11, R5, 0x7fffffff, RZ, 0x3c, !PT ;  /* 0x7fffffff050b7812 */ /* 0x000fe400078e3cff */
[----:B------:R-:W-:-:S13]  /*0620*/  ISETP.GE.U32.AND P0, PT, R8, R5, PT ;  /* 0x000000050800720c */ /* 0x000fda0003f06070 */
[----:B------:R-:W-:Y:S01]  /*0630*/  @P0 IMAD.MOV R11, RZ, RZ, -R5 ;  /* 0x000000ffff0b0224 */ /* 0x000fe200078e0a05 */
[----:B0-----:R-:W-:-:S04]  /*0640*/  ISETP.NE.AND P0, PT, R4, UR6, PT ;  /* 0x0000000604007c0c */ /* 0x001fc8000bf05270 */
        /* <DEDUP_REMOVED lines=8> */
.L_x_199:
[----:B------:R-:W-:-:S13]  /*06d0*/  ISETP.GE.AND P0, PT, R9, 0x1, PT ;  /* 0x000000010900780c */ /* 0x000fda0003f06270 */
[----:B------:R-:W-:Y:S05]  /*06e0*/  @!P0 EXIT ;  /* 0x000000000000894d */ /* 0x000fea0003800000 */
[----:B------:R-:W0:Y:S01]  /*06f0*/  S2R R13, SR_TID.X ;  /* 0x00000000000d7919 */ /* 0x000e220000002100 */
[----:B------:R-:W-:-:S07]  /*0700*/  MOV R14, RZ ;  /* 0x000000ff000e7202 */ /* 0x000fce0000000f00 */
.L_x_215:
        /* <DEDUP_REMOVED lines=9> */
[----:B------:R-:W-:-:S03]  /*07a0*/  HFMA2 R19, -RZ, RZ, 0, 5.9604644775390625e-08 ;  /* 0x00000001ff137431 */ /* 0x000fc600000001ff */
[----:B------:R-:W-:-:S13]  /*07b0*/  ISETP.NE.AND P0, PT, R16, RZ, PT ;  /* 0x000000ff1000720c */ /* 0x000fda0003f05270 */
[----:B------:R-:W-:Y:S05]  /*07c0*/  @!P0 BRA `(.L_x_210) ;  /* 0x0000000000fc8947 */ /* 0x000fea0003800000 */
[----:B------:R-:W-:Y:S01]  /*07d0*/  BSSY.RECONVERGENT B2, `(.L_x_211) ;  /* 0x0000039000027945 */ /* 0x000fe20003800200 */
[----:B------:R-:W-:Y:S01]  /*07e0*/  IMAD.MOV.U32 R17, RZ, RZ, RZ ;  /* 0x000000ffff117224 */ /* 0x000fe200078e00ff */
[----:B------:R-:W-:Y:S01]  /*07f0*/  MOV R21, 0xbc8f ;  /* 0x0000bc8f00157802 */ /* 0x000fe20000000f00 */
[----:B------:R-:W-:Y:S01]  /*0800*/  IMAD.MOV.U32 R18, RZ, RZ, RZ ;  /* 0x000000ffff127224 */ /* 0x000fe200078e00ff */
[----:B------:R-:W-:Y:S01]  /*0810*/  MOV R19, 0x1 ;  /* 0x0000000100137802 */ /* 0x000fe20000000f00 */
[----:B------:R-:W-:-:S07]  /*0820*/  IMAD.MOV.U32 R20, RZ, RZ, RZ ;  /* 0x000000ffff147224 */ /* 0x000fce00078e00ff */
.L_x_214:
[-C--:B------:R-:W-:Y:S01]  /*0830*/  IMAD R6, R18, R21.reuse, RZ ;  /* 0x0000001512067224 */ /* 0x080fe200078e02ff */
[----:B------:R-:W-:Y:S01]  /*0840*/  BSSY.RECONVERGENT B3, `(.L_x_212) ;  /* 0x000002b000037945 */ /* 0x000fe20003800200 */
[----:B------:R-:W-:-:S04]  /*0850*/  IMAD.WIDE.U32 R4, R21, R21, RZ ;  /* 0x0000001515047225 */ /* 0x000fc800078e00ff */
[----:B------:R-:W-:Y:S02]  /*0860*/  IMAD R7, R21, R18, R6 ;  /* 0x0000001215077224 */ /* 0x000fe400078e0206 */
[----:B------:R-:W-:Y:S01]  /*0870*/  IMAD.WIDE.U32 R8, R4, 0x3, RZ ;  /* 0x0000000304087825 */ /* 0x000fe200078e00ff */
[----:B------:R-:W-:Y:S02]  /*0880*/  LOP3.LUT R8, R16, 0x1, RZ, 0xc0, !PT ;  /* 0x0000000110087812 */ /* 0x000fe400078ec0ff */
[----:B------:R-:W-:Y:S02]  /*0890*/  IADD3 R5, PT, PT, R5, R7, RZ ;  /* 0x0000000705057210 */ /* 0x000fe40007ffe0ff */
[----:B------:R-:W-:-:S03]  /*08a0*/  ISETP.NE.U32.AND P1, PT, R8, 0x1, PT ;  /* 0x000000010800780c */ /* 0x000fc60003f25070 */
[----:B------:R-:W-:Y:S01]  /*08b0*/  IMAD.WIDE.U32 R6, R5, 0x3, RZ ;  /* 0x0000000305067825 */ /* 0x000fe200078e00ff */
[----:B------:R-:W-:-:S03]  /*08c0*/  ISETP.NE.U32.AND.EX P1, PT, RZ, RZ, PT, P1 ;  /* 0x000000ffff00720c */ /* 0x000fc60003f25110 */
        /* <DEDUP_REMOVED lines=34> */
.L_x_213:
[----:B------:R-:W-:Y:S05]  /*0af0*/  BSYNC.RECONVERGENT B3 ;  /* 0x0000000000037941 */ /* 0x000fea0003800200 */
.L_x_212:
[----:B------:R-:W-:Y:S01]  /*0b00*/  ISETP.GT.U32.AND.EX P0, PT, R17, RZ, PT, P0 ;  /* 0x000000ff1100720c */ /* 0x000fe20003f04100 */
[----:B------:R-:W-:Y:S01]  /*0b10*/  IMAD.MOV.U32 R21, RZ, RZ, R4 ;  /* 0x000000ffff157224 */ /* 0x000fe200078e0004 */
[--C-:B------:R-:W-:Y:S02]  /*0b20*/  SHF.R.U64 R16, R16, 0x1, R17.reuse ;  /* 0x0000000110107819 */ /* 0x100fe40000001211 */
[----:B------:R-:W-:Y:S02]  /*0b30*/  SHF.R.U32.HI R17, RZ, 0x1, R17 ;  /* 0x00000001ff117819 */ /* 0x000fe40000011611 */
[----:B------:R-:W-:-:S07]  /*0b40*/  IADD3 R18, PT, PT, R5, -R9, R8 ;  /* 0x8000000905127210 */ /* 0x000fce0007ffe008 */
[----:B------:R-:W-:Y:S05]  /*0b50*/  @P0 BRA `(.L_x_214) ;  /* 0xfffffffc00340947 */ /* 0x000fea000383ffff */
[----:B------:R-:W-:Y:S05]  /*0b60*/  BSYNC.RECONVERGENT B2 ;  /* 0x0000000000027941 */ /* 0x000fea0003800200 */
.L_x_211:
[----:B------:R-:W-:-:S05]  /*0b70*/  IMAD.HI.U32 R4, R19, 0x3, RZ ;  /* 0x0000000313047827 */ /* 0x000fca00078e00ff */
[----:B------:R-:W-:-:S04]  /*0b80*/  IADD3 R5, PT, PT, -R4, R19, RZ ;  /* 0x0000001304057210 */ /* 0x000fc80007ffe1ff */
[----:B------:R-:W-:-:S04]  /*0b90*/  LEA.HI R5, R5, R4, RZ, 0x1f ;  /* 0x0000000405057211 */ /* 0x000fc800078ff8ff */
[----:B------:R-:W-:-:S05]  /*0ba0*/  SHF.R.U32.HI R4, RZ, 0x1e, R5 ;  /* 0x0000001eff047819 */ /* 0x000fca0000011605 */
[----:B------:R-:W-:-:S07]  /*0bb0*/  IMAD R19, R4, -0x7fffffff, R19 ;  /* 0x8000000104137824 */ /* 0x000fce00078e0213 */
.L_x_210:
[----:B------:R-:W-:Y:S05]  /*0bc0*/  BSYNC.RECONVERGENT B1 ;  /* 0x0000000000017941 */ /* 0x000fea0003800200 */
.L_x_209:
[----:B------:R-:W-:-:S04]  /*0bd0*/  IMAD.HI.U32 R4, R19, -0x4370ec6f, RZ ;  /* 0xbc8f139113047827 */ /* 0x000fc800078e00ff */
[----:B------:R-:W-:Y:S01]  /*0be0*/  HFMA2 R5, -RZ, RZ, 2, 0 ;  /* 0x40000000ff057431 */ /* 0x000fe200000001ff */
        /* <DEDUP_REMOVED lines=14> */
.L_x_208:
[----:B------:R-:W-:Y:S05]  /*0cd0*/  BSYNC.RECONVERGENT B0 ;  /* 0x0000000000007941 */ /* 0x000fea0003800200 */
.L_x_207:
[----:B------:R-:W-:Y:S05]  /*0ce0*/  @P2 BRA `(.L_x_215) ;  /* 0xfffffff800882947 */ /* 0x000fea000383ffff */
[----:B------:R-:W-:Y:S05]  /*0cf0*/  EXIT ;  /* 0x000000000000794d */ /* 0x000fea0003800000 */
.L_x_216:
        /* <DEDUP_REMOVED lines=16> */
.L_x_228:


//--------------------- .text._ZN3cub18CUB_300001_SM_10006detail8for_each13static_kernelINS2_12policy_hub_t12policy_500_tEmN6thrust24THRUST_300001_SM_1000_NS8cuda_cub20__uninitialized_fill7functorINS7_10device_ptrIdEEdEEEEvT0_T1_ --------------------------
	.section	.text._ZN3cub18CUB_300001_SM_10006detail8for_each13static_kernelINS2_12policy_hub_t12policy_500_tEmN6thrust24THRUST_300001_SM_1000_NS8cuda_cub20__uninitialized_fill7functorINS7_10device_ptrIdEEdEEEEvT0_T1_,"ax",@progbits
	.align	128
        .global         _ZN3cub18CUB_300001_SM_10006detail8for_each13static_kernelINS2_12policy_hub_t12policy_500_tEmN6thrust24THRUST_300001_SM_1000_NS8cuda_cub20__uninitialized_fill7functorINS7_10device_ptrIdEEdEEEEvT0_T1_
        .type           _ZN3cub18CUB_300001_SM_10006detail8for_each13static_kernelINS2_12policy_hub_t12policy_500_tEmN6thrust24THRUST_300001_SM_1000_NS8cuda_cub20__uninitialized_fill7functorINS7_10device_ptrIdEEdEEEEvT0_T1_,@function
        .size           _ZN3cub18CUB_300001_SM_10006detail8for_each13static_kernelINS2_12policy_hub_t12policy_500_tEmN6thrust24THRUST_300001_SM_1000_NS8cuda_cub20__uninitialized_fill7functorINS7_10device_ptrIdEEdEEEEvT0_T1_,(.L_x_229 - _ZN3cub18CUB_300001_SM_10006detail8for_each13static_kernelINS2_12policy_hub_t12policy_500_tEmN6thrust24THRUST_300001_SM_1000_NS8cuda_cub20__uninitialized_fill7functorINS7_10device_ptrIdEEdEEEEvT0_T1_)
        .other          _ZN3cub18CUB_300001_SM_10006detail8for_each13static_kernelINS2_12policy_hub_t12policy_500_tEmN6thrust24THRUST_300001_SM_1000_NS8cuda_cub20__uninitialized_fill7functorINS7_10device_ptrIdEEdEEEEvT0_T1_,@"STO_CUDA_ENTRY STV_DEFAULT"
_ZN3cub18CUB_300001_SM_10006detail8for_each13static_kernelINS2_12policy_hub_t12policy_500_tEmN6thrust24THRUST_300001_SM_1000_NS8cuda_cub20__uninitialized_fill7functorINS7_10device_ptrIdEEdEEEEvT0_T1_:
.text._ZN3cub18CUB_300001_SM_10006detail8for_each13static_kernelINS2_12policy_hub_t12policy_500_tEmN6thrust24THRUST_300001_SM_1000_NS8cuda_cub20__uninitialized_fill7functorINS7_10device_ptrIdEEdEEEEvT0_T1_:
[----:B------:R-:W-:Y:S08]  /*0000*/  LDC R1, c[0x0][0x37c] ;  /* 0x0000df00ff017b82 */ /* 0x000ff00000000800 */
[----:B------:R-:W0:Y:S01]  /*0010*/  S2UR UR4, SR_CTAID.X ;  /* 0x00000000000479c3 */ /* 0x000e220000002500 */
[----:B------:R-:W1:Y:S01]  /*0020*/  LDCU.64 UR6, c[0x0][0x380] ;  /* 0x00007000ff0677ac */ /* 0x000e620008000a00 */
[----:B------:R-:W2:Y:S01]  /*0030*/  LDCU.64 UR8, c[0x0][0x358] ;  /* 0x00006b00ff0877ac */ /* 0x000ea20008000a00 */
[----:B0-----:R-:W-:-:S04]  /*0040*/  UIMAD.WIDE.U32 UR4, UR4, 0x200, URZ ;  /* 0x00000200040478a5 */ /* 0x001fc8000f8e00ff */
[----:B-1----:R-:W-:-:S04]  /*0050*/  UIADD3 UR6, UP0, UPT, -UR4, UR6, URZ ;  /* 0x0000000604067290 */ /* 0x002fc8000ff1e1ff */
[----:B------:R-:W-:Y:S02]  /*0060*/  UIADD3.X UR7, UPT, UPT, ~UR5, UR7, URZ, UP0, !UPT ;  /* 0x0000000705077290 */ /* 0x000fe400087fe5ff */
[----:B------:R-:W-:-:S04]  /*0070*/  UISETP.GE.U32.AND UP0, UPT, UR6, 0x200, UPT ;  /* 0x000002000600788c */ /* 0x000fc8000bf06070 */
[----:B------:R-:W-:-:S09]  /*0080*/  UISETP.GE.U32.AND.EX UP0, UPT, UR7, URZ, UPT, UP0 ;  /* 0x000000ff0700728c */ /* 0x000fd2000bf06100 */
[----:B--2---:R-:W-:Y:S05]  /*0090*/  BRA.U !UP0, `(.L_x_217) ;  /* 0x0000000108287547 */ /* 0x004fea000b800000 */
[----:B------:R-:W0:Y:S01]  /*00a0*/  S2R R0, SR_TID.X ;  /* 0x0000000000007919 */ /* 0x000e220000002100 */
[----:B------:R-:W1:Y:S01]  /*00b0*/  LDCU.64 UR6, c[0x0][0x388] ;  /* 0x00007100ff0677ac */ /* 0x000e620008000a00 */
[----:B------:R-:W2:Y:S01]  /*00c0*/  LDC.64 R4, c[0x0][0x390] ;  /* 0x0000e400ff047b82 */ /* 0x000ea20000000a00 */
[----:B0-----:R-:W-:-:S05]  /*00d0*/  IADD3 R0, P0, PT, R0, UR4, RZ ;  /* 0x0000000400007c10 */ /* 0x001fca000ff1e0ff */
[----:B------:R-:W-:Y:S01]  /*00e0*/  IMAD.X R3, RZ, RZ, UR5, P0 ;  /* 0x00000005ff037e24 */ /* 0x000fe200080e06ff */
[----:B-1----:R-:W-:-:S04]  /*00f0*/  LEA R2, P0, R0, UR6, 0x3 ;  /* 0x0000000600027c11 */ /* 0x002fc8000f8018ff */
[----:B------:R-:W-:-:S05]  /*0100*/  LEA.HI.X R3, R0, UR7, R3, 0x3, P0 ;  /* 0x0000000700037c11 */ /* 0x000fca00080f1c03 */
[----:B--2---:R-:W-:Y:S04]  /*0110*/  STG.E.64 desc[UR8][R2.64], R4 ;  /* 0x0000000402007986 */ /* 0x004fe8000c101b08 */
[----:B------:R-:W-:Y:S01]  /*0120*/  STG.E.64 desc[UR8][R2.64+0x800], R4 ;  /* 0x0008000402007986 */ /* 0x000fe2000c101b08 */
[----:B------:R-:W-:Y:S05]  /*0130*/  EXIT ;  /* 0x000000000000794d */ /* 0x000fea0003800000 */
.L_x_217:
[----:B------:R-:W0:Y:S01]  /*0140*/  S2R R0, SR_TID.X ;  /* 0x0000000000007919 */ /* 0x000e220000002100 */
[----:B------:R-:W-:Y:S01]  /*0150*/  IMAD.U32 R2, RZ, RZ, UR7 ;  /* 0x00000007ff027e24 */ /* 0x000fe2000f8e00ff */
[----:B------:R-:W1:Y:S01]  /*0160*/  LDCU.64 UR10, c[0x0][0x388] ;  /* 0x00007100ff0a77ac */ /* 0x000e620008000a00 */
[----:B------:R-:W-:Y:S01]  /*0170*/  IMAD.U32 R6, RZ, RZ, UR7 ;  /* 0x00000007ff067e24 */ /* 0x000fe2000f8e00ff */
[----:B0-----:R-:W-:-:S04]  /*0180*/  ISETP.LT.U32.AND P0, PT, R0, UR6, PT ;  /* 0x0000000600007c0c */ /* 0x001fc8000bf01070 */
[----:B------:R-:W-:Y:S01]  /*0190*/  ISETP.GT.U32.AND.EX P0, PT, R2, RZ, PT, P0 ;  /* 0x000000ff0200720c */ /* 0x000fe20003f04100 */
[C---:B------:R-:W-:Y:S01]  /*01a0*/  VIADD R2, R0.reuse, 0x100 ;  /* 0x0000010000027836 */ /* 0x040fe20000000000 */
[----:B------:R-:W-:-:S04]  /*01b0*/  IADD3 R0, P2, PT, R0, UR4, RZ ;  /* 0x0000000400007c10 */ /* 0x000fc8000ff5e0ff */
[----:B------:R-:W-:Y:S01]  /*01c0*/  ISETP.LT.U32.AND P1, PT, R2, UR6, PT ;  /* 0x0000000602007c0c */ /* 0x000fe2000bf21070 */
[----:B------:R-:W-:Y:S01]  /*01d0*/  IMAD.X R3, RZ, RZ, UR5, P2 ;  /* 0x00000005ff037e24 */ /* 0x000fe200090e06ff */
[----:B-1----:R-:W-:Y:S02]  /*01e0*/  LEA R2, P2, R0, UR10, 0x3 ;  /* 0x0000000a00027c11 */ /* 0x002fe4000f8418ff */
[----:B------:R-:W-:Y:S02]  /*01f0*/  ISETP.GT.U32.AND.EX P1, PT, R6, RZ, PT, P1 ;  /* 0x000000ff0600720c */ /* 0x000fe40003f24110 */
[----:B------:R-:W-:Y:S01]  /*0200*/  LEA.HI.X R3, R0, UR11, R3, 0x3, P2 ;  /* 0x0000000b00037c11 */ /* 0x000fe200090f1c03 */
[----:B------:R-:W0:Y:S04]  /*0210*/  @P0 LDC.64 R4, c[0x0][0x390] ;  /* 0x0000e400ff040b82 */ /* 0x000e280000000a00 */
[----:B0-----:R0:W-:Y:S06]  /*0220*/  @P0 STG.E.64 desc[UR8][R2.64], R4 ;  /* 0x0000000402000986 */ /* 0x0011ec000c101b08 */
[----:B------:R-:W-:Y:S05]  /*0230*/  @!P1 EXIT ;  /* 0x000000000000994d */ /* 0x000fea0003800000 */
[----:B0-----:R-:W0:Y:S02]  /*0240*/  LDC.64 R4, c[0x0][0x390] ;  /* 0x0000e400ff047b82 */ /* 0x001e240000000a00 */
[----:B0-----:R-:W-:Y:S01]  /*0250*/  STG.E.64 desc[UR8][R2.64+0x800], R4 ;  /* 0x0008000402007986 */ /* 0x001fe2000c101b08 */
[----:B------:R-:W-:Y:S05]  /*0260*/  EXIT ;  /* 0x000000000000794d */ /* 0x000fea0003800000 */
.L_x_218:
        /* <DEDUP_REMOVED lines=9> */
.L_x_229:


//--------------------- .text._ZN3cub18CUB_300001_SM_10006detail11EmptyKernelIvEEvv --------------------------
	.section	.text._ZN3cub18CUB_300001_SM_10006detail11EmptyKernelIvEEvv,"ax",@progbits
	.align	128
        .global         _ZN3cub18CUB_300001_SM_10006detail11EmptyKernelIvEEvv
        .type           _ZN3cub18CUB_300001_SM_10006detail11EmptyKernelIvEEvv,@function
        .size           _ZN3cub18CUB_300001_SM_10006detail11EmptyKernelIvEEvv,(.L_x_230 - _ZN3cub18CUB_300001_SM_10006detail11EmptyKernelIvEEvv)
        .other          _ZN3cub18CUB_300001_SM_10006detail11EmptyKernelIvEEvv,@"STO_CUDA_ENTRY STV_DEFAULT"
_ZN3cub18CUB_300001_SM_10006detail11EmptyKernelIvEEvv:
.text._ZN3cub18CUB_300001_SM_10006detail11EmptyKernelIvEEvv:
[----:B------:R-:W-:Y:S01]  /*0000*/  LDC R1, c[0x0][0x37c] ;  /* 0x0000df00ff017b82 */ /* 0x000fe20000000800 */
[----:B------:R-:W-:Y:S05]  /*0010*/  EXIT ;  /* 0x000000000000794d */ /* 0x000fea0003800000 */
.L_x_219:
        /* <DEDUP_REMOVED lines=14> */
.L_x_230:


//--------------------- .text._Z9testLDEXPIdEviPKT_PS0_ --------------------------
	.section	.text._Z9testLDEXPIdEviPKT_PS0_,"ax",@progbits
	.align	128
        .global         _Z9testLDEXPIdEviPKT_PS0_
        .type           _Z9testLDEXPIdEviPKT_PS0_,@function
        .size           _Z9testLDEXPIdEviPKT_PS0_,(.L_x_231 - _Z9testLDEXPIdEviPKT_PS0_)
        .other          _Z9testLDEXPIdEviPKT_PS0_,@"STO_CUDA_ENTRY STV_DEFAULT"
_Z9testLDEXPIdEviPKT_PS0_:
.text._Z9testLDEXPIdEviPKT_PS0_:
[----:B------:R-:W-:Y:S01]  /*0000*/  LDC R1, c[0x0][0x37c] ;  /* 0x0000df00ff017b82 */ /* 0x000fe20000000800 */
[----:B------:R-:W0:Y:S01]  /*0010*/  S2R R9, SR_CTAID.X ;  /* 0x0000000000097919 */ /* 0x000e220000002500 */
[----:B------:R-:W0:Y:S01]  /*0020*/  LDCU UR4, c[0x0][0x360] ;  /* 0x00006c00ff0477ac */ /* 0x000e220008000800 */
[----:B------:R-:W0:Y:S01]  /*0030*/  S2R R0, SR_TID.X ;  /* 0x0000000000007919 */ /* 0x000e220000002100 */
[----:B------:R-:W1:Y:S01]  /*0040*/  LDCU UR5, c[0x0][0x380] ;  /* 0x00007000ff0577ac */ /* 0x000e620008000800 */
[----:B0-----:R-:W-:-:S05]  /*0050*/  IMAD R9, R9, UR4, R0 ;  /* 0x0000000409097c24 */ /* 0x001fca000f8e0200 */
[----:B-1----:R-:W-:-:S13]  /*0060*/  ISETP.GE.U32.AND P0, PT, R9, UR5, PT ;  /* 0x0000000509007c0c */ /* 0x002fda000bf06070 */
[----:B------:R-:W-:Y:S05]  /*0070*/  @P0 EXIT ;  /* 0x000000000000094d */ /* 0x000fea0003800000 */
[----:B------:R-:W0:Y:S01]  /*0080*/  LDC.64 R2, c[0x0][0x388] ;  /* 0x0000e200ff027b82 */ /* 0x000e220000000a00 */
[----:B------:R-:W1:Y:S07]  /*0090*/  LDCU.64 UR4, c[0x0][0x358] ;  /* 0x00006b00ff0477ac */ /* 0x000e6e0008000a00 */
[----:B------:R-:W2:Y:S01]  /*00a0*/  LDC.64 R6, c[0x0][0x390] ;  /* 0x0000e400ff067b82 */ /* 0x000ea20000000a00 */
[----:B0-----:R-:W-:-:S06]  /*00b0*/  IMAD.WIDE.U32 R2, R9, 0x8, R2 ;  /* 0x0000000809027825 */ /* 0x001fcc00078e0002 */
[----:B-1----:R-:W3:Y:S01]  /*00c0*/  LDG.E.64 R2, desc[UR4][R2.64] ;  /* 0x0000000402027981 */ /* 0x002ee2000c1e1b00 */
[----:B--2---:R-:W-:Y:S01]  /*00d0*/  IMAD.WIDE.U32 R6, R9, 0x8, R6 ;  /* 0x0000000809067825 */ /* 0x004fe200078e0006 */
[----:B---3--:R-:W-:-:S08]  /*00e0*/  DMUL R4, R2, 1024 ;  /* 0x4090000002047828 */ /* 0x008fd00000000000 */
[----:B------:R-:W-:-:S08]  /*00f0*/  DMUL R4, R4, 1 ;  /* 0x3ff0000004047828 */ /* 0x000fd00000000000 */
[----:B------:R-:W-:-:S08]  /*0100*/  DMUL R4, R4, 1 ;  /* 0x3ff0000004047828 */ /* 0x000fd00000000000 */
[----:B------:R-:W-:-:S07]  /*0110*/  DMUL R4, R4, 1 ;  /* 0x3ff0000004047828 */ /* 0x000fce0000000000 */
[----:B------:R-:W-:Y:S01]  /*0120*/  STG.E.64 desc[UR4][R6.64], R4 ;  /* 0x0000000406007986 */ /* 0x000fe2000c101b04 */
[----:B------:R-:W-:Y:S05]  /*0130*/  EXIT ;  /* 0x000000000000794d */ /* 0x000fea0003800000 */
.L_x_220:
        /* <DEDUP_REMOVED lines=12> */
.L_x_231:


//--------------------- .nv.shared._ZN3cub18CUB_300001_SM_10006detail6reduce28DeviceReduceSingleTileKernelINS2_10policy_hubIdyN4cuda3std3__44plusIdEEE10Policy1000EPdSC_iS9_ddNS7_10__identityEEEvT0_T1_T2_T3_T4_T6_ --------------------------
	.section	.nv.shared._ZN3cub18CUB_300001_SM_10006detail6reduce28DeviceReduceSingleTileKernelINS2_10policy_hubIdyN4cuda3std3__44plusIdEEE10Policy1000EPdSC_iS9_ddNS7_10__identityEEEvT0_T1_T2_T3_T4_T6_,"aw",@nobits
	.sectionflags	@""
	.align	8
.nv.shared._ZN3cub18CUB_300001_SM_10006detail6reduce28DeviceReduceSingleTileKernelINS2_10policy_hubIdyN4cuda3std3__44plusIdEEE10Policy1000EPdSC_iS9_ddNS7_10__identityEEEvT0_T1_T2_T3_T4_T6_:
	.zero		1176


//--------------------- .nv.shared.reserved.0     --------------------------
	.section	.nv.shared.reserved.0,"aw",@nobits
	.weak		__nv_reservedSMEM_offset_0_alias
	.size		__nv_reservedSMEM_offset_0_alias, 0, 64
	.other		__nv_reservedSMEM_offset_0_alias,@"STO_CUDA_RESERVED_SHARED STV_DEFAULT"
__nv_reservedSMEM_offset_0_alias:
	.zero		0
	.zero		64


//--------------------- .nv.global                --------------------------
	.section	.nv.global,"aw",@nobits
.nv.global:
	.type		_ZN28_INTERNAL_067c52ff_4_k_cu_mx6thrust24THRUST_300001_SM_1000_NS12placeholders2_8E,@object
	.size		_ZN28_INTERNAL_067c52ff_4_k_cu_mx6thrust24THRUST_300001_SM_1000_NS12placeholders2_8E,(_ZN28_INTERNAL_067c52ff_4_k_cu_mx4cuda3std3__430_GLOBAL__N__067c52ff_4_k_cu_mx6ignoreE - _ZN28_INTERNAL_067c52ff_4_k_cu_mx6thrust24THRUST_300001_SM_1000_NS12placeholders2_8E)
_ZN28_INTERNAL_067c52ff_4_k_cu_mx6thrust24THRUST_300001_SM_1000_NS12placeholders2_8E:
	.zero		1
	.type		_ZN28_INTERNAL_067c52ff_4_k_cu_mx4cuda3std3__430_GLOBAL__N__067c52ff_4_k_cu_mx6ignoreE,@object
	.size		_ZN28_INTERNAL_067c52ff_4_k_cu_mx4cuda3std3__430_GLOBAL__N__067c52ff_4_k_cu_mx6ignoreE,(_ZN28_INTERNAL_067c52ff_4_k_cu_mx4cuda3std6ranges3__45__cpo4dataE - _ZN28_INTERNAL_067c52ff_4_k_cu_mx4cuda3std3__430_GLOBAL__N__067c52ff_4_k_cu_mx6ignoreE)
_ZN28_INTERNAL_067c52ff_4_k_cu_mx4cuda3std3__430_GLOBAL__N__067c52ff_4_k_cu_mx6ignoreE:
	.zero		1
	.type		_ZN28_INTERNAL_067c52ff_4_k_cu_mx4cuda3std6ranges3__45__cpo4dataE,@object
	.size		_ZN28_INTERNAL_067c52ff_4_k_cu_mx4cuda3std6ranges3__45__cpo4dataE,(_ZN28_INTERNAL_067c52ff_4_k_cu_mx6thrust24THRUST_300001_SM_1000_NS6system3cpp3parE - _ZN28_INTERNAL_067c52ff_4_k_cu_mx4cuda3std6ranges3__45__cpo4dataE)
_ZN28_INTERNAL_067c52ff_4_k_cu_mx4cuda3std6ranges3__45__cpo4dataE:
	.zero		1
	.type		_ZN28_INTERNAL_067c52ff_4_k_cu_mx6thrust24THRUST_300001_SM_1000_NS6system3cpp3parE,@object
	.size		_ZN28_INTERNAL_067c52ff_4_k_cu_mx6thrust24THRUST_300001_SM_1000_NS6system3cpp3parE,(_ZN28_INTERNAL_067c52ff_4_k_cu_mx4cuda3std3__45__cpo5beginE - _ZN28_INTERNAL_067c52ff_4_k_cu_mx6thrust24THRUST_300001_SM_1000_NS6system3cpp3parE)
_ZN28_INTERNAL_067c52ff_4_k_cu_mx6thrust24THRUST_300001_SM_1000_NS6system3cpp3parE:
	.zero		1
	.type		_ZN28_INTERNAL_067c52ff_4_k_cu_mx4cuda3std3__45__cpo5beginE,@object
	.size		_ZN28_INTERNAL_067c52ff_4_k_cu_mx4cuda3std3__45__cpo5beginE,(_ZN28_INTERNAL_067c52ff_4_k_cu_mx4cuda3std6ranges3__45__cpo5beginE - _ZN28_INTERNAL_067c52ff_4_k_cu_mx4cuda3std3__45__cpo5beginE)
_ZN28_INTERNAL_067c52ff_4_k_cu_mx4cuda3std3__45__cpo5beginE:
	.zero		1
	.type		_ZN28_INTERNAL_067c52ff_4_k_cu_mx4cuda3std6ranges3__45__cpo5beginE,@object
	.size		_ZN28_INTERNAL_067c52ff_4_k_cu_mx4cuda3std6ranges3__45__cpo5beginE,(_ZN28_INTERNAL_067c52ff_4_k_cu_mx6thrust24THRUST_300001_SM_1000_NS6deviceE - _ZN28_INTERNAL_067c52ff_4_k_cu_mx4cuda3std6ranges3__45__cpo5beginE)
_ZN28_INTERNAL_067c52ff_4_k_cu_mx4cuda3std6ranges3__45__cpo5beginE:
	.zero		1
	.type		_ZN28_INTERNAL_067c52ff_4_k_cu_mx6thrust24THRUST_300001_SM_1000_NS6deviceE,@object
	.size		_ZN28_INTERNAL_067c52ff_4_k_cu_mx6thrust24THRUST_300001_SM_1000_NS6deviceE,(_ZN28_INTERNAL_067c52ff_4_k_cu_mx4cuda3std3__47nulloptE - _ZN28_INTERNAL_067c52ff_4_k_cu_mx6thrust24THRUST_300001_SM_1000_NS6deviceE)
_ZN28_INTERNAL_067c52ff_4_k_cu_mx6thrust24THRUST_300001_SM_1000_NS6deviceE:
	.zero		1
	.type		_ZN28_INTERNAL_067c52ff_4_k_cu_mx4cuda3std3__47nulloptE,@object
	.size		_ZN28_INTERNAL_067c52ff_4_k_cu_mx4cuda3std3__47nulloptE,(_ZN28_INTERNAL_067c52ff_4_k_cu_mx4cuda3std6ranges3__45__cpo8distanceE - _ZN28_INTERNAL_067c52ff_4_k_cu_mx4cuda3std3__47nulloptE)
_ZN28_INTERNAL_067c52ff_4_k_cu_mx4cuda3std3__47nulloptE:
	.zero		1
	.type		_ZN28_INTERNAL_067c52ff_4_k_cu_mx4cuda3std6ranges3__45__cpo8distanceE,@object
	.size		_ZN28_INTERNAL_067c52ff_4_k_cu_mx4cuda3std6ranges3__45__cpo8distanceE,(_ZN28_INTERNAL_067c52ff_4_k_cu_mx6thrust24THRUST_300001_SM_1000_NS12placeholders2_4E - _ZN28_INTERNAL_067c52ff_4_k_cu_mx4cuda3std6ranges3__45__cpo8distanceE)
_ZN28_INTERNAL_067c52ff_4_k_cu_mx4cuda3std6ranges3__45__cpo8distanceE:
	.zero		1
	.type		_ZN28_INTERNAL_067c52ff_4_k_cu_mx6thrust24THRUST_300001_SM_1000_NS12placeholders2_4E,@object
	.size		_ZN28_INTERNAL_067c52ff_4_k_cu_mx6thrust24THRUST_300001_SM_1000_NS12placeholders2_4E,(_ZN28_INTERNAL_067c52ff_4_k_cu_mx4cuda3std3__45__cpo6rbeginE - _ZN28_INTERNAL_067c52ff_4_k_cu_mx6thrust24THRUST_300001_SM_1000_NS12placeholders2_4E)
_ZN28_INTERNAL_067c52ff_4_k_cu_mx6thrust24THRUST_300001_SM_1000_NS12placeholders2_4E:
	.zero		1
	.type		_ZN28_INTERNAL_067c52ff_4_k_cu_mx4cuda3std3__45__cpo6rbeginE,@object
	.size		_ZN28_INTERNAL_067c52ff_4_k_cu_mx4cuda3std3__45__cpo6rbeginE,(_ZN28_INTERNAL_067c52ff_4_k_cu_mx4cuda3std6ranges3__45__cpo7advanceE - _ZN28_INTERNAL_067c52ff_4_k_cu_mx4cuda3std3__45__cpo6rbeginE)
_ZN28_INTERNAL_067c52ff_4_k_cu_mx4cuda3std3__45__cpo6rbeginE:
	.zero		1
	.type		_ZN28_INTERNAL_067c52ff_4_k_cu_mx4cuda3std6ranges3__45__cpo7advanceE,@object
	.size		_ZN28_INTERNAL_067c52ff_4_k_cu_mx4cuda3std6ranges3__45__cpo7advanceE,(_ZN28_INTERNAL_067c52ff_4_k_cu_mx6thrust24THRUST_300001_SM_1000_NS12placeholders3_10E - _ZN28_INTERNAL_067c52ff_4_k_cu_mx4cuda3std6ranges3__45__cpo7advanceE)
_ZN28_INTERNAL_067c52ff_4_k_cu_mx4cuda3std6ranges3__45__cpo7advanceE:
	.zero		1
	.type		_ZN28_INTERNAL_067c52ff_4_k_cu_mx6thrust24THRUST_300001_SM_1000_NS12placeholders3_10E,@object
	.size		_ZN28_INTERNAL_067c52ff_4_k_cu_mx6thrust24THRUST_300001_SM_1000_NS12placeholders3_10E,(_ZN28_INTERNAL_067c52ff_4_k_cu_mx4cuda3std3__48in_placeE - _ZN28_INTERNAL_067c52ff_4_k_cu_mx6thrust24THRUST_300001_SM_1000_NS12placeholders3_10E)
_ZN28_INTERNAL_067c52ff_4_k_cu_mx6thrust24THRUST_300001_SM_1000_NS12placeholders3_10E:
	.zero		1
	.type		_ZN28_INTERNAL_067c52ff_4_k_cu_mx4cuda3std3__48in_placeE,@object
	.size		_ZN28_INTERNAL_067c52ff_4_k_cu_mx4cuda3std3__48in_placeE,(_ZN28_INTERNAL_067c52ff_4_k_cu_mx4cuda3std6ranges3__45__cpo4sizeE - _ZN28_INTERNAL_067c52ff_4_k_cu_mx4cuda3std3__48in_placeE)
_ZN28_INTERNAL_067c52ff_4_k_cu_mx4cuda3std3__48in_placeE:
	.zero		1
	.type		_ZN28_INTERNAL_067c52ff_4_k_cu_mx4cuda3std6ranges3__45__cpo4sizeE,@object
	.size		_ZN28_INTERNAL_067c52ff_4_k_cu_mx4cuda3std6ranges3__45__cpo4sizeE,(_ZN28_INTERNAL_067c52ff_4_k_cu_mx6thrust24THRUST_300001_SM_1000_NS12placeholders2_2E - _ZN28_INTERNAL_067c52ff_4_k_cu_mx4cuda3std6ranges3__45__cpo4sizeE)
_ZN28_INTERNAL_067c52ff_4_k_cu_mx4cuda3std6ranges3__45__cpo4sizeE:
	.zero		1
	.type		_ZN28_INTERNAL_067c52ff_4_k_cu_mx6thrust24THRUST_300001_SM_1000_NS12placeholders2_2E,@object
	.size		_ZN28_INTERNAL_067c52ff_4_k_cu_mx6thrust24THRUST_300001_SM_1000_NS12placeholders2_2E,(_ZN28_INTERNAL_067c52ff_4_k_cu_mx4cuda3std3__45__cpo6cbeginE - _ZN28_INTERNAL_067c52ff_4_k_cu_mx6thrust24THRUST_300001_SM_1000_NS12placeholders2_2E)
_ZN28_INTERNAL_067c52ff_4_k_cu_mx6thrust24THRUST_300001_SM_1000_NS12placeholders2_2E:
	.zero		1
	.type		_ZN28_INTERNAL_067c52ff_4_k_cu_mx4cuda3std3__45__cpo6cbeginE,@object
	.size		_ZN28_INTERNAL_067c52ff_4_k_cu_mx4cuda3std3__45__cpo6cbeginE,(_ZN28_INTERNAL_067c52ff_4_k_cu_mx4cuda3std6ranges3__45__cpo6cbeginE - _ZN28_INTERNAL_067c52ff_4_k_cu_mx4cuda3std3__45__cpo6cbeginE)
_ZN28_INTERNAL_067c52ff_4_k_cu_mx4cuda3std3__45__cpo6cbeginE:
	.zero		1
	.type		_ZN28_INTERNAL_067c52ff_4_k_cu_mx4cuda3std6ranges3__45__cpo6cbeginE,@object
	.size		_ZN28_INTERNAL_067c52ff_4_k_cu_mx4cuda3std6ranges3__45__cpo6cbeginE,(_ZN28_INTERNAL_067c52ff_4_k_cu_mx6thrust24THRUST_300001_SM_1000_NS12placeholders2_6E - _ZN28_INTERNAL_067c52ff_4_k_cu_mx4cuda3std6ranges3__45__cpo6cbeginE)
_ZN28_INTERNAL_067c52ff_4_k_cu_mx4cuda3std6ranges3__45__cpo6cbeginE:
	.zero		1
	.type		_ZN28_INTERNAL_067c52ff_4_k_cu_mx6thrust24THRUST_300001_SM_1000_NS12placeholders2_6E,@object
	.size		_ZN28_INTERNAL_067c52ff_4_k_cu_mx6thrust24THRUST_300001_SM_1000_NS12placeholders2_6E,(_ZN28_INTERNAL_067c52ff_4_k_cu_mx4cuda3std3__45__cpo7crbeginE - _ZN28_INTERNAL_067c52ff_4_k_cu_mx6thrust24THRUST_300001_SM_1000_NS12placeholders2_6E)
_ZN28_INTERNAL_067c52ff_4_k_cu_mx6thrust24THRUST_300001_SM_1000_NS12placeholders2_6E:
	.zero		1
	.type		_ZN28_INTERNAL_067c52ff_4_k_cu_mx4cuda3std3__45__cpo7crbeginE,@object
	.size		_ZN28_INTERNAL_067c52ff_4_k_cu_mx4cuda3std3__45__cpo7crbeginE,(_ZN28_INTERNAL_067c52ff_4_k_cu_mx4cuda3std6ranges3__45__cpo4nextE - _ZN28_INTERNAL_067c52ff_4_k_cu_mx4cuda3std3__45__cpo7crbeginE)
_ZN28_INTERNAL_067c52ff_4_k_cu_mx4cuda3std3__45__cpo7crbeginE:
	.zero		1
	.type		_ZN28_INTERNAL_067c52ff_4_k_cu_mx4cuda3std6ranges3__45__cpo4nextE,@object
	.size		_ZN28_INTERNAL_067c52ff_4_k_cu_mx4cuda3std6ranges3__45__cpo4nextE,(_ZN28_INTERNAL_067c52ff_4_k_cu_mx4cuda3std6ranges3__45__cpo4swapE - _ZN28_INTERNAL_067c52ff_4_k_cu_mx4cuda3std6ranges3__45__cpo4nextE)
_ZN28_INTERNAL_067c52ff_4_k_cu_mx4cuda3std6ranges3__45__cpo4nextE:
	.zero		1
	.type		_ZN28_INTERNAL_067c52ff_4_k_cu_mx4cuda3std6ranges3__45__cpo4swapE,@object
	.size		_ZN28_INTERNAL_067c52ff_4_k_cu_mx4cuda3std6ranges3__45__cpo4swapE,(_ZN28_INTERNAL_067c52ff_4_k_cu_mx6thrust24THRUST_300001_SM_1000_NS8cuda_cub10par_nosyncE - _ZN28_INTERNAL_067c52ff_4_k_cu_mx4cuda3std6ranges3__45__cpo4swapE)
_ZN28_INTERNAL_067c52ff_4_k_cu_mx4cuda3std6ranges3__45__cpo4swapE:
	.zero		1
	.type		_ZN28_INTERNAL_067c52ff_4_k_cu_mx6thrust24THRUST_300001_SM_1000_NS8cuda_cub10par_nosyncE,@object
	.size		_ZN28_INTERNAL_067c52ff_4_k_cu_mx6thrust24THRUST_300001_SM_1000_NS8cuda_cub10par_nosyncE,(_ZN28_INTERNAL_067c52ff_4_k_cu_mx6thrust24THRUST_300001_SM_1000_NS3seqE - _ZN28_INTERNAL_067c52ff_4_k_cu_mx6thrust24THRUST_300001_SM_1000_NS8cuda_cub10par_nosyncE)
_ZN28_INTERNAL_067c52ff_4_k_cu_mx6thrust24THRUST_300001_SM_1000_NS8cuda_cub10par_nosyncE:
	.zero		1
	.type		_ZN28_INTERNAL_067c52ff_4_k_cu_mx6thrust24THRUST_300001_SM_1000_NS3seqE,@object
	.size		_ZN28_INTERNAL_067c52ff_4_k_cu_mx6thrust24THRUST_300001_SM_1000_NS3seqE,(_ZN28_INTERNAL_067c52ff_4_k_cu_mx4cuda3std3__420unreachable_sentinelE - _ZN28_INTERNAL_067c52ff_4_k_cu_mx6thrust24THRUST_300001_SM_1000_NS3seqE)
_ZN28_INTERNAL_067c52ff_4_k_cu_mx6thrust24THRUST_300001_SM_1000_NS3seqE:
	.zero		1
	.type		_ZN28_INTERNAL_067c52ff_4_k_cu_mx4cuda3std3__420unreachable_sentinelE,@object
	.size		_ZN28_INTERNAL_067c52ff_4_k_cu_mx4cuda3std3__420unreachable_sentinelE,(_ZN28_INTERNAL_067c52ff_4_k_cu_mx4cuda3std6ranges3__45__cpo5ssizeE - _ZN28_INTERNAL_067c52ff_4_k_cu_mx4cuda3std3__420unreachable_sentinelE)
_ZN28_INTERNAL_067c52ff_4_k_cu_mx4cuda3std3__420unreachable_sentinelE:
	.zero		1
	.type		_ZN28_INTERNAL_067c52ff_4_k_cu_mx4cuda3std6ranges3__45__cpo5ssizeE,@object
	.size		_ZN28_INTERNAL_067c52ff_4_k_cu_mx4cuda3std6ranges3__45__cpo5ssizeE,(_ZN28_INTERNAL_067c52ff_4_k_cu_mx6thrust24THRUST_300001_SM_1000_NS12placeholders2_3E - _ZN28_INTERNAL_067c52ff_4_k_cu_mx4cuda3std6ranges3__45__cpo5ssizeE)
_ZN28_INTERNAL_067c52ff_4_k_cu_mx4cuda3std6ranges3__45__cpo5ssizeE:
	.zero		1
	.type		_ZN28_INTERNAL_067c52ff_4_k_cu_mx6thrust24THRUST_300001_SM_1000_NS12placeholders2_3E,@object
	.size		_ZN28_INTERNAL_067c52ff_4_k_cu_mx6thrust24THRUST_300001_SM_1000_NS12placeholders2_3E,(_ZN28_INTERNAL_067c52ff_4_k_cu_mx4cuda3std3__45__cpo4cendE - _ZN28_INTERNAL_067c52ff_4_k_cu_mx6thrust24THRUST_300001_SM_1000_NS12placeholders2_3E)
_ZN28_INTERNAL_067c52ff_4_k_cu_mx6thrust24THRUST_300001_SM_1000_NS12placeholders2_3E:
	.zero		1
	.type		_ZN28_INTERNAL_067c52ff_4_k_cu_mx4cuda3std3__45__cpo4cendE,@object
	.size		_ZN28_INTERNAL_067c52ff_4_k_cu_mx4cuda3std3__45__cpo4cendE,(_ZN28_INTERNAL_067c52ff_4_k_cu_mx4cuda3std6ranges3__45__cpo4cendE - _ZN28_INTERNAL_067c52ff_4_k_cu_mx4cuda3std3__45__cpo4cendE)
_ZN28_INTERNAL_067c52ff_4_k_cu_mx4cuda3std3__45__cpo4cendE:
	.zero		1
	.type		_ZN28_INTERNAL_067c52ff_4_k_cu_mx4cuda3std6ranges3__45__cpo4cendE,@object
	.size		_ZN28_INTERNAL_067c52ff_4_k_cu_mx4cuda3std6ranges3__45__cpo4cendE,(_ZN28_INTERNAL_067c52ff_4_k_cu_mx6thrust24THRUST_300001_SM_1000_NS12placeholders2_7E - _ZN28_INTERNAL_067c52ff_4_k_cu_mx4cuda3std6ranges3__45__cpo4cendE)
_ZN28_INTERNAL_067c52ff_4_k_cu_mx4cuda3std6ranges3__45__cpo4cendE:
	.zero		1
	.type		_ZN28_INTERNAL_067c52ff_4_k_cu_mx6thrust24THRUST_300001_SM_1000_NS12placeholders2_7E,@object
	.size		_ZN28_INTERNAL_067c52ff_4_k_cu_mx6thrust24THRUST_300001_SM_1000_NS12placeholders2_7E,(_ZN28_INTERNAL_067c52ff_4_k_cu_mx4cuda3std3__45__cpo5crendE - _ZN28_INTERNAL_067c52ff_4_k_cu_mx6thrust24THRUST_300001_SM_1000_NS12placeholders2_7E)
_ZN28_INTERNAL_067c52ff_4_k_cu_mx6thrust24THRUST_300001_SM_1000_NS12placeholders2_7E:
	.zero		1
	.type		_ZN28_INTERNAL_067c52ff_4_k_cu_mx4cuda3std3__45__cpo5crendE,@object
	.size		_ZN28_INTERNAL_067c52ff_4_k_cu_mx4cuda3std3__45__cpo5crendE,(_ZN28_INTERNAL_067c52ff_4_k_cu_mx4cuda3std6ranges3__45__cpo4prevE - _ZN28_INTERNAL_067c52ff_4_k_cu_mx4cuda3std3__45__cpo5crendE)
_ZN28_INTERNAL_067c52ff_4_k_cu_mx4cuda3std3__45__cpo5crendE:
	.zero		1
	.type		_ZN28_INTERNAL_067c52ff_4_k_cu_mx4cuda3std6ranges3__45__cpo4prevE,@object
	.size		_ZN28_INTERNAL_067c52ff_4_k_cu_mx4cuda3std6ranges3__45__cpo4prevE,(_ZN28_INTERNAL_067c52ff_4_k_cu_mx4cuda3std6ranges3__45__cpo9iter_moveE - _ZN28_INTERNAL_067c52ff_4_k_cu_mx4cuda3std6ranges3__45__cpo4prevE)
_ZN28_INTERNAL_067c52ff_4_k_cu_mx4cuda3std6ranges3__45__cpo4prevE:
	.zero		1
	.type		_ZN28_INTERNAL_067c52ff_4_k_cu_mx4cuda3std6ranges3__45__cpo9iter_moveE,@object
	.size		_ZN28_INTERNAL_067c52ff_4_k_cu_mx4cuda3std6ranges3__45__cpo9iter_moveE,(_ZN28_INTERNAL_067c52ff_4_k_cu_mx6thrust24THRUST_300001_SM_1000_NS6system6detail10sequential3seqE - _ZN28_INTERNAL_067c52ff_4_k_cu_mx4cuda3std6ranges3__45__cpo9iter_moveE)
_ZN28_INTERNAL_067c52ff_4_k_cu_mx4cuda3std6ranges3__45__cpo9iter_moveE:
	.zero		1
	.type		_ZN28_INTERNAL_067c52ff_4_k_cu_mx6thrust24THRUST_300001_SM_1000_NS6system6detail10sequential3seqE,@object
	.size		_ZN28_INTERNAL_067c52ff_4_k_cu_mx6thrust24THRUST_300001_SM_1000_NS6system6detail10sequential3seqE,(_ZN28_INTERNAL_067c52ff_4_k_cu_mx6thrust24THRUST_300001_SM_1000_NS12placeholders2_9E - _ZN28_INTERNAL_067c52ff_4_k_cu_mx6thrust24THRUST_300001_SM_1000_NS6system6detail10sequential3seqE)
_ZN28_INTERNAL_067c52ff_4_k_cu_mx6thrust24THRUST_300001_SM_1000_NS6system6detail10sequential3seqE:
	.zero		1
	.type		_ZN28_INTERNAL_067c52ff_4_k_cu_mx6thrust24THRUST_300001_SM_1000_NS12placeholders2_9E,@object
	.size		_ZN28_INTERNAL_067c52ff_4_k_cu_mx6thrust24THRUST_300001_SM_1000_NS12placeholders2_9E,(_ZN28_INTERNAL_067c52ff_4_k_cu_mx4cuda3std3__419piecewise_constructE - _ZN28_INTERNAL_067c52ff_4_k_cu_mx6thrust24THRUST_300001_SM_1000_NS12placeholders2_9E)
_ZN28_INTERNAL_067c52ff_4_k_cu_mx6thrust24THRUST_300001_SM_1000_NS12placeholders2_9E:
	.zero		1
	.type		_ZN28_INTERNAL_067c52ff_4_k_cu_mx4cuda3std3__419piecewise_constructE,@object
	.size		_ZN28_INTERNAL_067c52ff_4_k_cu_mx4cuda3std3__419piecewise_constructE,(_ZN28_INTERNAL_067c52ff_4_k_cu_mx4cuda3std6ranges3__45__cpo5cdataE - _ZN28_INTERNAL_067c52ff_4_k_cu_mx4cuda3std3__419piecewise_constructE)
_ZN28_INTERNAL_067c52ff_4_k_cu_mx4cuda3std3__419piecewise_constructE:
	.zero		1
	.type		_ZN28_INTERNAL_067c52ff_4_k_cu_mx4cuda3std6ranges3__45__cpo5cdataE,@object
	.size		_ZN28_INTERNAL_067c52ff_4_k_cu_mx4cuda3std6ranges3__45__cpo5cdataE,(_ZN28_INTERNAL_067c52ff_4_k_cu_mx6thrust24THRUST_300001_SM_1000_NS12placeholders2_1E - _ZN28_INTERNAL_067c52ff_4_k_cu_mx4cuda3std6ranges3__45__cpo5cdataE)
_ZN28_INTERNAL_067c52ff_4_k_cu_mx4cuda3std6ranges3__45__cpo5cdataE:
	.zero		1
	.type		_ZN28_INTERNAL_067c52ff_4_k_cu_mx6thrust24THRUST_300001_SM_1000_NS12placeholders2_1E,@object
	.size		_ZN28_INTERNAL_067c52ff_4_k_cu_mx6thrust24THRUST_300001_SM_1000_NS12placeholders2_1E,(_ZN28_INTERNAL_067c52ff_4_k_cu_mx4cuda3std3__45__cpo3endE - _ZN28_INTERNAL_067c52ff_4_k_cu_mx6thrust24THRUST_300001_SM_1000_NS12placeholders2_1E)
_ZN28_INTERNAL_067c52ff_4_k_cu_mx6thrust24THRUST_300001_SM_1000_NS12placeholders2_1E:
	.zero		1
	.type		_ZN28_INTERNAL_067c52ff_4_k_cu_mx4cuda3std3__45__cpo3endE,@object
	.size		_ZN28_INTERNAL_067c52ff_4_k_cu_mx4cuda3std3__45__cpo3endE,(_ZN28_INTERNAL_067c52ff_4_k_cu_mx4cuda3std6ranges3__45__cpo3endE - _ZN28_INTERNAL_067c52ff_4_k_cu_mx4cuda3std3__45__cpo3endE)
_ZN28_INTERNAL_067c52ff_4_k_cu_mx4cuda3std3__45__cpo3endE:
	.zero		1
	.type		_ZN28_INTERNAL_067c52ff_4_k_cu_mx4cuda3std6ranges3__45__cpo3endE,@object
	.size		_ZN28_INTERNAL_067c52ff_4_k_cu_mx4cuda3std6ranges3__45__cpo3endE,(_ZN28_INTERNAL_067c52ff_4_k_cu_mx6thrust24THRUST_300001_SM_1000_NS12placeholders2_5E - _ZN28_INTERNAL_067c52ff_4_k_cu_mx4cuda3std6ranges3__45__cpo3endE)
_ZN28_INTERNAL_067c52ff_4_k_cu_mx4cuda3std6ranges3__45__cpo3endE:
	.zero		1
	.type		_ZN28_INTERNAL_067c52ff_4_k_cu_mx6thrust24THRUST_300001_SM_1000_NS12placeholders2_5E,@object
	.size		_ZN28_INTERNAL_067c52ff_4_k_cu_mx6thrust24THRUST_300001_SM_1000_NS12placeholders2_5E,(_ZN28_INTERNAL_067c52ff_4_k_cu_mx4cuda3std3__45__cpo4rendE - _ZN28_INTERNAL_067c52ff_4_k_cu_mx6thrust24THRUST_300001_SM_1000_NS12placeholders2_5E)
_ZN28_INTERNAL_067c52ff_4_k_cu_mx6thrust24THRUST_300001_SM_1000_NS12placeholders2_5E:
	.zero		1
	.type		_ZN28_INTERNAL_067c52ff_4_k_cu_mx4cuda3std3__45__cpo4rendE,@object
	.size		_ZN28_INTERNAL_067c52ff_4_k_cu_mx4cuda3std3__45__cpo4rendE,(_ZN28_INTERNAL_067c52ff_4_k_cu_mx4cuda3std6ranges3__45__cpo9iter_swapE - _ZN28_INTERNAL_067c52ff_4_k_cu_mx4cuda3std3__45__cpo4rendE)
_ZN28_INTERNAL_067c52ff_4_k_cu_mx4cuda3std3__45__cpo4rendE:
	.zero		1
	.type		_ZN28_INTERNAL_067c52ff_4_k_cu_mx4cuda3std6ranges3__45__cpo9iter_swapE,@object
	.size		_ZN28_INTERNAL_067c52ff_4_k_cu_mx4cuda3std6ranges3__45__cpo9iter_swapE,(_ZN28_INTERNAL_067c52ff_4_k_cu_mx4cuda3std3__48unexpectE - _ZN28_INTERNAL_067c52ff_4_k_cu_mx4cuda3std6ranges3__45__cpo9iter_swapE)
_ZN28_INTERNAL_067c52ff_4_k_cu_mx4cuda3std6ranges3__45__cpo9iter_swapE:
	.zero		1
	.type		_ZN28_INTERNAL_067c52ff_4_k_cu_mx4cuda3std3__48unexpectE,@object
	.size		_ZN28_INTERNAL_067c52ff_4_k_cu_mx4cuda3std3__48unexpectE,(_ZN28_INTERNAL_067c52ff_4_k_cu_mx6thrust24THRUST_300001_SM_1000_NS8cuda_cub3parE - _ZN28_INTERNAL_067c52ff_4_k_cu_mx4cuda3std3__48unexpectE)
_ZN28_INTERNAL_067c52ff_4_k_cu_mx4cuda3std3__48unexpectE:
	.zero		1
	.type		_ZN28_INTERNAL_067c52ff_4_k_cu_mx6thrust24THRUST_300001_SM_1000_NS8cuda_cub3parE,@object
	.size		_ZN28_INTERNAL_067c52ff_4_k_cu_mx6thrust24THRUST_300001_SM_1000_NS8cuda_cub3parE,(.L_29 - _ZN28_INTERNAL_067c52ff_4_k_cu_mx6thrust24THRUST_300001_SM_1000_NS8cuda_cub3parE)
_ZN28_INTERNAL_067c52ff_4_k_cu_mx6thrust24THRUST_300001_SM_1000_NS8cuda_cub3parE:
	.zero		1
.L_29:


//--------------------- .nv.shared._ZN3cub18CUB_300001_SM_10006detail6reduce18DeviceReduceKernelINS2_10policy_hubIdyN4cuda3std3__44plusIdEEE10Policy1000EN6thrust24THRUST_300001_SM_1000_NS6detail15normal_iteratorINSD_10device_ptrIdEEEEyS9_dNS7_10__identityEEEvT0_PT3_T1_NS0_13GridEvenShareISN_EET2_T4_ --------------------------
	.section	.nv.shared._ZN3cub18CUB_300001_SM_10006detail6reduce18DeviceReduceKernelINS2_10policy_hubIdyN4cuda3std3__44plusIdEEE10Policy1000EN6thrust24THRUST_300001_SM_1000_NS6detail15normal_iteratorINSD_10device_ptrIdEEEEyS9_dNS7_10__identityEEEvT0_PT3_T1_NS0_13GridEvenShareISN_EET2_T4_,"aw",@nobits
	.sectionflags	@""
	.align	8
.nv.shared._ZN3cub18CUB_300001_SM_10006detail6reduce18DeviceReduceKernelINS2_10policy_hubIdyN4cuda3std3__44plusIdEEE10Policy1000EN6thrust24THRUST_300001_SM_1000_NS6detail15normal_iteratorINSD_10device_ptrIdEEEEyS9_dNS7_10__identityEEEvT0_PT3_T1_NS0_13GridEvenShareISN_EET2_T4_:
	.zero		1176


//--------------------- .nv.shared._ZN3cub18CUB_300001_SM_10006detail6reduce28DeviceReduceSingleTileKernelINS2_10policy_hubIdyN4cuda3std3__44plusIdEEE10Policy1000EN6thrust24THRUST_300001_SM_1000_NS6detail15normal_iteratorINSD_10device_ptrIdEEEEPdyS9_ddNS7_10__identityEEEvT0_T1_T2_T3_T4_T6_ --------------------------
	.section	.nv.shared._ZN3cub18CUB_300001_SM_10006detail6reduce28DeviceReduceSingleTileKernelINS2_10policy_hubIdyN4cuda3std3__44plusIdEEE10Policy1000EN6thrust24THRUST_300001_SM_1000_NS6detail15normal_iteratorINSD_10device_ptrIdEEEEPdyS9_ddNS7_10__identityEEEvT0_T1_T2_T3_T4_T6_,"aw",@nobits
	.sectionflags	@""
	.align	8
.nv.shared._ZN3cub18CUB_300001_SM_10006detail6reduce28DeviceReduceSingleTileKernelINS2_10policy_hubIdyN4cuda3std3__44plusIdEEE10Policy1000EN6thrust24THRUST_300001_SM_1000_NS6detail15normal_iteratorINSD_10device_ptrIdEEEEPdyS9_ddNS7_10__identityEEEvT0_T1_T2_T3_T4_T6_:
	.zero		1176


//--------------------- .nv.shared._ZN3cub18CUB_300001_SM_10006detail6reduce28DeviceReduceSingleTileKernelINS2_10policy_hubIdjN4cuda3std3__44plusIdEEE10Policy1000EPdSC_iS9_ddNS7_10__identityEEEvT0_T1_T2_T3_T4_T6_ --------------------------
	.section	.nv.shared._ZN3cub18CUB_300001_SM_10006detail6reduce28DeviceReduceSingleTileKernelINS2_10policy_hubIdjN4cuda3std3__44plusIdEEE10Policy1000EPdSC_iS9_ddNS7_10__identityEEEvT0_T1_T2_T3_T4_T6_,"aw",@nobits
	.sectionflags	@""
	.align	8
.nv.shared._ZN3cub18CUB_300001_SM_10006detail6reduce28DeviceReduceSingleTileKernelINS2_10policy_hubIdjN4cuda3std3__44plusIdEEE10Policy1000EPdSC_iS9_ddNS7_10__identityEEEvT0_T1_T2_T3_T4_T6_:
	.zero		1216


//--------------------- .nv.shared._ZN3cub18CUB_300001_SM_10006detail6reduce18DeviceReduceKernelINS2_10policy_hubIdjN4cuda3std3__44plusIdEEE10Policy1000EN6thrust24THRUST_300001_SM_1000_NS6detail15normal_iteratorINSD_10device_ptrIdEEEEjS9_dNS7_10__identityEEEvT0_PT3_T1_NS0_13GridEvenShareISN_EET2_T4_ --------------------------
	.section	.nv.shared._ZN3cub18CUB_300001_SM_10006detail6reduce18DeviceReduceKernelINS2_10policy_hubIdjN4cuda3std3__44plusIdEEE10Policy1000EN6thrust24THRUST_300001_SM_1000_NS6detail15normal_iteratorINSD_10device_ptrIdEEEEjS9_dNS7_10__identityEEEvT0_PT3_T1_NS0_13GridEvenShareISN_EET2_T4_,"aw",@nobits
	.sectionflags	@""
	.align	8
.nv.shared._ZN3cub18CUB_300001_SM_10006detail6reduce18DeviceReduceKernelINS2_10policy_hubIdjN4cuda3std3__44plusIdEEE10Policy1000EN6thrust24THRUST_300001_SM_1000_NS6detail15normal_iteratorINSD_10device_ptrIdEEEEjS9_dNS7_10__identityEEEvT0_PT3_T1_NS0_13GridEvenShareISN_EET2_T4_:
	.zero		1216


//--------------------- .nv.shared._ZN3cub18CUB_300001_SM_10006detail6reduce28DeviceReduceSingleTileKernelINS2_10policy_hubIdjN4cuda3std3__44plusIdEEE10Policy1000EN6thrust24THRUST_300001_SM_1000_NS6detail15normal_iteratorINSD_10device_ptrIdEEEEPdjS9_ddNS7_10__identityEEEvT0_T1_T2_T3_T4_T6_ --------------------------
	.section	.nv.shared._ZN3cub18CUB_300001_SM_10006detail6reduce28DeviceReduceSingleTileKernelINS2_10policy_hubIdjN4cuda3std3__44plusIdEEE10Policy1000EN6thrust24THRUST_300001_SM_1000_NS6detail15normal_iteratorINSD_10device_ptrIdEEEEPdjS9_ddNS7_10__identityEEEvT0_T1_T2_T3_T4_T6_,"aw",@nobits
	.sectionflags	@""
	.align	8
.nv.shared._ZN3cub18CUB_300001_SM_10006detail6reduce28DeviceReduceSingleTileKernelINS2_10policy_hubIdjN4cuda3std3__44plusIdEEE10Policy1000EN6thrust24THRUST_300001_SM_1000_NS6detail15normal_iteratorINSD_10device_ptrIdEEEEPdjS9_ddNS7_10__identityEEEvT0_T1_T2_T3_T4_T6_:
	.zero		1216


//--------------------- .nv.constant0._ZN3cub18CUB_300001_SM_10006detail6reduce28DeviceReduceSingleTileKernelINS2_10policy_hubIdyN4cuda3std3__44plusIdEEE10Policy1000EPdSC_iS9_ddNS7_10__identityEEEvT0_T1_T2_T3_T4_T6_ --------------------------
	.section	.nv.constant0._ZN3cub18CUB_300001_SM_10006detail6reduce28DeviceReduceSingleTileKernelINS2_10policy_hubIdyN4cuda3std3__44plusIdEEE10Policy1000EPdSC_iS9_ddNS7_10__identityEEEvT0_T1_T2_T3_T4_T6_,"a",@progbits
	.sectionflags	@""
	.align	4
.nv.constant0._ZN3cub18CUB_300001_SM_10006detail6reduce28DeviceReduceSingleTileKernelINS2_10policy_hubIdyN4cuda3std3__44plusIdEEE10Policy1000EPdSC_iS9_ddNS7_10__identityEEEvT0_T1_T2_T3_T4_T6_:
	.zero		929


//--------------------- .nv.constant0._ZN3cub18CUB_300001_SM_10006detail6reduce18DeviceReduceKernelINS2_10policy_hubIdyN4cuda3std3__44plusIdEEE10Policy1000EN6thrust24THRUST_300001_SM_1000_NS6detail15normal_iteratorINSD_10device_ptrIdEEEEyS9_dNS7_10__identityEEEvT0_PT3_T1_NS0_13GridEvenShareISN_EET2_T4_ --------------------------
	.section	.nv.constant0._ZN3cub18CUB_300001_SM_10006detail6reduce18DeviceReduceKernelINS2_10policy_hubIdyN4cuda3std3__44plusIdEEE10Policy1000EN6thrust24THRUST_300001_SM_1000_NS6detail15normal_iteratorINSD_10device_ptrIdEEEEyS9_dNS7_10__identityEEEvT0_PT3_T1_NS0_13GridEvenShareISN_EET2_T4_,"a",@progbits
	.sectionflags	@""
	.align	4
.nv.constant0._ZN3cub18CUB_300001_SM_10006detail6reduce18DeviceReduceKernelINS2_10policy_hubIdyN4cuda3std3__44plusIdEEE10Policy1000EN6thrust24THRUST_300001_SM_1000_NS6detail15normal_iteratorINSD_10device_ptrIdEEEEyS9_dNS7_10__identityEEEvT0_PT3_T1_NS0_13GridEvenShareISN_EET2_T4_:
	.zero		994


//--------------------- .nv.constant0._ZN3cub18CUB_300001_SM_10006detail6reduce28DeviceReduceSingleTileKernelINS2_10policy_hubIdyN4cuda3std3__44plusIdEEE10Policy1000EN6thrust24THRUST_300001_SM_1000_NS6detail15normal_iteratorINSD_10device_ptrIdEEEEPdyS9_ddNS7_10__identityEEEvT0_T1_T2_T3_T4_T6_ --------------------------
	.section	.nv.constant0._ZN3cub18CUB_300001_SM_10006detail6reduce28DeviceReduceSingleTileKernelINS2_10policy_hubIdyN4cuda3std3__44plusIdEEE10Policy1000EN6thrust24THRUST_300001_SM_1000_NS6detail15normal_iteratorINSD_10device_ptrIdEEEEPdyS9_ddNS7_10__identityEEEvT0_T1_T2_T3_T4_T6_,"a",@progbits
	.sectionflags	@""
	.align	4
.nv.constant0._ZN3cub18CUB_300001_SM_10006detail6reduce28DeviceReduceSingleTileKernelINS2_10policy_hubIdyN4cuda3std3__44plusIdEEE10Policy1000EN6thrust24THRUST_300001_SM_1000_NS6detail15normal_iteratorINSD_10device_ptrIdEEEEPdyS9_ddNS7_10__identityEEEvT0_T1_T2_T3_T4_T6_:
	.zero		937


//--------------------- .nv.constant0._ZN3cub18CUB_300001_SM_10006detail6reduce28DeviceReduceSingleTileKernelINS2_10policy_hubIdjN4cuda3std3__44plusIdEEE10Policy1000EPdSC_iS9_ddNS7_10__identityEEEvT0_T1_T2_T3_T4_T6_ --------------------------
	.section	.nv.constant0._ZN3cub18CUB_300001_SM_10006detail6reduce28DeviceReduceSingleTileKernelINS2_10policy_hubIdjN4cuda3std3__44plusIdEEE10Policy1000EPdSC_iS9_ddNS7_10__identityEEEvT0_T1_T2_T3_T4_T6_,"a",@progbits
	.sectionflags	@""
	.align	4
.nv.constant0._ZN3cub18CUB_300001_SM_10006detail6reduce28DeviceReduceSingleTileKernelINS2_10policy_hubIdjN4cuda3std3__44plusIdEEE10Policy1000EPdSC_iS9_ddNS7_10__identityEEEvT0_T1_T2_T3_T4_T6_:
	.zero		929


//--------------------- .nv.constant0._ZN3cub18CUB_300001_SM_10006detail6reduce18DeviceReduceKernelINS2_10policy_hubIdjN4cuda3std3__44plusIdEEE10Policy1000EN6thrust24THRUST_300001_SM_1000_NS6detail15normal_iteratorINSD_10device_ptrIdEEEEjS9_dNS7_10__identityEEEvT0_PT3_T1_NS0_13GridEvenShareISN_EET2_T4_ --------------------------
	.section	.nv.constant0._ZN3cub18CUB_300001_SM_10006detail6reduce18DeviceReduceKernelINS2_10policy_hubIdjN4cuda3std3__44plusIdEEE10Policy1000EN6thrust24THRUST_300001_SM_1000_NS6detail15normal_iteratorINSD_10device_ptrIdEEEEjS9_dNS7_10__identityEEEvT0_PT3_T1_NS0_13GridEvenShareISN_EET2_T4_,"a",@progbits
	.sectionflags	@""
	.align	4
.nv.constant0._ZN3cub18CUB_300001_SM_10006detail6reduce18DeviceReduceKernelINS2_10policy_hubIdjN4cuda3std3__44plusIdEEE10Policy1000EN6thrust24THRUST_300001_SM_1000_NS6detail15normal_iteratorINSD_10device_ptrIdEEEEjS9_dNS7_10__identityEEEvT0_PT3_T1_NS0_13GridEvenShareISN_EET2_T4_:
	.zero		958


//--------------------- .nv.constant0._ZN3cub18CUB_300001_SM_10006detail6reduce28DeviceReduceSingleTileKernelINS2_10policy_hubIdjN4cuda3std3__44plusIdEEE10Policy1000EN6thrust24THRUST_300001_SM_1000_NS6detail15normal_iteratorINSD_10device_ptrIdEEEEPdjS9_ddNS7_10__identityEEEvT0_T1_T2_T3_T4_T6_ --------------------------
	.section	.nv.constant0._ZN3cub18CUB_300001_SM_10006detail6reduce28DeviceReduceSingleTileKernelINS2_10policy_hubIdjN4cuda3std3__44plusIdEEE10Policy1000EN6thrust24THRUST_300001_SM_1000_NS6detail15normal_iteratorINSD_10device_ptrIdEEEEPdjS9_ddNS7_10__identityEEEvT0_T1_T2_T3_T4_T6_,"a",@progbits
	.sectionflags	@""
	.align	4
.nv.constant0._ZN3cub18CUB_300001_SM_10006detail6reduce28DeviceReduceSingleTileKernelINS2_10policy_hubIdjN4cuda3std3__44plusIdEEE10Policy1000EN6thrust24THRUST_300001_SM_1000_NS6detail15normal_iteratorINSD_10device_ptrIdEEEEPdjS9_ddNS7_10__identityEEEvT0_T1_T2_T3_T4_T6_:
	.zero		929


//--------------------- .nv.constant0._ZN3cub18CUB_300001_SM_10006detail9transform16transform_kernelINS2_10policy_hubILb1EN4cuda3std3__45tupleIJN6thrust24THRUST_300001_SM_1000_NS17counting_iteratorIjNSA_11use_defaultESC_SC_EEEEEE10policy1000El7RandGenNSA_6detail15normal_iteratorINSA_10device_ptrIdEEEEJSD_EEEvT0_iT1_T2_DpNS2_10kernel_argIT3_EE --------------------------
	.section	.nv.constant0._ZN3cub18CUB_300001_SM_10006detail9transform16transform_kernelINS2_10policy_hubILb1EN4cuda3std3__45tupleIJN6thrust24THRUST_300001_SM_1000_NS17counting_iteratorIjNSA_11use_defaultESC_SC_EEEEEE10policy1000El7RandGenNSA_6detail15normal_iteratorINSA_10device_ptrIdEEEEJSD_EEEvT0_iT1_T2_DpNS2_10kernel_argIT3_EE,"a",@progbits
	.sectionflags	@""
	.align	4
.nv.constant0._ZN3cub18CUB_300001_SM_10006detail9transform16transform_kernelINS2_10policy_hubILb1EN4cuda3std3__45tupleIJN6thrust24THRUST_300001_SM_1000_NS17counting_iteratorIjNSA_11use_defaultESC_SC_EEEEEE10policy1000El7RandGenNSA_6detail15normal_iteratorINSA_10device_ptrIdEEEEJSD_EEEvT0_iT1_T2_DpNS2_10kernel_argIT3_EE:
	.zero		936


//--------------------- .nv.constant0._ZN3cub18CUB_300001_SM_10006detail9transform16transform_kernelINS2_10policy_hubILb1EN4cuda3std3__45tupleIJN6thrust24THRUST_300001_SM_1000_NS17counting_iteratorIjNSA_11use_defaultESC_SC_EEEEEE10policy1000Ei7RandGenNSA_6detail15normal_iteratorINSA_10device_ptrIdEEEEJSD_EEEvT0_iT1_T2_DpNS2_10kernel_argIT3_EE --------------------------
	.section	.nv.constant0._ZN3cub18CUB_300001_SM_10006detail9transform16transform_kernelINS2_10policy_hubILb1EN4cuda3std3__45tupleIJN6thrust24THRUST_300001_SM_1000_NS17counting_iteratorIjNSA_11use_defaultESC_SC_EEEEEE10policy1000Ei7RandGenNSA_6detail15normal_iteratorINSA_10device_ptrIdEEEEJSD_EEEvT0_iT1_T2_DpNS2_10kernel_argIT3_EE,"a",@progbits
	.sectionflags	@""
	.align	4
.nv.constant0._ZN3cub18CUB_300001_SM_10006detail9transform16transform_kernelINS2_10policy_hubILb1EN4cuda3std3__45tupleIJN6thrust24THRUST_300001_SM_1000_NS17counting_iteratorIjNSA_11use_defaultESC_SC_EEEEEE10policy1000Ei7RandGenNSA_6detail15normal_iteratorINSA_10device_ptrIdEEEEJSD_EEEvT0_iT1_T2_DpNS2_10kernel_argIT3_EE:
	.zero		936


//--------------------- .nv.constant0._ZN3cub18CUB_300001_SM_10006detail8for_each13static_kernelINS2_12policy_hub_t12policy_500_tEmN6thrust24THRUST_300001_SM_1000_NS8cuda_cub20__uninitialized_fill7functorINS7_10device_ptrIdEEdEEEEvT0_T1_ --------------------------
	.section	.nv.constant0._ZN3cub18CUB_300001_SM_10006detail8for_each13static_kernelINS2_12policy_hub_t12policy_500_tEmN6thrust24THRUST_300001_SM_1000_NS8cuda_cub20__uninitialized_fill7functorINS7_10device_ptrIdEEdEEEEvT0_T1_,"a",@progbits
	.sectionflags	@""
	.align	4
.nv.constant0._ZN3cub18CUB_300001_SM_10006detail8for_each13static_kernelINS2_12policy_hub_t12policy_500_tEmN6thrust24THRUST_300001_SM_1000_NS8cuda_cub20__uninitialized_fill7functorINS7_10device_ptrIdEEdEEEEvT0_T1_:
	.zero		920


//--------------------- .nv.constant0._ZN3cub18CUB_300001_SM_10006detail11EmptyKernelIvEEvv --------------------------
	.section	.nv.constant0._ZN3cub18CUB_300001_SM_10006detail11EmptyKernelIvEEvv,"a",@progbits
	.sectionflags	@""
	.align	4
.nv.constant0._ZN3cub18CUB_300001_SM_10006detail11EmptyKernelIvEEvv:
	.zero		896


//--------------------- .nv.constant0._Z9testLDEXPIdEviPKT_PS0_ --------------------------
	.section	.nv.constant0._Z9testLDEXPIdEviPKT_PS0_,"a",@progbits
	.sectionflags	@""
	.align	4
.nv.constant0._Z9testLDEXPIdEviPKT_PS0_:
	.zero		920


//--------------------- SYMBOLS --------------------------

	.type		.nv.reservedSmem.offset0,@object
	.size		.nv.reservedSmem.offset0,0x4
	.type		.nv.reservedSmem.cap,@object
	.size		.nv.reservedSmem.cap,0x4
